//
// Generated by NVIDIA NVVM Compiler
//
// Compiler Build ID: CL-36424714
// Cuda compilation tools, release 13.0, V13.0.88
// Based on NVVM 20.0.0
//

.version 9.0
.target sm_100
.address_size 64

	// .globl	_ZN3cub18CUB_300001_SM_10006detail11EmptyKernelIvEEvv
// _ZZN3cub18CUB_300001_SM_10006detail6reduce28DeviceReduceSingleTileKernelINS2_10policy_hubIN4cuda3std3__45tupleIJblEEEjN6thrust24THRUST_300001_SM_1000_NS8cuda_cub9__find_if7functorIS9_EEE10Policy1000ENSB_12zip_iteratorINS8_IJNSD_26transform_input_iterator_tIbNSB_6detail15normal_iteratorINSB_10device_ptrIiEEEENS7_10__not_fn_tI7is_evenEEEENSB_17counting_iteratorIlNSB_11use_defaultESU_SU_EEEEEEEPS9_jSF_S9_S9_NS7_10__identityEEEvT0_T1_T2_T3_T4_T6_E12temp_storage has been demoted
// _ZZN3cub18CUB_300001_SM_10006detail6reduce18DeviceReduceKernelINS2_10policy_hubIN4cuda3std3__45tupleIJblEEEjN6thrust24THRUST_300001_SM_1000_NS8cuda_cub9__find_if7functorIS9_EEE10Policy1000ENSB_12zip_iteratorINS8_IJNSD_26transform_input_iterator_tIbNSB_6detail15normal_iteratorINSB_10device_ptrIiEEEENS7_10__not_fn_tI7is_evenEEEENSB_17counting_iteratorIlNSB_11use_defaultESU_SU_EEEEEEEjSF_S9_NS7_10__identityEEEvT0_PT3_T1_NS0_13GridEvenShareIS12_EET2_T4_E12temp_storage has been demoted
// _ZZN3cub18CUB_300001_SM_10006detail6reduce28DeviceReduceSingleTileKernelINS2_10policy_hubIN4cuda3std3__45tupleIJblEEEjN6thrust24THRUST_300001_SM_1000_NS8cuda_cub9__find_if7functorIS9_EEE10Policy1000EPS9_SI_iSF_S9_S9_NS7_10__identityEEEvT0_T1_T2_T3_T4_T6_E12temp_storage has been demoted
// _ZZN3cub18CUB_300001_SM_10006detail6reduce28DeviceReduceSingleTileKernelINS2_10policy_hubIN4cuda3std3__45tupleIJblEEEyN6thrust24THRUST_300001_SM_1000_NS8cuda_cub9__find_if7functorIS9_EEE10Policy1000ENSB_12zip_iteratorINS8_IJNSD_26transform_input_iterator_tIbNSB_6detail15normal_iteratorINSB_10device_ptrIiEEEENS7_10__not_fn_tI7is_evenEEEENSB_17counting_iteratorIlNSB_11use_defaultESU_SU_EEEEEEEPS9_ySF_S9_S9_NS7_10__identityEEEvT0_T1_T2_T3_T4_T6_E12temp_storage has been demoted
// _ZZN3cub18CUB_300001_SM_10006detail6reduce18DeviceReduceKernelINS2_10policy_hubIN4cuda3std3__45tupleIJblEEEyN6thrust24THRUST_300001_SM_1000_NS8cuda_cub9__find_if7functorIS9_EEE10Policy1000ENSB_12zip_iteratorINS8_IJNSD_26transform_input_iterator_tIbNSB_6detail15normal_iteratorINSB_10device_ptrIiEEEENS7_10__not_fn_tI7is_evenEEEENSB_17counting_iteratorIlNSB_11use_defaultESU_SU_EEEEEEEySF_S9_NS7_10__identityEEEvT0_PT3_T1_NS0_13GridEvenShareIS12_EET2_T4_E12temp_storage has been demoted
// _ZZN3cub18CUB_300001_SM_10006detail6reduce28DeviceReduceSingleTileKernelINS2_10policy_hubIN4cuda3std3__45tupleIJblEEEyN6thrust24THRUST_300001_SM_1000_NS8cuda_cub9__find_if7functorIS9_EEE10Policy1000EPS9_SI_iSF_S9_S9_NS7_10__identityEEEvT0_T1_T2_T3_T4_T6_E12temp_storage has been demoted
// _ZZN3cub18CUB_300001_SM_10006detail6reduce28DeviceReduceSingleTileKernelINS2_10policy_hubIN4cuda3std3__45tupleIJblEEEjN6thrust24THRUST_300001_SM_1000_NS8cuda_cub9__find_if7functorIS9_EEE10Policy1000ENSB_12zip_iteratorINS8_IJNSD_26transform_input_iterator_tIbNSB_6detail15normal_iteratorINSB_10device_ptrIiEEEE7is_evenEENSB_17counting_iteratorIlNSB_11use_defaultESS_SS_EEEEEEEPS9_jSF_S9_S9_NS7_10__identityEEEvT0_T1_T2_T3_T4_T6_E12temp_storage has been demoted
// _ZZN3cub18CUB_300001_SM_10006detail6reduce18DeviceReduceKernelINS2_10policy_hubIN4cuda3std3__45tupleIJblEEEjN6thrust24THRUST_300001_SM_1000_NS8cuda_cub9__find_if7functorIS9_EEE10Policy1000ENSB_12zip_iteratorINS8_IJNSD_26transform_input_iterator_tIbNSB_6detail15normal_iteratorINSB_10device_ptrIiEEEE7is_evenEENSB_17counting_iteratorIlNSB_11use_defaultESS_SS_EEEEEEEjSF_S9_NS7_10__identityEEEvT0_PT3_T1_NS0_13GridEvenShareIS10_EET2_T4_E12temp_storage has been demoted
// _ZZN3cub18CUB_300001_SM_10006detail6reduce28DeviceReduceSingleTileKernelINS2_10policy_hubIN4cuda3std3__45tupleIJblEEEyN6thrust24THRUST_300001_SM_1000_NS8cuda_cub9__find_if7functorIS9_EEE10Policy1000ENSB_12zip_iteratorINS8_IJNSD_26transform_input_iterator_tIbNSB_6detail15normal_iteratorINSB_10device_ptrIiEEEE7is_evenEENSB_17counting_iteratorIlNSB_11use_defaultESS_SS_EEEEEEEPS9_ySF_S9_S9_NS7_10__identityEEEvT0_T1_T2_T3_T4_T6_E12temp_storage has been demoted
// _ZZN3cub18CUB_300001_SM_10006detail6reduce18DeviceReduceKernelINS2_10policy_hubIN4cuda3std3__45tupleIJblEEEyN6thrust24THRUST_300001_SM_1000_NS8cuda_cub9__find_if7functorIS9_EEE10Policy1000ENSB_12zip_iteratorINS8_IJNSD_26transform_input_iterator_tIbNSB_6detail15normal_iteratorINSB_10device_ptrIiEEEE7is_evenEENSB_17counting_iteratorIlNSB_11use_defaultESS_SS_EEEEEEEySF_S9_NS7_10__identityEEEvT0_PT3_T1_NS0_13GridEvenShareIS10_EET2_T4_E12temp_storage has been demoted
.global .align 1 .b8 _ZN34_INTERNAL_25fe3d13_4_k_cu__Z4testv4cuda3std3__45__cpo5beginE[1];
.global .align 1 .b8 _ZN34_INTERNAL_25fe3d13_4_k_cu__Z4testv4cuda3std3__45__cpo3endE[1];
.global .align 1 .b8 _ZN34_INTERNAL_25fe3d13_4_k_cu__Z4testv4cuda3std3__45__cpo6cbeginE[1];
.global .align 1 .b8 _ZN34_INTERNAL_25fe3d13_4_k_cu__Z4testv4cuda3std3__45__cpo4cendE[1];
.global .align 1 .b8 _ZN34_INTERNAL_25fe3d13_4_k_cu__Z4testv4cuda3std3__45__cpo6rbeginE[1];
.global .align 1 .b8 _ZN34_INTERNAL_25fe3d13_4_k_cu__Z4testv4cuda3std3__45__cpo4rendE[1];
.global .align 1 .b8 _ZN34_INTERNAL_25fe3d13_4_k_cu__Z4testv4cuda3std3__45__cpo7crbeginE[1];
.global .align 1 .b8 _ZN34_INTERNAL_25fe3d13_4_k_cu__Z4testv4cuda3std3__45__cpo5crendE[1];
.global .align 1 .b8 _ZN34_INTERNAL_25fe3d13_4_k_cu__Z4testv4cuda3std3__436_GLOBAL__N__25fe3d13_4_k_cu__Z4testv6ignoreE[1];
.global .align 1 .b8 _ZN34_INTERNAL_25fe3d13_4_k_cu__Z4testv4cuda3std3__419piecewise_constructE[1];
.global .align 1 .b8 _ZN34_INTERNAL_25fe3d13_4_k_cu__Z4testv4cuda3std3__48in_placeE[1];
.global .align 1 .b8 _ZN34_INTERNAL_25fe3d13_4_k_cu__Z4testv4cuda3std3__420unreachable_sentinelE[1];
.global .align 1 .b8 _ZN34_INTERNAL_25fe3d13_4_k_cu__Z4testv4cuda3std3__47nulloptE[1];
.global .align 1 .b8 _ZN34_INTERNAL_25fe3d13_4_k_cu__Z4testv4cuda3std3__48unexpectE[1];
.global .align 1 .b8 _ZN34_INTERNAL_25fe3d13_4_k_cu__Z4testv4cuda3std6ranges3__45__cpo4swapE[1];
.global .align 1 .b8 _ZN34_INTERNAL_25fe3d13_4_k_cu__Z4testv4cuda3std6ranges3__45__cpo9iter_moveE[1];
.global .align 1 .b8 _ZN34_INTERNAL_25fe3d13_4_k_cu__Z4testv4cuda3std6ranges3__45__cpo5beginE[1];
.global .align 1 .b8 _ZN34_INTERNAL_25fe3d13_4_k_cu__Z4testv4cuda3std6ranges3__45__cpo3endE[1];
.global .align 1 .b8 _ZN34_INTERNAL_25fe3d13_4_k_cu__Z4testv4cuda3std6ranges3__45__cpo6cbeginE[1];
.global .align 1 .b8 _ZN34_INTERNAL_25fe3d13_4_k_cu__Z4testv4cuda3std6ranges3__45__cpo4cendE[1];
.global .align 1 .b8 _ZN34_INTERNAL_25fe3d13_4_k_cu__Z4testv4cuda3std6ranges3__45__cpo7advanceE[1];
.global .align 1 .b8 _ZN34_INTERNAL_25fe3d13_4_k_cu__Z4testv4cuda3std6ranges3__45__cpo9iter_swapE[1];
.global .align 1 .b8 _ZN34_INTERNAL_25fe3d13_4_k_cu__Z4testv4cuda3std6ranges3__45__cpo4nextE[1];
.global .align 1 .b8 _ZN34_INTERNAL_25fe3d13_4_k_cu__Z4testv4cuda3std6ranges3__45__cpo4prevE[1];
.global .align 1 .b8 _ZN34_INTERNAL_25fe3d13_4_k_cu__Z4testv4cuda3std6ranges3__45__cpo4dataE[1];
.global .align 1 .b8 _ZN34_INTERNAL_25fe3d13_4_k_cu__Z4testv4cuda3std6ranges3__45__cpo5cdataE[1];
.global .align 1 .b8 _ZN34_INTERNAL_25fe3d13_4_k_cu__Z4testv4cuda3std6ranges3__45__cpo4sizeE[1];
.global .align 1 .b8 _ZN34_INTERNAL_25fe3d13_4_k_cu__Z4testv4cuda3std6ranges3__45__cpo5ssizeE[1];
.global .align 1 .b8 _ZN34_INTERNAL_25fe3d13_4_k_cu__Z4testv4cuda3std6ranges3__45__cpo8distanceE[1];
.global .align 1 .b8 _ZN34_INTERNAL_25fe3d13_4_k_cu__Z4testv6thrust24THRUST_300001_SM_1000_NS8cuda_cub3parE[1];
.global .align 1 .b8 _ZN34_INTERNAL_25fe3d13_4_k_cu__Z4testv6thrust24THRUST_300001_SM_1000_NS8cuda_cub10par_nosyncE[1];
.global .align 1 .b8 _ZN34_INTERNAL_25fe3d13_4_k_cu__Z4testv6thrust24THRUST_300001_SM_1000_NS6system6detail10sequential3seqE[1];
.global .align 1 .b8 _ZN34_INTERNAL_25fe3d13_4_k_cu__Z4testv6thrust24THRUST_300001_SM_1000_NS6system3cpp3parE[1];
.global .align 1 .b8 _ZN34_INTERNAL_25fe3d13_4_k_cu__Z4testv6thrust24THRUST_300001_SM_1000_NS12placeholders2_1E[1];
.global .align 1 .b8 _ZN34_INTERNAL_25fe3d13_4_k_cu__Z4testv6thrust24THRUST_300001_SM_1000_NS12placeholders2_2E[1];
.global .align 1 .b8 _ZN34_INTERNAL_25fe3d13_4_k_cu__Z4testv6thrust24THRUST_300001_SM_1000_NS12placeholders2_3E[1];
.global .align 1 .b8 _ZN34_INTERNAL_25fe3d13_4_k_cu__Z4testv6thrust24THRUST_300001_SM_1000_NS12placeholders2_4E[1];
.global .align 1 .b8 _ZN34_INTERNAL_25fe3d13_4_k_cu__Z4testv6thrust24THRUST_300001_SM_1000_NS12placeholders2_5E[1];
.global .align 1 .b8 _ZN34_INTERNAL_25fe3d13_4_k_cu__Z4testv6thrust24THRUST_300001_SM_1000_NS12placeholders2_6E[1];
.global .align 1 .b8 _ZN34_INTERNAL_25fe3d13_4_k_cu__Z4testv6thrust24THRUST_300001_SM_1000_NS12placeholders2_7E[1];
.global .align 1 .b8 _ZN34_INTERNAL_25fe3d13_4_k_cu__Z4testv6thrust24THRUST_300001_SM_1000_NS12placeholders2_8E[1];
.global .align 1 .b8 _ZN34_INTERNAL_25fe3d13_4_k_cu__Z4testv6thrust24THRUST_300001_SM_1000_NS12placeholders2_9E[1];
.global .align 1 .b8 _ZN34_INTERNAL_25fe3d13_4_k_cu__Z4testv6thrust24THRUST_300001_SM_1000_NS12placeholders3_10E[1];
.global .align 1 .b8 _ZN34_INTERNAL_25fe3d13_4_k_cu__Z4testv6thrust24THRUST_300001_SM_1000_NS3seqE[1];
.global .align 1 .b8 _ZN34_INTERNAL_25fe3d13_4_k_cu__Z4testv6thrust24THRUST_300001_SM_1000_NS6deviceE[1];

.visible .entry _ZN3cub18CUB_300001_SM_10006detail11EmptyKernelIvEEvv()
{


	ret;

}
	// .globl	_ZN3cub18CUB_300001_SM_10006detail6reduce28DeviceReduceSingleTileKernelINS2_10policy_hubIN4cuda3std3__45tupleIJblEEEjN6thrust24THRUST_300001_SM_1000_NS8cuda_cub9__find_if7functorIS9_EEE10Policy1000ENSB_12zip_iteratorINS8_IJNSD_26transform_input_iterator_tIbNSB_6detail15normal_iteratorINSB_10device_ptrIiEEEENS7_10__not_fn_tI7is_evenEEEENSB_17counting_iteratorIlNSB_11use_defaultESU_SU_EEEEEEEPS9_jSF_S9_S9_NS7_10__identityEEEvT0_T1_T2_T3_T4_T6_
.visible .entry _ZN3cub18CUB_300001_SM_10006detail6reduce28DeviceReduceSingleTileKernelINS2_10policy_hubIN4cuda3std3__45tupleIJblEEEjN6thrust24THRUST_300001_SM_1000_NS8cuda_cub9__find_if7functorIS9_EEE10Policy1000ENSB_12zip_iteratorINS8_IJNSD_26transform_input_iterator_tIbNSB_6detail15normal_iteratorINSB_10device_ptrIiEEEENS7_10__not_fn_tI7is_evenEEEENSB_17counting_iteratorIlNSB_11use_defaultESU_SU_EEEEEEEPS9_jSF_S9_S9_NS7_10__identityEEEvT0_T1_T2_T3_T4_T6_(
	.param .align 8 .b8 _ZN3cub18CUB_300001_SM_10006detail6reduce28DeviceReduceSingleTileKernelINS2_10policy_hubIN4cuda3std3__45tupleIJblEEEjN6thrust24THRUST_300001_SM_1000_NS8cuda_cub9__find_if7functorIS9_EEE10Policy1000ENSB_12zip_iteratorINS8_IJNSD_26transform_input_iterator_tIbNSB_6detail15normal_iteratorINSB_10device_ptrIiEEEENS7_10__not_fn_tI7is_evenEEEENSB_17counting_iteratorIlNSB_11use_defaultESU_SU_EEEEEEEPS9_jSF_S9_S9_NS7_10__identityEEEvT0_T1_T2_T3_T4_T6__param_0[24],
	.param .u64 .ptr .align 1 _ZN3cub18CUB_300001_SM_10006detail6reduce28DeviceReduceSingleTileKernelINS2_10policy_hubIN4cuda3std3__45tupleIJblEEEjN6thrust24THRUST_300001_SM_1000_NS8cuda_cub9__find_if7functorIS9_EEE10Policy1000ENSB_12zip_iteratorINS8_IJNSD_26transform_input_iterator_tIbNSB_6detail15normal_iteratorINSB_10device_ptrIiEEEENS7_10__not_fn_tI7is_evenEEEENSB_17counting_iteratorIlNSB_11use_defaultESU_SU_EEEEEEEPS9_jSF_S9_S9_NS7_10__identityEEEvT0_T1_T2_T3_T4_T6__param_1,
	.param .u32 _ZN3cub18CUB_300001_SM_10006detail6reduce28DeviceReduceSingleTileKernelINS2_10policy_hubIN4cuda3std3__45tupleIJblEEEjN6thrust24THRUST_300001_SM_1000_NS8cuda_cub9__find_if7functorIS9_EEE10Policy1000ENSB_12zip_iteratorINS8_IJNSD_26transform_input_iterator_tIbNSB_6detail15normal_iteratorINSB_10device_ptrIiEEEENS7_10__not_fn_tI7is_evenEEEENSB_17counting_iteratorIlNSB_11use_defaultESU_SU_EEEEEEEPS9_jSF_S9_S9_NS7_10__identityEEEvT0_T1_T2_T3_T4_T6__param_2,
	.param .align 1 .b8 _ZN3cub18CUB_300001_SM_10006detail6reduce28DeviceReduceSingleTileKernelINS2_10policy_hubIN4cuda3std3__45tupleIJblEEEjN6thrust24THRUST_300001_SM_1000_NS8cuda_cub9__find_if7functorIS9_EEE10Policy1000ENSB_12zip_iteratorINS8_IJNSD_26transform_input_iterator_tIbNSB_6detail15normal_iteratorINSB_10device_ptrIiEEEENS7_10__not_fn_tI7is_evenEEEENSB_17counting_iteratorIlNSB_11use_defaultESU_SU_EEEEEEEPS9_jSF_S9_S9_NS7_10__identityEEEvT0_T1_T2_T3_T4_T6__param_3[1],
	.param .align 8 .b8 _ZN3cub18CUB_300001_SM_10006detail6reduce28DeviceReduceSingleTileKernelINS2_10policy_hubIN4cuda3std3__45tupleIJblEEEjN6thrust24THRUST_300001_SM_1000_NS8cuda_cub9__find_if7functorIS9_EEE10Policy1000ENSB_12zip_iteratorINS8_IJNSD_26transform_input_iterator_tIbNSB_6detail15normal_iteratorINSB_10device_ptrIiEEEENS7_10__not_fn_tI7is_evenEEEENSB_17counting_iteratorIlNSB_11use_defaultESU_SU_EEEEEEEPS9_jSF_S9_S9_NS7_10__identityEEEvT0_T1_T2_T3_T4_T6__param_4[16],
	.param .align 1 .b8 _ZN3cub18CUB_300001_SM_10006detail6reduce28DeviceReduceSingleTileKernelINS2_10policy_hubIN4cuda3std3__45tupleIJblEEEjN6thrust24THRUST_300001_SM_1000_NS8cuda_cub9__find_if7functorIS9_EEE10Policy1000ENSB_12zip_iteratorINS8_IJNSD_26transform_input_iterator_tIbNSB_6detail15normal_iteratorINSB_10device_ptrIiEEEENS7_10__not_fn_tI7is_evenEEEENSB_17counting_iteratorIlNSB_11use_defaultESU_SU_EEEEEEEPS9_jSF_S9_S9_NS7_10__identityEEEvT0_T1_T2_T3_T4_T6__param_5[1]
)
.maxntid 256
.minnctapersm 1
{
	.reg .pred 	%p<236>;
	.reg .b16 	%rs<452>;
	.reg .b32 	%r<454>;
	.reg .b64 	%rd<449>;
	// demoted variable
	.shared .align 8 .b8 _ZZN3cub18CUB_300001_SM_10006detail6reduce28DeviceReduceSingleTileKernelINS2_10policy_hubIN4cuda3std3__45tupleIJblEEEjN6thrust24THRUST_300001_SM_1000_NS8cuda_cub9__find_if7functorIS9_EEE10Policy1000ENSB_12zip_iteratorINS8_IJNSD_26transform_input_iterator_tIbNSB_6detail15normal_iteratorINSB_10device_ptrIiEEEENS7_10__not_fn_tI7is_evenEEEENSB_17counting_iteratorIlNSB_11use_defaultESU_SU_EEEEEEEPS9_jSF_S9_S9_NS7_10__identityEEEvT0_T1_T2_T3_T4_T6_E12temp_storage[152];
	ld.param.u64 	%rd114, [_ZN3cub18CUB_300001_SM_10006detail6reduce28DeviceReduceSingleTileKernelINS2_10policy_hubIN4cuda3std3__45tupleIJblEEEjN6thrust24THRUST_300001_SM_1000_NS8cuda_cub9__find_if7functorIS9_EEE10Policy1000ENSB_12zip_iteratorINS8_IJNSD_26transform_input_iterator_tIbNSB_6detail15normal_iteratorINSB_10device_ptrIiEEEENS7_10__not_fn_tI7is_evenEEEENSB_17counting_iteratorIlNSB_11use_defaultESU_SU_EEEEEEEPS9_jSF_S9_S9_NS7_10__identityEEEvT0_T1_T2_T3_T4_T6__param_4+8];
	ld.param.u64 	%rd113, [_ZN3cub18CUB_300001_SM_10006detail6reduce28DeviceReduceSingleTileKernelINS2_10policy_hubIN4cuda3std3__45tupleIJblEEEjN6thrust24THRUST_300001_SM_1000_NS8cuda_cub9__find_if7functorIS9_EEE10Policy1000ENSB_12zip_iteratorINS8_IJNSD_26transform_input_iterator_tIbNSB_6detail15normal_iteratorINSB_10device_ptrIiEEEENS7_10__not_fn_tI7is_evenEEEENSB_17counting_iteratorIlNSB_11use_defaultESU_SU_EEEEEEEPS9_jSF_S9_S9_NS7_10__identityEEEvT0_T1_T2_T3_T4_T6__param_0+16];
	ld.param.u64 	%rd112, [_ZN3cub18CUB_300001_SM_10006detail6reduce28DeviceReduceSingleTileKernelINS2_10policy_hubIN4cuda3std3__45tupleIJblEEEjN6thrust24THRUST_300001_SM_1000_NS8cuda_cub9__find_if7functorIS9_EEE10Policy1000ENSB_12zip_iteratorINS8_IJNSD_26transform_input_iterator_tIbNSB_6detail15normal_iteratorINSB_10device_ptrIiEEEENS7_10__not_fn_tI7is_evenEEEENSB_17counting_iteratorIlNSB_11use_defaultESU_SU_EEEEEEEPS9_jSF_S9_S9_NS7_10__identityEEEvT0_T1_T2_T3_T4_T6__param_0];
	ld.param.u64 	%rd115, [_ZN3cub18CUB_300001_SM_10006detail6reduce28DeviceReduceSingleTileKernelINS2_10policy_hubIN4cuda3std3__45tupleIJblEEEjN6thrust24THRUST_300001_SM_1000_NS8cuda_cub9__find_if7functorIS9_EEE10Policy1000ENSB_12zip_iteratorINS8_IJNSD_26transform_input_iterator_tIbNSB_6detail15normal_iteratorINSB_10device_ptrIiEEEENS7_10__not_fn_tI7is_evenEEEENSB_17counting_iteratorIlNSB_11use_defaultESU_SU_EEEEEEEPS9_jSF_S9_S9_NS7_10__identityEEEvT0_T1_T2_T3_T4_T6__param_1];
	ld.param.u32 	%r44, [_ZN3cub18CUB_300001_SM_10006detail6reduce28DeviceReduceSingleTileKernelINS2_10policy_hubIN4cuda3std3__45tupleIJblEEEjN6thrust24THRUST_300001_SM_1000_NS8cuda_cub9__find_if7functorIS9_EEE10Policy1000ENSB_12zip_iteratorINS8_IJNSD_26transform_input_iterator_tIbNSB_6detail15normal_iteratorINSB_10device_ptrIiEEEENS7_10__not_fn_tI7is_evenEEEENSB_17counting_iteratorIlNSB_11use_defaultESU_SU_EEEEEEEPS9_jSF_S9_S9_NS7_10__identityEEEvT0_T1_T2_T3_T4_T6__param_2];
	ld.param.u8 	%rs100, [_ZN3cub18CUB_300001_SM_10006detail6reduce28DeviceReduceSingleTileKernelINS2_10policy_hubIN4cuda3std3__45tupleIJblEEEjN6thrust24THRUST_300001_SM_1000_NS8cuda_cub9__find_if7functorIS9_EEE10Policy1000ENSB_12zip_iteratorINS8_IJNSD_26transform_input_iterator_tIbNSB_6detail15normal_iteratorINSB_10device_ptrIiEEEENS7_10__not_fn_tI7is_evenEEEENSB_17counting_iteratorIlNSB_11use_defaultESU_SU_EEEEEEEPS9_jSF_S9_S9_NS7_10__identityEEEvT0_T1_T2_T3_T4_T6__param_4];
	cvta.to.global.u64 	%rd1, %rd115;
	setp.ne.s32 	%p1, %r44, 0;
	@%p1 bra 	$L__BB1_3;
	mov.u32 	%r439, %tid.x;
	setp.ne.s32 	%p235, %r439, 0;
	@%p235 bra 	$L__BB1_123;
	st.global.u8 	[%rd1], %rs100;
	st.global.u64 	[%rd1+8], %rd114;
	bra.uni 	$L__BB1_123;
$L__BB1_3:
	cvta.to.global.u64 	%rd2, %rd112;
	setp.gt.u32 	%p2, %r44, 1023;
	@%p2 bra 	$L__BB1_80;
	mov.u32 	%r1, %tid.x;
	setp.ge.u32 	%p102, %r1, %r44;
	mov.b16 	%rs420, 0;
	mov.b64 	%rd417, 0;
	mov.u32 	%r443, %r1;
	@%p102 bra 	$L__BB1_6;
	cvt.u64.u32 	%rd279, %r1;
	mul.wide.u32 	%rd280, %r1, 4;
	add.s64 	%rd281, %rd2, %rd280;
	add.s64 	%rd417, %rd113, %rd279;
	ld.global.u16 	%rs244, [%rd281];
	and.b16  	%rs420, %rs244, 1;
	add.s32 	%r443, %r1, 256;
$L__BB1_6:
	setp.ge.u32 	%p103, %r443, %r44;
	@%p103 bra 	$L__BB1_18;
	not.b32 	%r201, %r443;
	add.s32 	%r4, %r44, %r201;
	shr.u32 	%r202, %r4, 8;
	add.s32 	%r5, %r202, 1;
	and.b32  	%r6, %r5, 7;
	setp.lt.u32 	%p104, %r4, 1792;
	@%p104 bra 	$L__BB1_10;
	and.b32  	%r203, %r5, 33554424;
	neg.s32 	%r441, %r203;
$L__BB1_9:
	.pragma "nounroll";
	cvt.u64.u32 	%rd283, %r443;
	mul.wide.u32 	%rd284, %r443, 4;
	add.s64 	%rd285, %rd2, %rd284;
	add.s64 	%rd286, %rd113, %rd283;
	ld.global.u8 	%rs246, [%rd285];
	and.b16  	%rs247, %rs246, 1;
	and.b16  	%rs248, %rs420, 255;
	setp.eq.s16 	%p105, %rs248, 0;
	setp.eq.s16 	%p106, %rs247, 0;
	min.s64 	%rd287, %rd286, %rd417;
	selp.b64 	%rd288, %rd417, %rd287, %p106;
	selp.b64 	%rd289, %rd286, %rd288, %p105;
	selp.b16 	%rs249, %rs420, 1, %p106;
	selp.b16 	%rs250, %rs247, %rs249, %p105;
	and.b16  	%rs251, %rs250, 255;
	add.s64 	%rd290, %rd286, 256;
	ld.global.u8 	%rs252, [%rd285+1024];
	and.b16  	%rs253, %rs252, 1;
	setp.eq.s16 	%p107, %rs251, 0;
	setp.eq.s16 	%p108, %rs253, 0;
	min.s64 	%rd291, %rd290, %rd289;
	selp.b64 	%rd292, %rd289, %rd291, %p108;
	selp.b64 	%rd293, %rd290, %rd292, %p107;
	selp.b16 	%rs254, %rs250, 1, %p108;
	selp.b16 	%rs255, %rs253, %rs254, %p107;
	and.b16  	%rs256, %rs255, 255;
	add.s64 	%rd294, %rd286, 512;
	ld.global.u8 	%rs257, [%rd285+2048];
	and.b16  	%rs258, %rs257, 1;
	setp.eq.s16 	%p109, %rs256, 0;
	setp.eq.s16 	%p110, %rs258, 0;
	min.s64 	%rd295, %rd294, %rd293;
	selp.b64 	%rd296, %rd293, %rd295, %p110;
	selp.b64 	%rd297, %rd294, %rd296, %p109;
	selp.b16 	%rs259, %rs255, 1, %p110;
	selp.b16 	%rs260, %rs258, %rs259, %p109;
	and.b16  	%rs261, %rs260, 255;
	add.s64 	%rd298, %rd286, 768;
	ld.global.u8 	%rs262, [%rd285+3072];
	and.b16  	%rs263, %rs262, 1;
	setp.eq.s16 	%p111, %rs261, 0;
	setp.eq.s16 	%p112, %rs263, 0;
	min.s64 	%rd299, %rd298, %rd297;
	selp.b64 	%rd300, %rd297, %rd299, %p112;
	selp.b64 	%rd301, %rd298, %rd300, %p111;
	selp.b16 	%rs264, %rs260, 1, %p112;
	selp.b16 	%rs265, %rs263, %rs264, %p111;
	and.b16  	%rs266, %rs265, 255;
	add.s64 	%rd302, %rd286, 1024;
	ld.global.u8 	%rs267, [%rd285+4096];
	and.b16  	%rs268, %rs267, 1;
	setp.eq.s16 	%p113, %rs266, 0;
	setp.eq.s16 	%p114, %rs268, 0;
	min.s64 	%rd303, %rd302, %rd301;
	selp.b64 	%rd304, %rd301, %rd303, %p114;
	selp.b64 	%rd305, %rd302, %rd304, %p113;
	selp.b16 	%rs269, %rs265, 1, %p114;
	selp.b16 	%rs270, %rs268, %rs269, %p113;
	and.b16  	%rs271, %rs270, 255;
	add.s64 	%rd306, %rd286, 1280;
	ld.global.u8 	%rs272, [%rd285+5120];
	and.b16  	%rs273, %rs272, 1;
	setp.eq.s16 	%p115, %rs271, 0;
	setp.eq.s16 	%p116, %rs273, 0;
	min.s64 	%rd307, %rd306, %rd305;
	selp.b64 	%rd308, %rd305, %rd307, %p116;
	selp.b64 	%rd309, %rd306, %rd308, %p115;
	selp.b16 	%rs274, %rs270, 1, %p116;
	selp.b16 	%rs275, %rs273, %rs274, %p115;
	and.b16  	%rs276, %rs275, 255;
	add.s64 	%rd310, %rd286, 1536;
	ld.global.u8 	%rs277, [%rd285+6144];
	and.b16  	%rs278, %rs277, 1;
	setp.eq.s16 	%p117, %rs276, 0;
	setp.eq.s16 	%p118, %rs278, 0;
	min.s64 	%rd311, %rd310, %rd309;
	selp.b64 	%rd312, %rd309, %rd311, %p118;
	selp.b64 	%rd313, %rd310, %rd312, %p117;
	selp.b16 	%rs279, %rs275, 1, %p118;
	selp.b16 	%rs280, %rs278, %rs279, %p117;
	and.b16  	%rs281, %rs280, 255;
	add.s64 	%rd314, %rd286, 1792;
	ld.global.u8 	%rs282, [%rd285+7168];
	and.b16  	%rs283, %rs282, 1;
	setp.eq.s16 	%p119, %rs281, 0;
	setp.eq.s16 	%p120, %rs283, 0;
	min.s64 	%rd315, %rd314, %rd313;
	selp.b64 	%rd316, %rd313, %rd315, %p120;
	selp.b64 	%rd417, %rd314, %rd316, %p119;
	selp.b16 	%rs284, %rs280, 1, %p120;
	selp.b16 	%rs420, %rs283, %rs284, %p119;
	add.s32 	%r443, %r443, 2048;
	add.s32 	%r441, %r441, 8;
	setp.ne.s32 	%p121, %r441, 0;
	@%p121 bra 	$L__BB1_9;
$L__BB1_10:
	setp.eq.s32 	%p122, %r6, 0;
	@%p122 bra 	$L__BB1_18;
	setp.lt.u32 	%p123, %r6, 4;
	@%p123 bra 	$L__BB1_13;
	cvt.u64.u32 	%rd318, %r443;
	mul.wide.u32 	%rd319, %r443, 4;
	add.s64 	%rd320, %rd2, %rd319;
	add.s64 	%rd321, %rd113, %rd318;
	ld.global.u8 	%rs286, [%rd320];
	and.b16  	%rs287, %rs286, 1;
	and.b16  	%rs288, %rs420, 255;
	setp.eq.s16 	%p124, %rs288, 0;
	setp.eq.s16 	%p125, %rs287, 0;
	min.s64 	%rd322, %rd321, %rd417;
	selp.b64 	%rd323, %rd417, %rd322, %p125;
	selp.b64 	%rd324, %rd321, %rd323, %p124;
	selp.b16 	%rs289, %rs420, 1, %p125;
	selp.b16 	%rs290, %rs287, %rs289, %p124;
	and.b16  	%rs291, %rs290, 255;
	add.s32 	%r204, %r443, 256;
	cvt.u64.u32 	%rd325, %r204;
	add.s64 	%rd326, %rd113, %rd325;
	ld.global.u8 	%rs292, [%rd320+1024];
	and.b16  	%rs293, %rs292, 1;
	setp.eq.s16 	%p126, %rs291, 0;
	setp.eq.s16 	%p127, %rs293, 0;
	min.s64 	%rd327, %rd326, %rd324;
	selp.b64 	%rd328, %rd324, %rd327, %p127;
	selp.b64 	%rd329, %rd326, %rd328, %p126;
	selp.b16 	%rs294, %rs290, 1, %p127;
	selp.b16 	%rs295, %rs293, %rs294, %p126;
	and.b16  	%rs296, %rs295, 255;
	add.s32 	%r205, %r443, 512;
	cvt.u64.u32 	%rd330, %r205;
	add.s64 	%rd331, %rd113, %rd330;
	ld.global.u8 	%rs297, [%rd320+2048];
	and.b16  	%rs298, %rs297, 1;
	setp.eq.s16 	%p128, %rs296, 0;
	setp.eq.s16 	%p129, %rs298, 0;
	min.s64 	%rd332, %rd331, %rd329;
	selp.b64 	%rd333, %rd329, %rd332, %p129;
	selp.b64 	%rd334, %rd331, %rd333, %p128;
	selp.b16 	%rs299, %rs295, 1, %p129;
	selp.b16 	%rs300, %rs298, %rs299, %p128;
	and.b16  	%rs301, %rs300, 255;
	add.s32 	%r206, %r443, 768;
	cvt.u64.u32 	%rd335, %r206;
	add.s64 	%rd336, %rd113, %rd335;
	ld.global.u8 	%rs302, [%rd320+3072];
	and.b16  	%rs303, %rs302, 1;
	setp.eq.s16 	%p130, %rs301, 0;
	setp.eq.s16 	%p131, %rs303, 0;
	min.s64 	%rd337, %rd336, %rd334;
	selp.b64 	%rd338, %rd334, %rd337, %p131;
	selp.b64 	%rd417, %rd336, %rd338, %p130;
	selp.b16 	%rs304, %rs300, 1, %p131;
	selp.b16 	%rs420, %rs303, %rs304, %p130;
	add.s32 	%r443, %r443, 1024;
$L__BB1_13:
	and.b32  	%r207, %r5, 3;
	setp.eq.s32 	%p132, %r207, 0;
	@%p132 bra 	$L__BB1_18;
	setp.eq.s32 	%p133, %r207, 1;
	@%p133 bra 	$L__BB1_16;
	cvt.u64.u32 	%rd340, %r443;
	mul.wide.u32 	%rd341, %r443, 4;
	add.s64 	%rd342, %rd2, %rd341;
	add.s64 	%rd343, %rd113, %rd340;
	ld.global.u8 	%rs306, [%rd342];
	and.b16  	%rs307, %rs306, 1;
	and.b16  	%rs308, %rs420, 255;
	setp.eq.s16 	%p134, %rs308, 0;
	setp.eq.s16 	%p135, %rs307, 0;
	min.s64 	%rd344, %rd343, %rd417;
	selp.b64 	%rd345, %rd417, %rd344, %p135;
	selp.b64 	%rd346, %rd343, %rd345, %p134;
	selp.b16 	%rs309, %rs420, 1, %p135;
	selp.b16 	%rs310, %rs307, %rs309, %p134;
	and.b16  	%rs311, %rs310, 255;
	add.s32 	%r208, %r443, 256;
	cvt.u64.u32 	%rd347, %r208;
	add.s64 	%rd348, %rd113, %rd347;
	ld.global.u8 	%rs312, [%rd342+1024];
	and.b16  	%rs313, %rs312, 1;
	setp.eq.s16 	%p136, %rs311, 0;
	setp.eq.s16 	%p137, %rs313, 0;
	min.s64 	%rd349, %rd348, %rd346;
	selp.b64 	%rd350, %rd346, %rd349, %p137;
	selp.b64 	%rd417, %rd348, %rd350, %p136;
	selp.b16 	%rs314, %rs310, 1, %p137;
	selp.b16 	%rs420, %rs313, %rs314, %p136;
	add.s32 	%r443, %r443, 512;
$L__BB1_16:
	and.b32  	%r209, %r4, 256;
	setp.ne.s32 	%p138, %r209, 0;
	@%p138 bra 	$L__BB1_18;
	cvt.u64.u32 	%rd351, %r443;
	mul.wide.u32 	%rd352, %r443, 4;
	add.s64 	%rd353, %rd2, %rd352;
	add.s64 	%rd354, %rd113, %rd351;
	ld.global.u8 	%rs315, [%rd353];
	and.b16  	%rs316, %rs315, 1;
	and.b16  	%rs317, %rs420, 255;
	setp.eq.s16 	%p139, %rs317, 0;
	setp.eq.s16 	%p140, %rs316, 0;
	min.s64 	%rd355, %rd354, %rd417;
	selp.b64 	%rd356, %rd417, %rd355, %p140;
	selp.b64 	%rd417, %rd354, %rd356, %p139;
	selp.b16 	%rs318, %rs420, 1, %p140;
	selp.b16 	%rs420, %rs316, %rs318, %p139;
$L__BB1_18:
	setp.lt.u32 	%p141, %r44, 256;
	@%p141 bra 	$L__BB1_43;
	// begin inline asm
	mov.u32 %r328, %laneid;
	// end inline asm
	cvt.u32.u16 	%r349, %rs420;
	and.b32  	%r330, %r349, 255;
	mov.b32 	%r346, 1;
	mov.b32 	%r347, 31;
	mov.b32 	%r348, -1;
	// begin inline asm
	shfl.sync.down.b32 %r329, %r330, %r346, %r347, %r348;
	// end inline asm
	// begin inline asm
	shfl.sync.down.b32 %r334, %r335, %r346, %r347, %r348;
	// end inline asm
	mov.b64 	{%r340, %r345}, %rd417;
	// begin inline asm
	shfl.sync.down.b32 %r339, %r340, %r346, %r347, %r348;
	// end inline asm
	// begin inline asm
	shfl.sync.down.b32 %r344, %r345, %r346, %r347, %r348;
	// end inline asm
	mov.b64 	%rd18, {%r339, %r344};
	cvt.u16.u32 	%rs15, %r329;
	setp.gt.s32 	%p191, %r328, 30;
	@%p191 bra 	$L__BB1_23;
	and.b16  	%rs360, %rs420, 255;
	setp.eq.s16 	%p192, %rs360, 0;
	and.b16  	%rs361, %rs15, 255;
	setp.eq.s16 	%p193, %rs361, 0;
	or.pred  	%p194, %p192, %p193;
	@%p194 bra 	$L__BB1_22;
	min.s64 	%rd417, %rd18, %rd417;
	mov.b16 	%rs420, 1;
	bra.uni 	$L__BB1_23;
$L__BB1_22:
	setp.eq.s16 	%p195, %rs360, 0;
	selp.b64 	%rd417, %rd18, %rd417, %p195;
	selp.b16 	%rs420, %rs15, %rs420, %p195;
$L__BB1_23:
	cvt.u32.u16 	%r370, %rs420;
	and.b32  	%r351, %r370, 255;
	mov.b32 	%r367, 2;
	mov.b32 	%r368, 31;
	mov.b32 	%r369, -1;
	// begin inline asm
	shfl.sync.down.b32 %r350, %r351, %r367, %r368, %r369;
	// end inline asm
	// begin inline asm
	shfl.sync.down.b32 %r355, %r356, %r367, %r368, %r369;
	// end inline asm
	mov.b64 	{%r361, %r366}, %rd417;
	// begin inline asm
	shfl.sync.down.b32 %r360, %r361, %r367, %r368, %r369;
	// end inline asm
	// begin inline asm
	shfl.sync.down.b32 %r365, %r366, %r367, %r368, %r369;
	// end inline asm
	mov.b64 	%rd22, {%r360, %r365};
	cvt.u16.u32 	%rs18, %r350;
	setp.gt.s32 	%p196, %r328, 29;
	@%p196 bra 	$L__BB1_27;
	and.b16  	%rs364, %rs420, 255;
	setp.eq.s16 	%p197, %rs364, 0;
	and.b16  	%rs365, %rs18, 255;
	setp.eq.s16 	%p198, %rs365, 0;
	or.pred  	%p199, %p197, %p198;
	@%p199 bra 	$L__BB1_26;
	min.s64 	%rd417, %rd22, %rd417;
	mov.b16 	%rs420, 1;
	bra.uni 	$L__BB1_27;
$L__BB1_26:
	setp.eq.s16 	%p200, %rs364, 0;
	selp.b64 	%rd417, %rd22, %rd417, %p200;
	selp.b16 	%rs420, %rs18, %rs420, %p200;
$L__BB1_27:
	cvt.u32.u16 	%r391, %rs420;
	and.b32  	%r372, %r391, 255;
	mov.b32 	%r388, 4;
	mov.b32 	%r389, 31;
	mov.b32 	%r390, -1;
	// begin inline asm
	shfl.sync.down.b32 %r371, %r372, %r388, %r389, %r390;
	// end inline asm
	// begin inline asm
	shfl.sync.down.b32 %r376, %r377, %r388, %r389, %r390;
	// end inline asm
	mov.b64 	{%r382, %r387}, %rd417;
	// begin inline asm
	shfl.sync.down.b32 %r381, %r382, %r388, %r389, %r390;
	// end inline asm
	// begin inline asm
	shfl.sync.down.b32 %r386, %r387, %r388, %r389, %r390;
	// end inline asm
	mov.b64 	%rd26, {%r381, %r386};
	cvt.u16.u32 	%rs21, %r371;
	setp.gt.s32 	%p201, %r328, 27;
	@%p201 bra 	$L__BB1_31;
	and.b16  	%rs368, %rs420, 255;
	setp.eq.s16 	%p202, %rs368, 0;
	and.b16  	%rs369, %rs21, 255;
	setp.eq.s16 	%p203, %rs369, 0;
	or.pred  	%p204, %p202, %p203;
	@%p204 bra 	$L__BB1_30;
	min.s64 	%rd417, %rd26, %rd417;
	mov.b16 	%rs420, 1;
	bra.uni 	$L__BB1_31;
$L__BB1_30:
	setp.eq.s16 	%p205, %rs368, 0;
	selp.b64 	%rd417, %rd26, %rd417, %p205;
	selp.b16 	%rs420, %rs21, %rs420, %p205;
$L__BB1_31:
	cvt.u32.u16 	%r412, %rs420;
	and.b32  	%r393, %r412, 255;
	mov.b32 	%r409, 8;
	mov.b32 	%r410, 31;
	mov.b32 	%r411, -1;
	// begin inline asm
	shfl.sync.down.b32 %r392, %r393, %r409, %r410, %r411;
	// end inline asm
	// begin inline asm
	shfl.sync.down.b32 %r397, %r398, %r409, %r410, %r411;
	// end inline asm
	mov.b64 	{%r403, %r408}, %rd417;
	// begin inline asm
	shfl.sync.down.b32 %r402, %r403, %r409, %r410, %r411;
	// end inline asm
	// begin inline asm
	shfl.sync.down.b32 %r407, %r408, %r409, %r410, %r411;
	// end inline asm
	mov.b64 	%rd30, {%r402, %r407};
	cvt.u16.u32 	%rs24, %r392;
	setp.gt.s32 	%p206, %r328, 23;
	@%p206 bra 	$L__BB1_35;
	and.b16  	%rs372, %rs420, 255;
	setp.eq.s16 	%p207, %rs372, 0;
	and.b16  	%rs373, %rs24, 255;
	setp.eq.s16 	%p208, %rs373, 0;
	or.pred  	%p209, %p207, %p208;
	@%p209 bra 	$L__BB1_34;
	min.s64 	%rd417, %rd30, %rd417;
	mov.b16 	%rs420, 1;
	bra.uni 	$L__BB1_35;
$L__BB1_34:
	setp.eq.s16 	%p210, %rs372, 0;
	selp.b64 	%rd417, %rd30, %rd417, %p210;
	selp.b16 	%rs420, %rs24, %rs420, %p210;
$L__BB1_35:
	cvt.u32.u16 	%r433, %rs420;
	and.b32  	%r414, %r433, 255;
	mov.b32 	%r430, 16;
	mov.b32 	%r431, 31;
	mov.b32 	%r432, -1;
	// begin inline asm
	shfl.sync.down.b32 %r413, %r414, %r430, %r431, %r432;
	// end inline asm
	// begin inline asm
	shfl.sync.down.b32 %r418, %r419, %r430, %r431, %r432;
	// end inline asm
	mov.b64 	{%r424, %r429}, %rd417;
	// begin inline asm
	shfl.sync.down.b32 %r423, %r424, %r430, %r431, %r432;
	// end inline asm
	// begin inline asm
	shfl.sync.down.b32 %r428, %r429, %r430, %r431, %r432;
	// end inline asm
	mov.b64 	%rd34, {%r423, %r428};
	cvt.u16.u32 	%rs27, %r413;
	setp.gt.s32 	%p211, %r328, 15;
	@%p211 bra 	$L__BB1_39;
	and.b16  	%rs376, %rs420, 255;
	setp.eq.s16 	%p212, %rs376, 0;
	and.b16  	%rs377, %rs27, 255;
	setp.eq.s16 	%p213, %rs377, 0;
	or.pred  	%p214, %p212, %p213;
	@%p214 bra 	$L__BB1_38;
	min.s64 	%rd417, %rd34, %rd417;
	mov.b16 	%rs420, 1;
	bra.uni 	$L__BB1_39;
$L__BB1_38:
	setp.eq.s16 	%p215, %rs376, 0;
	selp.b16 	%rs420, %rs27, %rs420, %p215;
	selp.b64 	%rd417, %rd34, %rd417, %p215;
$L__BB1_39:
	setp.ne.s32 	%p216, %r328, 0;
	@%p216 bra 	$L__BB1_41;
	shr.u32 	%r434, %r1, 1;
	and.b32  	%r435, %r434, 496;
	mov.u32 	%r436, _ZZN3cub18CUB_300001_SM_10006detail6reduce28DeviceReduceSingleTileKernelINS2_10policy_hubIN4cuda3std3__45tupleIJblEEEjN6thrust24THRUST_300001_SM_1000_NS8cuda_cub9__find_if7functorIS9_EEE10Policy1000ENSB_12zip_iteratorINS8_IJNSD_26transform_input_iterator_tIbNSB_6detail15normal_iteratorINSB_10device_ptrIiEEEENS7_10__not_fn_tI7is_evenEEEENSB_17counting_iteratorIlNSB_11use_defaultESU_SU_EEEEEEEPS9_jSF_S9_S9_NS7_10__identityEEEvT0_T1_T2_T3_T4_T6_E12temp_storage;
	add.s32 	%r437, %r436, %r435;
	st.shared.u8 	[%r437+8], %rs420;
	st.shared.u64 	[%r437+16], %rd417;
$L__BB1_41:
	bar.sync 	0;
	setp.ne.s32 	%p217, %r1, 0;
	@%p217 bra 	$L__BB1_121;
	ld.shared.u8 	%rs380, [_ZZN3cub18CUB_300001_SM_10006detail6reduce28DeviceReduceSingleTileKernelINS2_10policy_hubIN4cuda3std3__45tupleIJblEEEjN6thrust24THRUST_300001_SM_1000_NS8cuda_cub9__find_if7functorIS9_EEE10Policy1000ENSB_12zip_iteratorINS8_IJNSD_26transform_input_iterator_tIbNSB_6detail15normal_iteratorINSB_10device_ptrIiEEEENS7_10__not_fn_tI7is_evenEEEENSB_17counting_iteratorIlNSB_11use_defaultESU_SU_EEEEEEEPS9_jSF_S9_S9_NS7_10__identityEEEvT0_T1_T2_T3_T4_T6_E12temp_storage+24];
	ld.shared.u64 	%rd378, [_ZZN3cub18CUB_300001_SM_10006detail6reduce28DeviceReduceSingleTileKernelINS2_10policy_hubIN4cuda3std3__45tupleIJblEEEjN6thrust24THRUST_300001_SM_1000_NS8cuda_cub9__find_if7functorIS9_EEE10Policy1000ENSB_12zip_iteratorINS8_IJNSD_26transform_input_iterator_tIbNSB_6detail15normal_iteratorINSB_10device_ptrIiEEEENS7_10__not_fn_tI7is_evenEEEENSB_17counting_iteratorIlNSB_11use_defaultESU_SU_EEEEEEEPS9_jSF_S9_S9_NS7_10__identityEEEvT0_T1_T2_T3_T4_T6_E12temp_storage+32];
	and.b16  	%rs381, %rs420, 255;
	setp.eq.s16 	%p218, %rs381, 0;
	setp.eq.s16 	%p219, %rs380, 0;
	min.s64 	%rd379, %rd378, %rd417;
	selp.b16 	%rs382, %rs420, 1, %p219;
	selp.b16 	%rs383, %rs380, %rs382, %p218;
	and.b16  	%rs384, %rs383, 255;
	selp.b64 	%rd380, %rd417, %rd379, %p219;
	selp.b64 	%rd381, %rd378, %rd380, %p218;
	ld.shared.u8 	%rs385, [_ZZN3cub18CUB_300001_SM_10006detail6reduce28DeviceReduceSingleTileKernelINS2_10policy_hubIN4cuda3std3__45tupleIJblEEEjN6thrust24THRUST_300001_SM_1000_NS8cuda_cub9__find_if7functorIS9_EEE10Policy1000ENSB_12zip_iteratorINS8_IJNSD_26transform_input_iterator_tIbNSB_6detail15normal_iteratorINSB_10device_ptrIiEEEENS7_10__not_fn_tI7is_evenEEEENSB_17counting_iteratorIlNSB_11use_defaultESU_SU_EEEEEEEPS9_jSF_S9_S9_NS7_10__identityEEEvT0_T1_T2_T3_T4_T6_E12temp_storage+40];
	ld.shared.u64 	%rd382, [_ZZN3cub18CUB_300001_SM_10006detail6reduce28DeviceReduceSingleTileKernelINS2_10policy_hubIN4cuda3std3__45tupleIJblEEEjN6thrust24THRUST_300001_SM_1000_NS8cuda_cub9__find_if7functorIS9_EEE10Policy1000ENSB_12zip_iteratorINS8_IJNSD_26transform_input_iterator_tIbNSB_6detail15normal_iteratorINSB_10device_ptrIiEEEENS7_10__not_fn_tI7is_evenEEEENSB_17counting_iteratorIlNSB_11use_defaultESU_SU_EEEEEEEPS9_jSF_S9_S9_NS7_10__identityEEEvT0_T1_T2_T3_T4_T6_E12temp_storage+48];
	setp.eq.s16 	%p220, %rs384, 0;
	setp.eq.s16 	%p221, %rs385, 0;
	min.s64 	%rd383, %rd382, %rd381;
	selp.b16 	%rs386, %rs383, 1, %p221;
	selp.b16 	%rs387, %rs385, %rs386, %p220;
	and.b16  	%rs388, %rs387, 255;
	selp.b64 	%rd384, %rd381, %rd383, %p221;
	selp.b64 	%rd385, %rd382, %rd384, %p220;
	ld.shared.u8 	%rs389, [_ZZN3cub18CUB_300001_SM_10006detail6reduce28DeviceReduceSingleTileKernelINS2_10policy_hubIN4cuda3std3__45tupleIJblEEEjN6thrust24THRUST_300001_SM_1000_NS8cuda_cub9__find_if7functorIS9_EEE10Policy1000ENSB_12zip_iteratorINS8_IJNSD_26transform_input_iterator_tIbNSB_6detail15normal_iteratorINSB_10device_ptrIiEEEENS7_10__not_fn_tI7is_evenEEEENSB_17counting_iteratorIlNSB_11use_defaultESU_SU_EEEEEEEPS9_jSF_S9_S9_NS7_10__identityEEEvT0_T1_T2_T3_T4_T6_E12temp_storage+56];
	ld.shared.u64 	%rd386, [_ZZN3cub18CUB_300001_SM_10006detail6reduce28DeviceReduceSingleTileKernelINS2_10policy_hubIN4cuda3std3__45tupleIJblEEEjN6thrust24THRUST_300001_SM_1000_NS8cuda_cub9__find_if7functorIS9_EEE10Policy1000ENSB_12zip_iteratorINS8_IJNSD_26transform_input_iterator_tIbNSB_6detail15normal_iteratorINSB_10device_ptrIiEEEENS7_10__not_fn_tI7is_evenEEEENSB_17counting_iteratorIlNSB_11use_defaultESU_SU_EEEEEEEPS9_jSF_S9_S9_NS7_10__identityEEEvT0_T1_T2_T3_T4_T6_E12temp_storage+64];
	setp.eq.s16 	%p222, %rs388, 0;
	setp.eq.s16 	%p223, %rs389, 0;
	min.s64 	%rd387, %rd386, %rd385;
	selp.b16 	%rs390, %rs387, 1, %p223;
	selp.b16 	%rs391, %rs389, %rs390, %p222;
	and.b16  	%rs392, %rs391, 255;
	selp.b64 	%rd388, %rd385, %rd387, %p223;
	selp.b64 	%rd389, %rd386, %rd388, %p222;
	ld.shared.u8 	%rs393, [_ZZN3cub18CUB_300001_SM_10006detail6reduce28DeviceReduceSingleTileKernelINS2_10policy_hubIN4cuda3std3__45tupleIJblEEEjN6thrust24THRUST_300001_SM_1000_NS8cuda_cub9__find_if7functorIS9_EEE10Policy1000ENSB_12zip_iteratorINS8_IJNSD_26transform_input_iterator_tIbNSB_6detail15normal_iteratorINSB_10device_ptrIiEEEENS7_10__not_fn_tI7is_evenEEEENSB_17counting_iteratorIlNSB_11use_defaultESU_SU_EEEEEEEPS9_jSF_S9_S9_NS7_10__identityEEEvT0_T1_T2_T3_T4_T6_E12temp_storage+72];
	ld.shared.u64 	%rd390, [_ZZN3cub18CUB_300001_SM_10006detail6reduce28DeviceReduceSingleTileKernelINS2_10policy_hubIN4cuda3std3__45tupleIJblEEEjN6thrust24THRUST_300001_SM_1000_NS8cuda_cub9__find_if7functorIS9_EEE10Policy1000ENSB_12zip_iteratorINS8_IJNSD_26transform_input_iterator_tIbNSB_6detail15normal_iteratorINSB_10device_ptrIiEEEENS7_10__not_fn_tI7is_evenEEEENSB_17counting_iteratorIlNSB_11use_defaultESU_SU_EEEEEEEPS9_jSF_S9_S9_NS7_10__identityEEEvT0_T1_T2_T3_T4_T6_E12temp_storage+80];
	setp.eq.s16 	%p224, %rs392, 0;
	setp.eq.s16 	%p225, %rs393, 0;
	min.s64 	%rd391, %rd390, %rd389;
	selp.b16 	%rs394, %rs391, 1, %p225;
	selp.b16 	%rs395, %rs393, %rs394, %p224;
	and.b16  	%rs396, %rs395, 255;
	selp.b64 	%rd392, %rd389, %rd391, %p225;
	selp.b64 	%rd393, %rd390, %rd392, %p224;
	ld.shared.u8 	%rs397, [_ZZN3cub18CUB_300001_SM_10006detail6reduce28DeviceReduceSingleTileKernelINS2_10policy_hubIN4cuda3std3__45tupleIJblEEEjN6thrust24THRUST_300001_SM_1000_NS8cuda_cub9__find_if7functorIS9_EEE10Policy1000ENSB_12zip_iteratorINS8_IJNSD_26transform_input_iterator_tIbNSB_6detail15normal_iteratorINSB_10device_ptrIiEEEENS7_10__not_fn_tI7is_evenEEEENSB_17counting_iteratorIlNSB_11use_defaultESU_SU_EEEEEEEPS9_jSF_S9_S9_NS7_10__identityEEEvT0_T1_T2_T3_T4_T6_E12temp_storage+88];
	ld.shared.u64 	%rd394, [_ZZN3cub18CUB_300001_SM_10006detail6reduce28DeviceReduceSingleTileKernelINS2_10policy_hubIN4cuda3std3__45tupleIJblEEEjN6thrust24THRUST_300001_SM_1000_NS8cuda_cub9__find_if7functorIS9_EEE10Policy1000ENSB_12zip_iteratorINS8_IJNSD_26transform_input_iterator_tIbNSB_6detail15normal_iteratorINSB_10device_ptrIiEEEENS7_10__not_fn_tI7is_evenEEEENSB_17counting_iteratorIlNSB_11use_defaultESU_SU_EEEEEEEPS9_jSF_S9_S9_NS7_10__identityEEEvT0_T1_T2_T3_T4_T6_E12temp_storage+96];
	setp.eq.s16 	%p226, %rs396, 0;
	setp.eq.s16 	%p227, %rs397, 0;
	min.s64 	%rd395, %rd394, %rd393;
	selp.b16 	%rs398, %rs395, 1, %p227;
	selp.b16 	%rs399, %rs397, %rs398, %p226;
	and.b16  	%rs400, %rs399, 255;
	selp.b64 	%rd396, %rd393, %rd395, %p227;
	selp.b64 	%rd397, %rd394, %rd396, %p226;
	ld.shared.u8 	%rs401, [_ZZN3cub18CUB_300001_SM_10006detail6reduce28DeviceReduceSingleTileKernelINS2_10policy_hubIN4cuda3std3__45tupleIJblEEEjN6thrust24THRUST_300001_SM_1000_NS8cuda_cub9__find_if7functorIS9_EEE10Policy1000ENSB_12zip_iteratorINS8_IJNSD_26transform_input_iterator_tIbNSB_6detail15normal_iteratorINSB_10device_ptrIiEEEENS7_10__not_fn_tI7is_evenEEEENSB_17counting_iteratorIlNSB_11use_defaultESU_SU_EEEEEEEPS9_jSF_S9_S9_NS7_10__identityEEEvT0_T1_T2_T3_T4_T6_E12temp_storage+104];
	ld.shared.u64 	%rd398, [_ZZN3cub18CUB_300001_SM_10006detail6reduce28DeviceReduceSingleTileKernelINS2_10policy_hubIN4cuda3std3__45tupleIJblEEEjN6thrust24THRUST_300001_SM_1000_NS8cuda_cub9__find_if7functorIS9_EEE10Policy1000ENSB_12zip_iteratorINS8_IJNSD_26transform_input_iterator_tIbNSB_6detail15normal_iteratorINSB_10device_ptrIiEEEENS7_10__not_fn_tI7is_evenEEEENSB_17counting_iteratorIlNSB_11use_defaultESU_SU_EEEEEEEPS9_jSF_S9_S9_NS7_10__identityEEEvT0_T1_T2_T3_T4_T6_E12temp_storage+112];
	setp.eq.s16 	%p228, %rs400, 0;
	setp.eq.s16 	%p229, %rs401, 0;
	min.s64 	%rd399, %rd398, %rd397;
	selp.b16 	%rs402, %rs399, 1, %p229;
	selp.b16 	%rs403, %rs401, %rs402, %p228;
	and.b16  	%rs404, %rs403, 255;
	selp.b64 	%rd400, %rd397, %rd399, %p229;
	selp.b64 	%rd401, %rd398, %rd400, %p228;
	ld.shared.u8 	%rs405, [_ZZN3cub18CUB_300001_SM_10006detail6reduce28DeviceReduceSingleTileKernelINS2_10policy_hubIN4cuda3std3__45tupleIJblEEEjN6thrust24THRUST_300001_SM_1000_NS8cuda_cub9__find_if7functorIS9_EEE10Policy1000ENSB_12zip_iteratorINS8_IJNSD_26transform_input_iterator_tIbNSB_6detail15normal_iteratorINSB_10device_ptrIiEEEENS7_10__not_fn_tI7is_evenEEEENSB_17counting_iteratorIlNSB_11use_defaultESU_SU_EEEEEEEPS9_jSF_S9_S9_NS7_10__identityEEEvT0_T1_T2_T3_T4_T6_E12temp_storage+120];
	ld.shared.u64 	%rd402, [_ZZN3cub18CUB_300001_SM_10006detail6reduce28DeviceReduceSingleTileKernelINS2_10policy_hubIN4cuda3std3__45tupleIJblEEEjN6thrust24THRUST_300001_SM_1000_NS8cuda_cub9__find_if7functorIS9_EEE10Policy1000ENSB_12zip_iteratorINS8_IJNSD_26transform_input_iterator_tIbNSB_6detail15normal_iteratorINSB_10device_ptrIiEEEENS7_10__not_fn_tI7is_evenEEEENSB_17counting_iteratorIlNSB_11use_defaultESU_SU_EEEEEEEPS9_jSF_S9_S9_NS7_10__identityEEEvT0_T1_T2_T3_T4_T6_E12temp_storage+128];
	setp.eq.s16 	%p230, %rs404, 0;
	setp.eq.s16 	%p231, %rs405, 0;
	min.s64 	%rd403, %rd402, %rd401;
	selp.b16 	%rs406, %rs403, 1, %p231;
	selp.b16 	%rs420, %rs405, %rs406, %p230;
	selp.b64 	%rd404, %rd401, %rd403, %p231;
	selp.b64 	%rd417, %rd402, %rd404, %p230;
	bra.uni 	$L__BB1_121;
$L__BB1_43:
	// begin inline asm
	mov.u32 %r210, %laneid;
	// end inline asm
	and.b32  	%r231, %r1, 992;
	add.s32 	%r232, %r231, 32;
	setp.gt.u32 	%p142, %r232, %r44;
	not.b32 	%r233, %r231;
	add.s32 	%r234, %r44, %r233;
	selp.b32 	%r229, %r234, 31, %p142;
	cvt.u32.u16 	%r235, %rs420;
	and.b32  	%r212, %r235, 255;
	mov.b32 	%r228, 1;
	mov.b32 	%r230, -1;
	// begin inline asm
	shfl.sync.down.b32 %r211, %r212, %r228, %r229, %r230;
	// end inline asm
	// begin inline asm
	shfl.sync.down.b32 %r216, %r217, %r228, %r229, %r230;
	// end inline asm
	mov.b64 	{%r222, %r227}, %rd417;
	// begin inline asm
	shfl.sync.down.b32 %r221, %r222, %r228, %r229, %r230;
	// end inline asm
	// begin inline asm
	shfl.sync.down.b32 %r226, %r227, %r228, %r229, %r230;
	// end inline asm
	mov.b64 	%rd39, {%r221, %r226};
	cvt.u16.u32 	%rs31, %r211;
	setp.ge.s32 	%p143, %r210, %r229;
	@%p143 bra 	$L__BB1_47;
	and.b16  	%rs319, %rs420, 255;
	setp.eq.s16 	%p144, %rs319, 0;
	and.b16  	%rs320, %rs31, 255;
	setp.eq.s16 	%p145, %rs320, 0;
	or.pred  	%p146, %p144, %p145;
	@%p146 bra 	$L__BB1_46;
	min.s64 	%rd417, %rd39, %rd417;
	mov.b16 	%rs420, 1;
	bra.uni 	$L__BB1_47;
$L__BB1_46:
	setp.eq.s16 	%p147, %rs319, 0;
	selp.b16 	%rs420, %rs31, %rs420, %p147;
	selp.b64 	%rd417, %rd39, %rd417, %p147;
$L__BB1_47:
	cvt.u32.u16 	%r256, %rs420;
	and.b32  	%r237, %r256, 255;
	mov.b32 	%r253, 2;
	mov.b32 	%r255, -1;
	// begin inline asm
	shfl.sync.down.b32 %r236, %r237, %r253, %r229, %r255;
	// end inline asm
	// begin inline asm
	shfl.sync.down.b32 %r241, %r242, %r253, %r229, %r255;
	// end inline asm
	mov.b64 	{%r247, %r252}, %rd417;
	// begin inline asm
	shfl.sync.down.b32 %r246, %r247, %r253, %r229, %r255;
	// end inline asm
	// begin inline asm
	shfl.sync.down.b32 %r251, %r252, %r253, %r229, %r255;
	// end inline asm
	mov.b64 	%rd43, {%r246, %r251};
	cvt.u16.u32 	%rs34, %r236;
	add.s32 	%r257, %r210, 2;
	setp.gt.s32 	%p148, %r257, %r229;
	@%p148 bra 	$L__BB1_51;
	and.b16  	%rs323, %rs420, 255;
	setp.eq.s16 	%p149, %rs323, 0;
	and.b16  	%rs324, %rs34, 255;
	setp.eq.s16 	%p150, %rs324, 0;
	or.pred  	%p151, %p149, %p150;
	@%p151 bra 	$L__BB1_50;
	min.s64 	%rd417, %rd43, %rd417;
	mov.b16 	%rs420, 1;
	bra.uni 	$L__BB1_51;
$L__BB1_50:
	setp.eq.s16 	%p152, %rs323, 0;
	selp.b16 	%rs420, %rs34, %rs420, %p152;
	selp.b64 	%rd417, %rd43, %rd417, %p152;
$L__BB1_51:
	cvt.u32.u16 	%r278, %rs420;
	and.b32  	%r259, %r278, 255;
	mov.b32 	%r275, 4;
	mov.b32 	%r277, -1;
	// begin inline asm
	shfl.sync.down.b32 %r258, %r259, %r275, %r229, %r277;
	// end inline asm
	// begin inline asm
	shfl.sync.down.b32 %r263, %r264, %r275, %r229, %r277;
	// end inline asm
	mov.b64 	{%r269, %r274}, %rd417;
	// begin inline asm
	shfl.sync.down.b32 %r268, %r269, %r275, %r229, %r277;
	// end inline asm
	// begin inline asm
	shfl.sync.down.b32 %r273, %r274, %r275, %r229, %r277;
	// end inline asm
	mov.b64 	%rd47, {%r268, %r273};
	cvt.u16.u32 	%rs37, %r258;
	add.s32 	%r279, %r210, 4;
	setp.gt.s32 	%p153, %r279, %r229;
	@%p153 bra 	$L__BB1_55;
	and.b16  	%rs327, %rs420, 255;
	setp.eq.s16 	%p154, %rs327, 0;
	and.b16  	%rs328, %rs37, 255;
	setp.eq.s16 	%p155, %rs328, 0;
	or.pred  	%p156, %p154, %p155;
	@%p156 bra 	$L__BB1_54;
	min.s64 	%rd417, %rd47, %rd417;
	mov.b16 	%rs420, 1;
	bra.uni 	$L__BB1_55;
$L__BB1_54:
	setp.eq.s16 	%p157, %rs327, 0;
	selp.b16 	%rs420, %rs37, %rs420, %p157;
	selp.b64 	%rd417, %rd47, %rd417, %p157;
$L__BB1_55:
	cvt.u32.u16 	%r300, %rs420;
	and.b32  	%r281, %r300, 255;
	mov.b32 	%r297, 8;
	mov.b32 	%r299, -1;
	// begin inline asm
	shfl.sync.down.b32 %r280, %r281, %r297, %r229, %r299;
	// end inline asm
	// begin inline asm
	shfl.sync.down.b32 %r285, %r286, %r297, %r229, %r299;
	// end inline asm
	mov.b64 	{%r291, %r296}, %rd417;
	// begin inline asm
	shfl.sync.down.b32 %r290, %r291, %r297, %r229, %r299;
	// end inline asm
	// begin inline asm
	shfl.sync.down.b32 %r295, %r296, %r297, %r229, %r299;
	// end inline asm
	mov.b64 	%rd51, {%r290, %r295};
	cvt.u16.u32 	%rs40, %r280;
	add.s32 	%r301, %r210, 8;
	setp.gt.s32 	%p158, %r301, %r229;
	@%p158 bra 	$L__BB1_59;
	and.b16  	%rs331, %rs420, 255;
	setp.eq.s16 	%p159, %rs331, 0;
	and.b16  	%rs332, %rs40, 255;
	setp.eq.s16 	%p160, %rs332, 0;
	or.pred  	%p161, %p159, %p160;
	@%p161 bra 	$L__BB1_58;
	min.s64 	%rd417, %rd51, %rd417;
	mov.b16 	%rs420, 1;
	bra.uni 	$L__BB1_59;
$L__BB1_58:
	setp.eq.s16 	%p162, %rs331, 0;
	selp.b16 	%rs420, %rs40, %rs420, %p162;
	selp.b64 	%rd417, %rd51, %rd417, %p162;
$L__BB1_59:
	cvt.u32.u16 	%r322, %rs420;
	and.b32  	%r303, %r322, 255;
	mov.b32 	%r319, 16;
	mov.b32 	%r321, -1;
	// begin inline asm
	shfl.sync.down.b32 %r302, %r303, %r319, %r229, %r321;
	// end inline asm
	// begin inline asm
	shfl.sync.down.b32 %r307, %r308, %r319, %r229, %r321;
	// end inline asm
	mov.b64 	{%r313, %r318}, %rd417;
	// begin inline asm
	shfl.sync.down.b32 %r312, %r313, %r319, %r229, %r321;
	// end inline asm
	// begin inline asm
	shfl.sync.down.b32 %r317, %r318, %r319, %r229, %r321;
	// end inline asm
	mov.b64 	%rd55, {%r312, %r317};
	cvt.u16.u32 	%rs43, %r302;
	add.s32 	%r323, %r210, 16;
	setp.gt.s32 	%p163, %r323, %r229;
	@%p163 bra 	$L__BB1_63;
	and.b16  	%rs335, %rs420, 255;
	setp.eq.s16 	%p164, %rs335, 0;
	and.b16  	%rs336, %rs43, 255;
	setp.eq.s16 	%p165, %rs336, 0;
	or.pred  	%p166, %p164, %p165;
	@%p166 bra 	$L__BB1_62;
	min.s64 	%rd417, %rd55, %rd417;
	mov.b16 	%rs420, 1;
	bra.uni 	$L__BB1_63;
$L__BB1_62:
	setp.eq.s16 	%p167, %rs335, 0;
	selp.b16 	%rs420, %rs43, %rs420, %p167;
	selp.b64 	%rd417, %rd55, %rd417, %p167;
$L__BB1_63:
	setp.ne.s32 	%p168, %r210, 0;
	@%p168 bra 	$L__BB1_65;
	shr.u32 	%r324, %r1, 1;
	and.b32  	%r325, %r324, 496;
	mov.u32 	%r326, _ZZN3cub18CUB_300001_SM_10006detail6reduce28DeviceReduceSingleTileKernelINS2_10policy_hubIN4cuda3std3__45tupleIJblEEEjN6thrust24THRUST_300001_SM_1000_NS8cuda_cub9__find_if7functorIS9_EEE10Policy1000ENSB_12zip_iteratorINS8_IJNSD_26transform_input_iterator_tIbNSB_6detail15normal_iteratorINSB_10device_ptrIiEEEENS7_10__not_fn_tI7is_evenEEEENSB_17counting_iteratorIlNSB_11use_defaultESU_SU_EEEEEEEPS9_jSF_S9_S9_NS7_10__identityEEEvT0_T1_T2_T3_T4_T6_E12temp_storage;
	add.s32 	%r327, %r326, %r325;
	st.shared.u8 	[%r327+8], %rs420;
	st.shared.u64 	[%r327+16], %rd417;
$L__BB1_65:
	bar.sync 	0;
	setp.ne.s32 	%p169, %r1, 0;
	@%p169 bra 	$L__BB1_121;
	setp.lt.u32 	%p170, %r44, 33;
	@%p170 bra 	$L__BB1_68;
	ld.shared.u8 	%rs339, [_ZZN3cub18CUB_300001_SM_10006detail6reduce28DeviceReduceSingleTileKernelINS2_10policy_hubIN4cuda3std3__45tupleIJblEEEjN6thrust24THRUST_300001_SM_1000_NS8cuda_cub9__find_if7functorIS9_EEE10Policy1000ENSB_12zip_iteratorINS8_IJNSD_26transform_input_iterator_tIbNSB_6detail15normal_iteratorINSB_10device_ptrIiEEEENS7_10__not_fn_tI7is_evenEEEENSB_17counting_iteratorIlNSB_11use_defaultESU_SU_EEEEEEEPS9_jSF_S9_S9_NS7_10__identityEEEvT0_T1_T2_T3_T4_T6_E12temp_storage+24];
	ld.shared.u64 	%rd357, [_ZZN3cub18CUB_300001_SM_10006detail6reduce28DeviceReduceSingleTileKernelINS2_10policy_hubIN4cuda3std3__45tupleIJblEEEjN6thrust24THRUST_300001_SM_1000_NS8cuda_cub9__find_if7functorIS9_EEE10Policy1000ENSB_12zip_iteratorINS8_IJNSD_26transform_input_iterator_tIbNSB_6detail15normal_iteratorINSB_10device_ptrIiEEEENS7_10__not_fn_tI7is_evenEEEENSB_17counting_iteratorIlNSB_11use_defaultESU_SU_EEEEEEEPS9_jSF_S9_S9_NS7_10__identityEEEvT0_T1_T2_T3_T4_T6_E12temp_storage+32];
	and.b16  	%rs340, %rs420, 255;
	setp.eq.s16 	%p171, %rs340, 0;
	setp.eq.s16 	%p172, %rs339, 0;
	min.s64 	%rd358, %rd357, %rd417;
	selp.b16 	%rs341, %rs420, 1, %p172;
	selp.b16 	%rs420, %rs339, %rs341, %p171;
	selp.b64 	%rd359, %rd417, %rd358, %p172;
	selp.b64 	%rd417, %rd357, %rd359, %p171;
$L__BB1_68:
	setp.lt.u32 	%p173, %r44, 65;
	@%p173 bra 	$L__BB1_70;
	ld.shared.u8 	%rs342, [_ZZN3cub18CUB_300001_SM_10006detail6reduce28DeviceReduceSingleTileKernelINS2_10policy_hubIN4cuda3std3__45tupleIJblEEEjN6thrust24THRUST_300001_SM_1000_NS8cuda_cub9__find_if7functorIS9_EEE10Policy1000ENSB_12zip_iteratorINS8_IJNSD_26transform_input_iterator_tIbNSB_6detail15normal_iteratorINSB_10device_ptrIiEEEENS7_10__not_fn_tI7is_evenEEEENSB_17counting_iteratorIlNSB_11use_defaultESU_SU_EEEEEEEPS9_jSF_S9_S9_NS7_10__identityEEEvT0_T1_T2_T3_T4_T6_E12temp_storage+40];
	ld.shared.u64 	%rd360, [_ZZN3cub18CUB_300001_SM_10006detail6reduce28DeviceReduceSingleTileKernelINS2_10policy_hubIN4cuda3std3__45tupleIJblEEEjN6thrust24THRUST_300001_SM_1000_NS8cuda_cub9__find_if7functorIS9_EEE10Policy1000ENSB_12zip_iteratorINS8_IJNSD_26transform_input_iterator_tIbNSB_6detail15normal_iteratorINSB_10device_ptrIiEEEENS7_10__not_fn_tI7is_evenEEEENSB_17counting_iteratorIlNSB_11use_defaultESU_SU_EEEEEEEPS9_jSF_S9_S9_NS7_10__identityEEEvT0_T1_T2_T3_T4_T6_E12temp_storage+48];
	and.b16  	%rs343, %rs420, 255;
	setp.eq.s16 	%p174, %rs343, 0;
	setp.eq.s16 	%p175, %rs342, 0;
	min.s64 	%rd361, %rd360, %rd417;
	selp.b16 	%rs344, %rs420, 1, %p175;
	selp.b16 	%rs420, %rs342, %rs344, %p174;
	selp.b64 	%rd362, %rd417, %rd361, %p175;
	selp.b64 	%rd417, %rd360, %rd362, %p174;
$L__BB1_70:
	setp.lt.u32 	%p176, %r44, 97;
	@%p176 bra 	$L__BB1_72;
	ld.shared.u8 	%rs345, [_ZZN3cub18CUB_300001_SM_10006detail6reduce28DeviceReduceSingleTileKernelINS2_10policy_hubIN4cuda3std3__45tupleIJblEEEjN6thrust24THRUST_300001_SM_1000_NS8cuda_cub9__find_if7functorIS9_EEE10Policy1000ENSB_12zip_iteratorINS8_IJNSD_26transform_input_iterator_tIbNSB_6detail15normal_iteratorINSB_10device_ptrIiEEEENS7_10__not_fn_tI7is_evenEEEENSB_17counting_iteratorIlNSB_11use_defaultESU_SU_EEEEEEEPS9_jSF_S9_S9_NS7_10__identityEEEvT0_T1_T2_T3_T4_T6_E12temp_storage+56];
	ld.shared.u64 	%rd363, [_ZZN3cub18CUB_300001_SM_10006detail6reduce28DeviceReduceSingleTileKernelINS2_10policy_hubIN4cuda3std3__45tupleIJblEEEjN6thrust24THRUST_300001_SM_1000_NS8cuda_cub9__find_if7functorIS9_EEE10Policy1000ENSB_12zip_iteratorINS8_IJNSD_26transform_input_iterator_tIbNSB_6detail15normal_iteratorINSB_10device_ptrIiEEEENS7_10__not_fn_tI7is_evenEEEENSB_17counting_iteratorIlNSB_11use_defaultESU_SU_EEEEEEEPS9_jSF_S9_S9_NS7_10__identityEEEvT0_T1_T2_T3_T4_T6_E12temp_storage+64];
	and.b16  	%rs346, %rs420, 255;
	setp.eq.s16 	%p177, %rs346, 0;
	setp.eq.s16 	%p178, %rs345, 0;
	min.s64 	%rd364, %rd363, %rd417;
	selp.b16 	%rs347, %rs420, 1, %p178;
	selp.b16 	%rs420, %rs345, %rs347, %p177;
	selp.b64 	%rd365, %rd417, %rd364, %p178;
	selp.b64 	%rd417, %rd363, %rd365, %p177;
$L__BB1_72:
	setp.lt.u32 	%p179, %r44, 129;
	@%p179 bra 	$L__BB1_74;
	ld.shared.u8 	%rs348, [_ZZN3cub18CUB_300001_SM_10006detail6reduce28DeviceReduceSingleTileKernelINS2_10policy_hubIN4cuda3std3__45tupleIJblEEEjN6thrust24THRUST_300001_SM_1000_NS8cuda_cub9__find_if7functorIS9_EEE10Policy1000ENSB_12zip_iteratorINS8_IJNSD_26transform_input_iterator_tIbNSB_6detail15normal_iteratorINSB_10device_ptrIiEEEENS7_10__not_fn_tI7is_evenEEEENSB_17counting_iteratorIlNSB_11use_defaultESU_SU_EEEEEEEPS9_jSF_S9_S9_NS7_10__identityEEEvT0_T1_T2_T3_T4_T6_E12temp_storage+72];
	ld.shared.u64 	%rd366, [_ZZN3cub18CUB_300001_SM_10006detail6reduce28DeviceReduceSingleTileKernelINS2_10policy_hubIN4cuda3std3__45tupleIJblEEEjN6thrust24THRUST_300001_SM_1000_NS8cuda_cub9__find_if7functorIS9_EEE10Policy1000ENSB_12zip_iteratorINS8_IJNSD_26transform_input_iterator_tIbNSB_6detail15normal_iteratorINSB_10device_ptrIiEEEENS7_10__not_fn_tI7is_evenEEEENSB_17counting_iteratorIlNSB_11use_defaultESU_SU_EEEEEEEPS9_jSF_S9_S9_NS7_10__identityEEEvT0_T1_T2_T3_T4_T6_E12temp_storage+80];
	and.b16  	%rs349, %rs420, 255;
	setp.eq.s16 	%p180, %rs349, 0;
	setp.eq.s16 	%p181, %rs348, 0;
	min.s64 	%rd367, %rd366, %rd417;
	selp.b16 	%rs350, %rs420, 1, %p181;
	selp.b16 	%rs420, %rs348, %rs350, %p180;
	selp.b64 	%rd368, %rd417, %rd367, %p181;
	selp.b64 	%rd417, %rd366, %rd368, %p180;
$L__BB1_74:
	setp.lt.u32 	%p182, %r44, 161;
	@%p182 bra 	$L__BB1_76;
	ld.shared.u8 	%rs351, [_ZZN3cub18CUB_300001_SM_10006detail6reduce28DeviceReduceSingleTileKernelINS2_10policy_hubIN4cuda3std3__45tupleIJblEEEjN6thrust24THRUST_300001_SM_1000_NS8cuda_cub9__find_if7functorIS9_EEE10Policy1000ENSB_12zip_iteratorINS8_IJNSD_26transform_input_iterator_tIbNSB_6detail15normal_iteratorINSB_10device_ptrIiEEEENS7_10__not_fn_tI7is_evenEEEENSB_17counting_iteratorIlNSB_11use_defaultESU_SU_EEEEEEEPS9_jSF_S9_S9_NS7_10__identityEEEvT0_T1_T2_T3_T4_T6_E12temp_storage+88];
	ld.shared.u64 	%rd369, [_ZZN3cub18CUB_300001_SM_10006detail6reduce28DeviceReduceSingleTileKernelINS2_10policy_hubIN4cuda3std3__45tupleIJblEEEjN6thrust24THRUST_300001_SM_1000_NS8cuda_cub9__find_if7functorIS9_EEE10Policy1000ENSB_12zip_iteratorINS8_IJNSD_26transform_input_iterator_tIbNSB_6detail15normal_iteratorINSB_10device_ptrIiEEEENS7_10__not_fn_tI7is_evenEEEENSB_17counting_iteratorIlNSB_11use_defaultESU_SU_EEEEEEEPS9_jSF_S9_S9_NS7_10__identityEEEvT0_T1_T2_T3_T4_T6_E12temp_storage+96];
	and.b16  	%rs352, %rs420, 255;
	setp.eq.s16 	%p183, %rs352, 0;
	setp.eq.s16 	%p184, %rs351, 0;
	min.s64 	%rd370, %rd369, %rd417;
	selp.b16 	%rs353, %rs420, 1, %p184;
	selp.b16 	%rs420, %rs351, %rs353, %p183;
	selp.b64 	%rd371, %rd417, %rd370, %p184;
	selp.b64 	%rd417, %rd369, %rd371, %p183;
$L__BB1_76:
	setp.lt.u32 	%p185, %r44, 193;
	@%p185 bra 	$L__BB1_78;
	ld.shared.u8 	%rs354, [_ZZN3cub18CUB_300001_SM_10006detail6reduce28DeviceReduceSingleTileKernelINS2_10policy_hubIN4cuda3std3__45tupleIJblEEEjN6thrust24THRUST_300001_SM_1000_NS8cuda_cub9__find_if7functorIS9_EEE10Policy1000ENSB_12zip_iteratorINS8_IJNSD_26transform_input_iterator_tIbNSB_6detail15normal_iteratorINSB_10device_ptrIiEEEENS7_10__not_fn_tI7is_evenEEEENSB_17counting_iteratorIlNSB_11use_defaultESU_SU_EEEEEEEPS9_jSF_S9_S9_NS7_10__identityEEEvT0_T1_T2_T3_T4_T6_E12temp_storage+104];
	ld.shared.u64 	%rd372, [_ZZN3cub18CUB_300001_SM_10006detail6reduce28DeviceReduceSingleTileKernelINS2_10policy_hubIN4cuda3std3__45tupleIJblEEEjN6thrust24THRUST_300001_SM_1000_NS8cuda_cub9__find_if7functorIS9_EEE10Policy1000ENSB_12zip_iteratorINS8_IJNSD_26transform_input_iterator_tIbNSB_6detail15normal_iteratorINSB_10device_ptrIiEEEENS7_10__not_fn_tI7is_evenEEEENSB_17counting_iteratorIlNSB_11use_defaultESU_SU_EEEEEEEPS9_jSF_S9_S9_NS7_10__identityEEEvT0_T1_T2_T3_T4_T6_E12temp_storage+112];
	and.b16  	%rs355, %rs420, 255;
	setp.eq.s16 	%p186, %rs355, 0;
	setp.eq.s16 	%p187, %rs354, 0;
	min.s64 	%rd373, %rd372, %rd417;
	selp.b16 	%rs356, %rs420, 1, %p187;
	selp.b16 	%rs420, %rs354, %rs356, %p186;
	selp.b64 	%rd374, %rd417, %rd373, %p187;
	selp.b64 	%rd417, %rd372, %rd374, %p186;
$L__BB1_78:
	setp.lt.u32 	%p188, %r44, 225;
	@%p188 bra 	$L__BB1_121;
	ld.shared.u8 	%rs357, [_ZZN3cub18CUB_300001_SM_10006detail6reduce28DeviceReduceSingleTileKernelINS2_10policy_hubIN4cuda3std3__45tupleIJblEEEjN6thrust24THRUST_300001_SM_1000_NS8cuda_cub9__find_if7functorIS9_EEE10Policy1000ENSB_12zip_iteratorINS8_IJNSD_26transform_input_iterator_tIbNSB_6detail15normal_iteratorINSB_10device_ptrIiEEEENS7_10__not_fn_tI7is_evenEEEENSB_17counting_iteratorIlNSB_11use_defaultESU_SU_EEEEEEEPS9_jSF_S9_S9_NS7_10__identityEEEvT0_T1_T2_T3_T4_T6_E12temp_storage+120];
	ld.shared.u64 	%rd375, [_ZZN3cub18CUB_300001_SM_10006detail6reduce28DeviceReduceSingleTileKernelINS2_10policy_hubIN4cuda3std3__45tupleIJblEEEjN6thrust24THRUST_300001_SM_1000_NS8cuda_cub9__find_if7functorIS9_EEE10Policy1000ENSB_12zip_iteratorINS8_IJNSD_26transform_input_iterator_tIbNSB_6detail15normal_iteratorINSB_10device_ptrIiEEEENS7_10__not_fn_tI7is_evenEEEENSB_17counting_iteratorIlNSB_11use_defaultESU_SU_EEEEEEEPS9_jSF_S9_S9_NS7_10__identityEEEvT0_T1_T2_T3_T4_T6_E12temp_storage+128];
	and.b16  	%rs358, %rs420, 255;
	setp.eq.s16 	%p189, %rs358, 0;
	setp.eq.s16 	%p190, %rs357, 0;
	min.s64 	%rd376, %rd375, %rd417;
	selp.b16 	%rs359, %rs420, 1, %p190;
	selp.b16 	%rs420, %rs357, %rs359, %p189;
	selp.b64 	%rd377, %rd417, %rd376, %p190;
	selp.b64 	%rd417, %rd375, %rd377, %p189;
	bra.uni 	$L__BB1_121;
$L__BB1_80:
	mov.u32 	%r20, %tid.x;
	cvt.u64.u32 	%rd72, %r20;
	mul.wide.u32 	%rd116, %r20, 4;
	add.s64 	%rd73, %rd2, %rd116;
	ld.global.u32 	%r56, [%rd73];
	add.s32 	%r57, %r20, 256;
	cvt.u64.u32 	%rd117, %r57;
	ld.global.u32 	%r58, [%rd73+1024];
	add.s32 	%r60, %r20, 512;
	cvt.u64.u32 	%rd118, %r60;
	add.s64 	%rd119, %rd113, %rd118;
	ld.global.u32 	%r61, [%rd73+2048];
	add.s64 	%rd120, %rd119, 256;
	ld.global.u8 	%rs101, [%rd73+3072];
	and.b16  	%rs102, %rs101, 1;
	or.b32  	%r63, %r56, %r58;
	and.b32  	%r64, %r56, 1;
	setp.eq.b32 	%p3, %r64, 1;
	selp.b64 	%rd121, %rd72, %rd117, %p3;
	add.s64 	%rd122, %rd113, %rd121;
	and.b32  	%r65, %r63, 1;
	setp.eq.b32 	%p4, %r65, 1;
	not.pred 	%p5, %p4;
	and.b32  	%r66, %r61, 1;
	setp.eq.b32 	%p6, %r66, 1;
	not.pred 	%p7, %p6;
	min.s64 	%rd123, %rd119, %rd122;
	selp.b64 	%rd124, %rd123, %rd122, %p6;
	selp.b64 	%rd125, %rd124, %rd119, %p4;
	and.pred  	%p8, %p5, %p7;
	setp.eq.s16 	%p9, %rs102, 0;
	min.s64 	%rd126, %rd120, %rd125;
	selp.b64 	%rd127, %rd125, %rd126, %p9;
	selp.b16 	%rs420, %rs102, 1, %p8;
	selp.b64 	%rd417, %rd120, %rd127, %p8;
	add.s32 	%r21, %r44, -1024;
	setp.lt.u32 	%p10, %r21, 1024;
	mov.b32 	%r447, 1024;
	@%p10 bra 	$L__BB1_84;
	mov.b32 	%r447, 1024;
$L__BB1_82:
	cvt.u64.u32 	%rd128, %r447;
	add.s64 	%rd129, %rd72, %rd128;
	mul.wide.u32 	%rd130, %r447, 4;
	add.s64 	%rd131, %rd73, %rd130;
	add.s64 	%rd132, %rd129, %rd113;
	ld.global.u8 	%rs103, [%rd131];
	and.b16  	%rs104, %rs103, 1;
	add.s64 	%rd133, %rd132, 256;
	ld.global.u8 	%rs105, [%rd131+1024];
	and.b16  	%rs106, %rs105, 1;
	add.s64 	%rd134, %rd132, 512;
	ld.global.u8 	%rs107, [%rd131+2048];
	and.b16  	%rs108, %rs107, 1;
	add.s64 	%rd135, %rd132, 768;
	ld.global.u8 	%rs109, [%rd131+3072];
	and.b16  	%rs110, %rs109, 1;
	and.b16  	%rs111, %rs420, 255;
	setp.eq.s16 	%p11, %rs111, 0;
	setp.eq.s16 	%p12, %rs104, 0;
	min.s64 	%rd136, %rd132, %rd417;
	selp.b16 	%rs112, %rs420, 1, %p12;
	selp.b64 	%rd137, %rd417, %rd136, %p12;
	selp.b16 	%rs113, %rs104, %rs112, %p11;
	and.b16  	%rs114, %rs113, 255;
	selp.b64 	%rd138, %rd132, %rd137, %p11;
	setp.eq.s16 	%p13, %rs114, 0;
	setp.eq.s16 	%p14, %rs106, 0;
	min.s64 	%rd139, %rd133, %rd138;
	selp.b16 	%rs115, %rs113, 1, %p14;
	selp.b64 	%rd140, %rd138, %rd139, %p14;
	selp.b16 	%rs116, %rs106, %rs115, %p13;
	and.b16  	%rs117, %rs116, 255;
	selp.b64 	%rd141, %rd133, %rd140, %p13;
	setp.eq.s16 	%p15, %rs117, 0;
	setp.eq.s16 	%p16, %rs108, 0;
	min.s64 	%rd142, %rd134, %rd141;
	selp.b16 	%rs118, %rs116, 1, %p16;
	selp.b64 	%rd143, %rd141, %rd142, %p16;
	selp.b16 	%rs119, %rs108, %rs118, %p15;
	and.b16  	%rs120, %rs119, 255;
	selp.b64 	%rd144, %rd134, %rd143, %p15;
	setp.eq.s16 	%p17, %rs120, 0;
	setp.eq.s16 	%p18, %rs110, 0;
	min.s64 	%rd145, %rd135, %rd144;
	selp.b16 	%rs121, %rs119, 1, %p18;
	selp.b64 	%rd146, %rd144, %rd145, %p18;
	selp.b16 	%rs420, %rs110, %rs121, %p17;
	selp.b64 	%rd417, %rd135, %rd146, %p17;
	sub.s32 	%r68, %r44, %r447;
	setp.lt.u32 	%p19, %r68, 1024;
	@%p19 bra 	$L__BB1_97;
	add.s32 	%r447, %r447, 1024;
	setp.le.u32 	%p20, %r447, %r21;
	@%p20 bra 	$L__BB1_82;
$L__BB1_84:
	setp.le.u32 	%p21, %r44, %r447;
	sub.s32 	%r69, %r44, %r447;
	setp.ge.s32 	%p22, %r20, %r69;
	or.pred  	%p23, %p21, %p22;
	@%p23 bra 	$L__BB1_97;
	not.b32 	%r71, %r20;
	add.s32 	%r72, %r44, %r71;
	sub.s32 	%r25, %r72, %r447;
	shr.u32 	%r73, %r25, 8;
	add.s32 	%r26, %r73, 1;
	and.b32  	%r27, %r26, 7;
	setp.lt.u32 	%p24, %r25, 1792;
	mov.u32 	%r452, %r20;
	@%p24 bra 	$L__BB1_89;
	or.b32  	%r450, %r20, 1024;
	add.s32 	%r449, %r20, %r447;
	and.b32  	%r74, %r26, 33554424;
	neg.s32 	%r448, %r74;
$L__BB1_87:
	.pragma "nounroll";
	cvt.u64.u32 	%rd148, %r449;
	mul.wide.u32 	%rd149, %r449, 4;
	add.s64 	%rd150, %rd2, %rd149;
	add.s64 	%rd151, %rd113, %rd148;
	ld.global.u8 	%rs123, [%rd150];
	and.b16  	%rs124, %rs123, 1;
	and.b16  	%rs125, %rs420, 255;
	setp.eq.s16 	%p25, %rs125, 0;
	setp.eq.s16 	%p26, %rs124, 0;
	min.s64 	%rd152, %rd151, %rd417;
	selp.b16 	%rs126, %rs420, 1, %p26;
	selp.b16 	%rs127, %rs124, %rs126, %p25;
	and.b16  	%rs128, %rs127, 255;
	selp.b64 	%rd153, %rd417, %rd152, %p26;
	selp.b64 	%rd154, %rd151, %rd153, %p25;
	add.s32 	%r75, %r449, 256;
	cvt.u64.u32 	%rd155, %r75;
	mul.wide.u32 	%rd156, %r75, 4;
	add.s64 	%rd157, %rd2, %rd156;
	add.s64 	%rd158, %rd113, %rd155;
	ld.global.u8 	%rs129, [%rd157];
	and.b16  	%rs130, %rs129, 1;
	setp.eq.s16 	%p27, %rs128, 0;
	setp.eq.s16 	%p28, %rs130, 0;
	min.s64 	%rd159, %rd158, %rd154;
	selp.b16 	%rs131, %rs127, 1, %p28;
	selp.b16 	%rs132, %rs130, %rs131, %p27;
	and.b16  	%rs133, %rs132, 255;
	selp.b64 	%rd160, %rd154, %rd159, %p28;
	selp.b64 	%rd161, %rd158, %rd160, %p27;
	add.s32 	%r76, %r449, 512;
	cvt.u64.u32 	%rd162, %r76;
	mul.wide.u32 	%rd163, %r76, 4;
	add.s64 	%rd164, %rd2, %rd163;
	add.s64 	%rd165, %rd113, %rd162;
	ld.global.u8 	%rs134, [%rd164];
	and.b16  	%rs135, %rs134, 1;
	setp.eq.s16 	%p29, %rs133, 0;
	setp.eq.s16 	%p30, %rs135, 0;
	min.s64 	%rd166, %rd165, %rd161;
	selp.b16 	%rs136, %rs132, 1, %p30;
	selp.b16 	%rs137, %rs135, %rs136, %p29;
	and.b16  	%rs138, %rs137, 255;
	selp.b64 	%rd167, %rd161, %rd166, %p30;
	selp.b64 	%rd168, %rd165, %rd167, %p29;
	add.s32 	%r77, %r449, 768;
	cvt.u64.u32 	%rd169, %r77;
	mul.wide.u32 	%rd170, %r77, 4;
	add.s64 	%rd171, %rd2, %rd170;
	add.s64 	%rd172, %rd113, %rd169;
	ld.global.u8 	%rs139, [%rd171];
	and.b16  	%rs140, %rs139, 1;
	setp.eq.s16 	%p31, %rs138, 0;
	setp.eq.s16 	%p32, %rs140, 0;
	min.s64 	%rd173, %rd172, %rd168;
	selp.b16 	%rs141, %rs137, 1, %p32;
	selp.b16 	%rs142, %rs140, %rs141, %p31;
	and.b16  	%rs143, %rs142, 255;
	selp.b64 	%rd174, %rd168, %rd173, %p32;
	selp.b64 	%rd175, %rd172, %rd174, %p31;
	add.s32 	%r78, %r449, 1024;
	cvt.u64.u32 	%rd176, %r78;
	mul.wide.u32 	%rd177, %r78, 4;
	add.s64 	%rd178, %rd2, %rd177;
	add.s64 	%rd179, %rd113, %rd176;
	ld.global.u8 	%rs144, [%rd178];
	and.b16  	%rs145, %rs144, 1;
	setp.eq.s16 	%p33, %rs143, 0;
	setp.eq.s16 	%p34, %rs145, 0;
	min.s64 	%rd180, %rd179, %rd175;
	selp.b16 	%rs146, %rs142, 1, %p34;
	selp.b16 	%rs147, %rs145, %rs146, %p33;
	and.b16  	%rs148, %rs147, 255;
	selp.b64 	%rd181, %rd175, %rd180, %p34;
	selp.b64 	%rd182, %rd179, %rd181, %p33;
	add.s32 	%r79, %r449, 1280;
	cvt.u64.u32 	%rd183, %r79;
	mul.wide.u32 	%rd184, %r79, 4;
	add.s64 	%rd185, %rd2, %rd184;
	add.s64 	%rd186, %rd113, %rd183;
	ld.global.u8 	%rs149, [%rd185];
	and.b16  	%rs150, %rs149, 1;
	setp.eq.s16 	%p35, %rs148, 0;
	setp.eq.s16 	%p36, %rs150, 0;
	min.s64 	%rd187, %rd186, %rd182;
	selp.b16 	%rs151, %rs147, 1, %p36;
	selp.b16 	%rs152, %rs150, %rs151, %p35;
	and.b16  	%rs153, %rs152, 255;
	selp.b64 	%rd188, %rd182, %rd187, %p36;
	selp.b64 	%rd189, %rd186, %rd188, %p35;
	add.s32 	%r80, %r449, 1536;
	cvt.u64.u32 	%rd190, %r80;
	mul.wide.u32 	%rd191, %r80, 4;
	add.s64 	%rd192, %rd2, %rd191;
	add.s64 	%rd193, %rd113, %rd190;
	ld.global.u8 	%rs154, [%rd192];
	and.b16  	%rs155, %rs154, 1;
	setp.eq.s16 	%p37, %rs153, 0;
	setp.eq.s16 	%p38, %rs155, 0;
	min.s64 	%rd194, %rd193, %rd189;
	selp.b16 	%rs156, %rs152, 1, %p38;
	selp.b16 	%rs157, %rs155, %rs156, %p37;
	and.b16  	%rs158, %rs157, 255;
	selp.b64 	%rd195, %rd189, %rd194, %p38;
	selp.b64 	%rd196, %rd193, %rd195, %p37;
	add.s32 	%r81, %r449, 1792;
	cvt.u64.u32 	%rd197, %r81;
	mul.wide.u32 	%rd198, %r81, 4;
	add.s64 	%rd199, %rd2, %rd198;
	add.s64 	%rd200, %rd113, %rd197;
	ld.global.u8 	%rs159, [%rd199];
	and.b16  	%rs160, %rs159, 1;
	setp.eq.s16 	%p39, %rs158, 0;
	setp.eq.s16 	%p40, %rs160, 0;
	min.s64 	%rd201, %rd200, %rd196;
	selp.b16 	%rs161, %rs157, 1, %p40;
	selp.b16 	%rs420, %rs160, %rs161, %p39;
	selp.b64 	%rd202, %rd196, %rd201, %p40;
	selp.b64 	%rd417, %rd200, %rd202, %p39;
	add.s32 	%r450, %r450, 2048;
	add.s32 	%r449, %r449, 2048;
	add.s32 	%r448, %r448, 8;
	setp.ne.s32 	%p41, %r448, 0;
	@%p41 bra 	$L__BB1_87;
	add.s32 	%r452, %r450, -1024;
$L__BB1_89:
	setp.eq.s32 	%p42, %r27, 0;
	@%p42 bra 	$L__BB1_97;
	setp.lt.u32 	%p43, %r27, 4;
	@%p43 bra 	$L__BB1_92;
	add.s32 	%r82, %r452, %r447;
	cvt.u64.u32 	%rd204, %r82;
	mul.wide.u32 	%rd205, %r82, 4;
	add.s64 	%rd206, %rd2, %rd205;
	add.s64 	%rd207, %rd113, %rd204;
	ld.global.u8 	%rs163, [%rd206];
	and.b16  	%rs164, %rs163, 1;
	and.b16  	%rs165, %rs420, 255;
	setp.eq.s16 	%p44, %rs165, 0;
	setp.eq.s16 	%p45, %rs164, 0;
	min.s64 	%rd208, %rd207, %rd417;
	selp.b16 	%rs166, %rs420, 1, %p45;
	selp.b16 	%rs167, %rs164, %rs166, %p44;
	and.b16  	%rs168, %rs167, 255;
	selp.b64 	%rd209, %rd417, %rd208, %p45;
	selp.b64 	%rd210, %rd207, %rd209, %p44;
	add.s32 	%r83, %r82, 256;
	cvt.u64.u32 	%rd211, %r83;
	mul.wide.u32 	%rd212, %r83, 4;
	add.s64 	%rd213, %rd2, %rd212;
	add.s64 	%rd214, %rd113, %rd211;
	ld.global.u8 	%rs169, [%rd213];
	and.b16  	%rs170, %rs169, 1;
	setp.eq.s16 	%p46, %rs168, 0;
	setp.eq.s16 	%p47, %rs170, 0;
	min.s64 	%rd215, %rd214, %rd210;
	selp.b16 	%rs171, %rs167, 1, %p47;
	selp.b16 	%rs172, %rs170, %rs171, %p46;
	and.b16  	%rs173, %rs172, 255;
	selp.b64 	%rd216, %rd210, %rd215, %p47;
	selp.b64 	%rd217, %rd214, %rd216, %p46;
	add.s32 	%r84, %r82, 512;
	cvt.u64.u32 	%rd218, %r84;
	mul.wide.u32 	%rd219, %r84, 4;
	add.s64 	%rd220, %rd2, %rd219;
	add.s64 	%rd221, %rd113, %rd218;
	ld.global.u8 	%rs174, [%rd220];
	and.b16  	%rs175, %rs174, 1;
	setp.eq.s16 	%p48, %rs173, 0;
	setp.eq.s16 	%p49, %rs175, 0;
	min.s64 	%rd222, %rd221, %rd217;
	selp.b16 	%rs176, %rs172, 1, %p49;
	selp.b16 	%rs177, %rs175, %rs176, %p48;
	and.b16  	%rs178, %rs177, 255;
	selp.b64 	%rd223, %rd217, %rd222, %p49;
	selp.b64 	%rd224, %rd221, %rd223, %p48;
	add.s32 	%r85, %r82, 768;
	cvt.u64.u32 	%rd225, %r85;
	mul.wide.u32 	%rd226, %r85, 4;
	add.s64 	%rd227, %rd2, %rd226;
	add.s64 	%rd228, %rd113, %rd225;
	ld.global.u8 	%rs179, [%rd227];
	and.b16  	%rs180, %rs179, 1;
	setp.eq.s16 	%p50, %rs178, 0;
	setp.eq.s16 	%p51, %rs180, 0;
	min.s64 	%rd229, %rd228, %rd224;
	selp.b16 	%rs181, %rs177, 1, %p51;
	selp.b16 	%rs420, %rs180, %rs181, %p50;
	selp.b64 	%rd230, %rd224, %rd229, %p51;
	selp.b64 	%rd417, %rd228, %rd230, %p50;
	add.s32 	%r452, %r452, 1024;
$L__BB1_92:
	and.b32  	%r86, %r26, 3;
	setp.eq.s32 	%p52, %r86, 0;
	@%p52 bra 	$L__BB1_97;
	setp.eq.s32 	%p53, %r86, 1;
	@%p53 bra 	$L__BB1_95;
	add.s32 	%r87, %r452, %r447;
	cvt.u64.u32 	%rd232, %r87;
	mul.wide.u32 	%rd233, %r87, 4;
	add.s64 	%rd234, %rd2, %rd233;
	add.s64 	%rd235, %rd113, %rd232;
	ld.global.u8 	%rs183, [%rd234];
	and.b16  	%rs184, %rs183, 1;
	and.b16  	%rs185, %rs420, 255;
	setp.eq.s16 	%p54, %rs185, 0;
	setp.eq.s16 	%p55, %rs184, 0;
	min.s64 	%rd236, %rd235, %rd417;
	selp.b16 	%rs186, %rs420, 1, %p55;
	selp.b16 	%rs187, %rs184, %rs186, %p54;
	and.b16  	%rs188, %rs187, 255;
	selp.b64 	%rd237, %rd417, %rd236, %p55;
	selp.b64 	%rd238, %rd235, %rd237, %p54;
	add.s32 	%r88, %r87, 256;
	cvt.u64.u32 	%rd239, %r88;
	mul.wide.u32 	%rd240, %r88, 4;
	add.s64 	%rd241, %rd2, %rd240;
	add.s64 	%rd242, %rd113, %rd239;
	ld.global.u8 	%rs189, [%rd241];
	and.b16  	%rs190, %rs189, 1;
	setp.eq.s16 	%p56, %rs188, 0;
	setp.eq.s16 	%p57, %rs190, 0;
	min.s64 	%rd243, %rd242, %rd238;
	selp.b16 	%rs191, %rs187, 1, %p57;
	selp.b16 	%rs420, %rs190, %rs191, %p56;
	selp.b64 	%rd244, %rd238, %rd243, %p57;
	selp.b64 	%rd417, %rd242, %rd244, %p56;
	add.s32 	%r452, %r452, 512;
$L__BB1_95:
	and.b32  	%r89, %r25, 256;
	setp.ne.s32 	%p58, %r89, 0;
	@%p58 bra 	$L__BB1_97;
	add.s32 	%r90, %r452, %r447;
	cvt.u64.u32 	%rd245, %r90;
	mul.wide.u32 	%rd246, %r90, 4;
	add.s64 	%rd247, %rd2, %rd246;
	add.s64 	%rd248, %rd113, %rd245;
	ld.global.u8 	%rs192, [%rd247];
	and.b16  	%rs193, %rs192, 1;
	and.b16  	%rs194, %rs420, 255;
	setp.eq.s16 	%p59, %rs194, 0;
	setp.eq.s16 	%p60, %rs193, 0;
	min.s64 	%rd249, %rd248, %rd417;
	selp.b16 	%rs195, %rs420, 1, %p60;
	selp.b16 	%rs420, %rs193, %rs195, %p59;
	selp.b64 	%rd250, %rd417, %rd249, %p60;
	selp.b64 	%rd417, %rd248, %rd250, %p59;
$L__BB1_97:
	// begin inline asm
	mov.u32 %r91, %laneid;
	// end inline asm
	cvt.u32.u16 	%r112, %rs420;
	and.b32  	%r93, %r112, 255;
	mov.b32 	%r109, 1;
	mov.b32 	%r110, 31;
	mov.b32 	%r111, -1;
	// begin inline asm
	shfl.sync.down.b32 %r92, %r93, %r109, %r110, %r111;
	// end inline asm
	// begin inline asm
	shfl.sync.down.b32 %r97, %r98, %r109, %r110, %r111;
	// end inline asm
	mov.b64 	{%r103, %r108}, %rd417;
	// begin inline asm
	shfl.sync.down.b32 %r102, %r103, %r109, %r110, %r111;
	// end inline asm
	// begin inline asm
	shfl.sync.down.b32 %r107, %r108, %r109, %r110, %r111;
	// end inline asm
	mov.b64 	%rd90, {%r102, %r107};
	cvt.u16.u32 	%rs75, %r92;
	setp.gt.s32 	%p61, %r91, 30;
	@%p61 bra 	$L__BB1_101;
	and.b16  	%rs196, %rs420, 255;
	setp.eq.s16 	%p62, %rs196, 0;
	and.b16  	%rs197, %rs75, 255;
	setp.eq.s16 	%p63, %rs197, 0;
	or.pred  	%p64, %p62, %p63;
	@%p64 bra 	$L__BB1_100;
	min.s64 	%rd417, %rd90, %rd417;
	mov.b16 	%rs420, 1;
	bra.uni 	$L__BB1_101;
$L__BB1_100:
	setp.eq.s16 	%p65, %rs196, 0;
	selp.b16 	%rs420, %rs75, %rs420, %p65;
	selp.b64 	%rd417, %rd90, %rd417, %p65;
$L__BB1_101:
	cvt.u32.u16 	%r133, %rs420;
	and.b32  	%r114, %r133, 255;
	mov.b32 	%r130, 2;
	mov.b32 	%r131, 31;
	mov.b32 	%r132, -1;
	// begin inline asm
	shfl.sync.down.b32 %r113, %r114, %r130, %r131, %r132;
	// end inline asm
	// begin inline asm
	shfl.sync.down.b32 %r118, %r119, %r130, %r131, %r132;
	// end inline asm
	mov.b64 	{%r124, %r129}, %rd417;
	// begin inline asm
	shfl.sync.down.b32 %r123, %r124, %r130, %r131, %r132;
	// end inline asm
	// begin inline asm
	shfl.sync.down.b32 %r128, %r129, %r130, %r131, %r132;
	// end inline asm
	mov.b64 	%rd94, {%r123, %r128};
	cvt.u16.u32 	%rs78, %r113;
	setp.gt.s32 	%p66, %r91, 29;
	@%p66 bra 	$L__BB1_105;
	and.b16  	%rs200, %rs420, 255;
	setp.eq.s16 	%p67, %rs200, 0;
	and.b16  	%rs201, %rs78, 255;
	setp.eq.s16 	%p68, %rs201, 0;
	or.pred  	%p69, %p67, %p68;
	@%p69 bra 	$L__BB1_104;
	min.s64 	%rd417, %rd94, %rd417;
	mov.b16 	%rs420, 1;
	bra.uni 	$L__BB1_105;
$L__BB1_104:
	setp.eq.s16 	%p70, %rs200, 0;
	selp.b16 	%rs420, %rs78, %rs420, %p70;
	selp.b64 	%rd417, %rd94, %rd417, %p70;
$L__BB1_105:
	cvt.u32.u16 	%r154, %rs420;
	and.b32  	%r135, %r154, 255;
	mov.b32 	%r151, 4;
	mov.b32 	%r152, 31;
	mov.b32 	%r153, -1;
	// begin inline asm
	shfl.sync.down.b32 %r134, %r135, %r151, %r152, %r153;
	// end inline asm
	// begin inline asm
	shfl.sync.down.b32 %r139, %r140, %r151, %r152, %r153;
	// end inline asm
	mov.b64 	{%r145, %r150}, %rd417;
	// begin inline asm
	shfl.sync.down.b32 %r144, %r145, %r151, %r152, %r153;
	// end inline asm
	// begin inline asm
	shfl.sync.down.b32 %r149, %r150, %r151, %r152, %r153;
	// end inline asm
	mov.b64 	%rd98, {%r144, %r149};
	cvt.u16.u32 	%rs81, %r134;
	setp.gt.s32 	%p71, %r91, 27;
	@%p71 bra 	$L__BB1_109;
	and.b16  	%rs204, %rs420, 255;
	setp.eq.s16 	%p72, %rs204, 0;
	and.b16  	%rs205, %rs81, 255;
	setp.eq.s16 	%p73, %rs205, 0;
	or.pred  	%p74, %p72, %p73;
	@%p74 bra 	$L__BB1_108;
	min.s64 	%rd417, %rd98, %rd417;
	mov.b16 	%rs420, 1;
	bra.uni 	$L__BB1_109;
$L__BB1_108:
	setp.eq.s16 	%p75, %rs204, 0;
	selp.b16 	%rs420, %rs81, %rs420, %p75;
	selp.b64 	%rd417, %rd98, %rd417, %p75;
$L__BB1_109:
	cvt.u32.u16 	%r175, %rs420;
	and.b32  	%r156, %r175, 255;
	mov.b32 	%r172, 8;
	mov.b32 	%r173, 31;
	mov.b32 	%r174, -1;
	// begin inline asm
	shfl.sync.down.b32 %r155, %r156, %r172, %r173, %r174;
	// end inline asm
	// begin inline asm
	shfl.sync.down.b32 %r160, %r161, %r172, %r173, %r174;
	// end inline asm
	mov.b64 	{%r166, %r171}, %rd417;
	// begin inline asm
	shfl.sync.down.b32 %r165, %r166, %r172, %r173, %r174;
	// end inline asm
	// begin inline asm
	shfl.sync.down.b32 %r170, %r171, %r172, %r173, %r174;
	// end inline asm
	mov.b64 	%rd102, {%r165, %r170};
	cvt.u16.u32 	%rs84, %r155;
	setp.gt.s32 	%p76, %r91, 23;
	@%p76 bra 	$L__BB1_113;
	and.b16  	%rs208, %rs420, 255;
	setp.eq.s16 	%p77, %rs208, 0;
	and.b16  	%rs209, %rs84, 255;
	setp.eq.s16 	%p78, %rs209, 0;
	or.pred  	%p79, %p77, %p78;
	@%p79 bra 	$L__BB1_112;
	min.s64 	%rd417, %rd102, %rd417;
	mov.b16 	%rs420, 1;
	bra.uni 	$L__BB1_113;
$L__BB1_112:
	setp.eq.s16 	%p80, %rs208, 0;
	selp.b16 	%rs420, %rs84, %rs420, %p80;
	selp.b64 	%rd417, %rd102, %rd417, %p80;
$L__BB1_113:
	cvt.u32.u16 	%r196, %rs420;
	and.b32  	%r177, %r196, 255;
	mov.b32 	%r193, 16;
	mov.b32 	%r194, 31;
	mov.b32 	%r195, -1;
	// begin inline asm
	shfl.sync.down.b32 %r176, %r177, %r193, %r194, %r195;
	// end inline asm
	// begin inline asm
	shfl.sync.down.b32 %r181, %r182, %r193, %r194, %r195;
	// end inline asm
	mov.b64 	{%r187, %r192}, %rd417;
	// begin inline asm
	shfl.sync.down.b32 %r186, %r187, %r193, %r194, %r195;
	// end inline asm
	// begin inline asm
	shfl.sync.down.b32 %r191, %r192, %r193, %r194, %r195;
	// end inline asm
	mov.b64 	%rd106, {%r186, %r191};
	cvt.u16.u32 	%rs87, %r176;
	setp.gt.s32 	%p81, %r91, 15;
	@%p81 bra 	$L__BB1_117;
	and.b16  	%rs212, %rs420, 255;
	setp.eq.s16 	%p82, %rs212, 0;
	and.b16  	%rs213, %rs87, 255;
	setp.eq.s16 	%p83, %rs213, 0;
	or.pred  	%p84, %p82, %p83;
	@%p84 bra 	$L__BB1_116;
	min.s64 	%rd417, %rd106, %rd417;
	mov.b16 	%rs420, 1;
	bra.uni 	$L__BB1_117;
$L__BB1_116:
	setp.eq.s16 	%p85, %rs212, 0;
	selp.b16 	%rs420, %rs87, %rs420, %p85;
	selp.b64 	%rd417, %rd106, %rd417, %p85;
$L__BB1_117:
	setp.ne.s32 	%p86, %r91, 0;
	@%p86 bra 	$L__BB1_119;
	shr.u32 	%r197, %r20, 1;
	and.b32  	%r198, %r197, 496;
	mov.u32 	%r199, _ZZN3cub18CUB_300001_SM_10006detail6reduce28DeviceReduceSingleTileKernelINS2_10policy_hubIN4cuda3std3__45tupleIJblEEEjN6thrust24THRUST_300001_SM_1000_NS8cuda_cub9__find_if7functorIS9_EEE10Policy1000ENSB_12zip_iteratorINS8_IJNSD_26transform_input_iterator_tIbNSB_6detail15normal_iteratorINSB_10device_ptrIiEEEENS7_10__not_fn_tI7is_evenEEEENSB_17counting_iteratorIlNSB_11use_defaultESU_SU_EEEEEEEPS9_jSF_S9_S9_NS7_10__identityEEEvT0_T1_T2_T3_T4_T6_E12temp_storage;
	add.s32 	%r200, %r199, %r198;
	st.shared.u8 	[%r200+8], %rs420;
	st.shared.u64 	[%r200+16], %rd417;
$L__BB1_119:
	bar.sync 	0;
	setp.ne.s32 	%p87, %r20, 0;
	@%p87 bra 	$L__BB1_121;
	ld.shared.u8 	%rs216, [_ZZN3cub18CUB_300001_SM_10006detail6reduce28DeviceReduceSingleTileKernelINS2_10policy_hubIN4cuda3std3__45tupleIJblEEEjN6thrust24THRUST_300001_SM_1000_NS8cuda_cub9__find_if7functorIS9_EEE10Policy1000ENSB_12zip_iteratorINS8_IJNSD_26transform_input_iterator_tIbNSB_6detail15normal_iteratorINSB_10device_ptrIiEEEENS7_10__not_fn_tI7is_evenEEEENSB_17counting_iteratorIlNSB_11use_defaultESU_SU_EEEEEEEPS9_jSF_S9_S9_NS7_10__identityEEEvT0_T1_T2_T3_T4_T6_E12temp_storage+24];
	ld.shared.u64 	%rd251, [_ZZN3cub18CUB_300001_SM_10006detail6reduce28DeviceReduceSingleTileKernelINS2_10policy_hubIN4cuda3std3__45tupleIJblEEEjN6thrust24THRUST_300001_SM_1000_NS8cuda_cub9__find_if7functorIS9_EEE10Policy1000ENSB_12zip_iteratorINS8_IJNSD_26transform_input_iterator_tIbNSB_6detail15normal_iteratorINSB_10device_ptrIiEEEENS7_10__not_fn_tI7is_evenEEEENSB_17counting_iteratorIlNSB_11use_defaultESU_SU_EEEEEEEPS9_jSF_S9_S9_NS7_10__identityEEEvT0_T1_T2_T3_T4_T6_E12temp_storage+32];
	and.b16  	%rs217, %rs420, 255;
	setp.eq.s16 	%p88, %rs217, 0;
	setp.eq.s16 	%p89, %rs216, 0;
	min.s64 	%rd252, %rd251, %rd417;
	selp.b16 	%rs218, %rs420, 1, %p89;
	selp.b16 	%rs219, %rs216, %rs218, %p88;
	and.b16  	%rs220, %rs219, 255;
	selp.b64 	%rd253, %rd417, %rd252, %p89;
	selp.b64 	%rd254, %rd251, %rd253, %p88;
	ld.shared.u8 	%rs221, [_ZZN3cub18CUB_300001_SM_10006detail6reduce28DeviceReduceSingleTileKernelINS2_10policy_hubIN4cuda3std3__45tupleIJblEEEjN6thrust24THRUST_300001_SM_1000_NS8cuda_cub9__find_if7functorIS9_EEE10Policy1000ENSB_12zip_iteratorINS8_IJNSD_26transform_input_iterator_tIbNSB_6detail15normal_iteratorINSB_10device_ptrIiEEEENS7_10__not_fn_tI7is_evenEEEENSB_17counting_iteratorIlNSB_11use_defaultESU_SU_EEEEEEEPS9_jSF_S9_S9_NS7_10__identityEEEvT0_T1_T2_T3_T4_T6_E12temp_storage+40];
	ld.shared.u64 	%rd255, [_ZZN3cub18CUB_300001_SM_10006detail6reduce28DeviceReduceSingleTileKernelINS2_10policy_hubIN4cuda3std3__45tupleIJblEEEjN6thrust24THRUST_300001_SM_1000_NS8cuda_cub9__find_if7functorIS9_EEE10Policy1000ENSB_12zip_iteratorINS8_IJNSD_26transform_input_iterator_tIbNSB_6detail15normal_iteratorINSB_10device_ptrIiEEEENS7_10__not_fn_tI7is_evenEEEENSB_17counting_iteratorIlNSB_11use_defaultESU_SU_EEEEEEEPS9_jSF_S9_S9_NS7_10__identityEEEvT0_T1_T2_T3_T4_T6_E12temp_storage+48];
	setp.eq.s16 	%p90, %rs220, 0;
	setp.eq.s16 	%p91, %rs221, 0;
	min.s64 	%rd256, %rd255, %rd254;
	selp.b16 	%rs222, %rs219, 1, %p91;
	selp.b16 	%rs223, %rs221, %rs222, %p90;
	and.b16  	%rs224, %rs223, 255;
	selp.b64 	%rd257, %rd254, %rd256, %p91;
	selp.b64 	%rd258, %rd255, %rd257, %p90;
	ld.shared.u8 	%rs225, [_ZZN3cub18CUB_300001_SM_10006detail6reduce28DeviceReduceSingleTileKernelINS2_10policy_hubIN4cuda3std3__45tupleIJblEEEjN6thrust24THRUST_300001_SM_1000_NS8cuda_cub9__find_if7functorIS9_EEE10Policy1000ENSB_12zip_iteratorINS8_IJNSD_26transform_input_iterator_tIbNSB_6detail15normal_iteratorINSB_10device_ptrIiEEEENS7_10__not_fn_tI7is_evenEEEENSB_17counting_iteratorIlNSB_11use_defaultESU_SU_EEEEEEEPS9_jSF_S9_S9_NS7_10__identityEEEvT0_T1_T2_T3_T4_T6_E12temp_storage+56];
	ld.shared.u64 	%rd259, [_ZZN3cub18CUB_300001_SM_10006detail6reduce28DeviceReduceSingleTileKernelINS2_10policy_hubIN4cuda3std3__45tupleIJblEEEjN6thrust24THRUST_300001_SM_1000_NS8cuda_cub9__find_if7functorIS9_EEE10Policy1000ENSB_12zip_iteratorINS8_IJNSD_26transform_input_iterator_tIbNSB_6detail15normal_iteratorINSB_10device_ptrIiEEEENS7_10__not_fn_tI7is_evenEEEENSB_17counting_iteratorIlNSB_11use_defaultESU_SU_EEEEEEEPS9_jSF_S9_S9_NS7_10__identityEEEvT0_T1_T2_T3_T4_T6_E12temp_storage+64];
	setp.eq.s16 	%p92, %rs224, 0;
	setp.eq.s16 	%p93, %rs225, 0;
	min.s64 	%rd260, %rd259, %rd258;
	selp.b16 	%rs226, %rs223, 1, %p93;
	selp.b16 	%rs227, %rs225, %rs226, %p92;
	and.b16  	%rs228, %rs227, 255;
	selp.b64 	%rd261, %rd258, %rd260, %p93;
	selp.b64 	%rd262, %rd259, %rd261, %p92;
	ld.shared.u8 	%rs229, [_ZZN3cub18CUB_300001_SM_10006detail6reduce28DeviceReduceSingleTileKernelINS2_10policy_hubIN4cuda3std3__45tupleIJblEEEjN6thrust24THRUST_300001_SM_1000_NS8cuda_cub9__find_if7functorIS9_EEE10Policy1000ENSB_12zip_iteratorINS8_IJNSD_26transform_input_iterator_tIbNSB_6detail15normal_iteratorINSB_10device_ptrIiEEEENS7_10__not_fn_tI7is_evenEEEENSB_17counting_iteratorIlNSB_11use_defaultESU_SU_EEEEEEEPS9_jSF_S9_S9_NS7_10__identityEEEvT0_T1_T2_T3_T4_T6_E12temp_storage+72];
	ld.shared.u64 	%rd263, [_ZZN3cub18CUB_300001_SM_10006detail6reduce28DeviceReduceSingleTileKernelINS2_10policy_hubIN4cuda3std3__45tupleIJblEEEjN6thrust24THRUST_300001_SM_1000_NS8cuda_cub9__find_if7functorIS9_EEE10Policy1000ENSB_12zip_iteratorINS8_IJNSD_26transform_input_iterator_tIbNSB_6detail15normal_iteratorINSB_10device_ptrIiEEEENS7_10__not_fn_tI7is_evenEEEENSB_17counting_iteratorIlNSB_11use_defaultESU_SU_EEEEEEEPS9_jSF_S9_S9_NS7_10__identityEEEvT0_T1_T2_T3_T4_T6_E12temp_storage+80];
	setp.eq.s16 	%p94, %rs228, 0;
	setp.eq.s16 	%p95, %rs229, 0;
	min.s64 	%rd264, %rd263, %rd262;
	selp.b16 	%rs230, %rs227, 1, %p95;
	selp.b16 	%rs231, %rs229, %rs230, %p94;
	and.b16  	%rs232, %rs231, 255;
	selp.b64 	%rd265, %rd262, %rd264, %p95;
	selp.b64 	%rd266, %rd263, %rd265, %p94;
	ld.shared.u8 	%rs233, [_ZZN3cub18CUB_300001_SM_10006detail6reduce28DeviceReduceSingleTileKernelINS2_10policy_hubIN4cuda3std3__45tupleIJblEEEjN6thrust24THRUST_300001_SM_1000_NS8cuda_cub9__find_if7functorIS9_EEE10Policy1000ENSB_12zip_iteratorINS8_IJNSD_26transform_input_iterator_tIbNSB_6detail15normal_iteratorINSB_10device_ptrIiEEEENS7_10__not_fn_tI7is_evenEEEENSB_17counting_iteratorIlNSB_11use_defaultESU_SU_EEEEEEEPS9_jSF_S9_S9_NS7_10__identityEEEvT0_T1_T2_T3_T4_T6_E12temp_storage+88];
	ld.shared.u64 	%rd267, [_ZZN3cub18CUB_300001_SM_10006detail6reduce28DeviceReduceSingleTileKernelINS2_10policy_hubIN4cuda3std3__45tupleIJblEEEjN6thrust24THRUST_300001_SM_1000_NS8cuda_cub9__find_if7functorIS9_EEE10Policy1000ENSB_12zip_iteratorINS8_IJNSD_26transform_input_iterator_tIbNSB_6detail15normal_iteratorINSB_10device_ptrIiEEEENS7_10__not_fn_tI7is_evenEEEENSB_17counting_iteratorIlNSB_11use_defaultESU_SU_EEEEEEEPS9_jSF_S9_S9_NS7_10__identityEEEvT0_T1_T2_T3_T4_T6_E12temp_storage+96];
	setp.eq.s16 	%p96, %rs232, 0;
	setp.eq.s16 	%p97, %rs233, 0;
	min.s64 	%rd268, %rd267, %rd266;
	selp.b16 	%rs234, %rs231, 1, %p97;
	selp.b16 	%rs235, %rs233, %rs234, %p96;
	and.b16  	%rs236, %rs235, 255;
	selp.b64 	%rd269, %rd266, %rd268, %p97;
	selp.b64 	%rd270, %rd267, %rd269, %p96;
	ld.shared.u8 	%rs237, [_ZZN3cub18CUB_300001_SM_10006detail6reduce28DeviceReduceSingleTileKernelINS2_10policy_hubIN4cuda3std3__45tupleIJblEEEjN6thrust24THRUST_300001_SM_1000_NS8cuda_cub9__find_if7functorIS9_EEE10Policy1000ENSB_12zip_iteratorINS8_IJNSD_26transform_input_iterator_tIbNSB_6detail15normal_iteratorINSB_10device_ptrIiEEEENS7_10__not_fn_tI7is_evenEEEENSB_17counting_iteratorIlNSB_11use_defaultESU_SU_EEEEEEEPS9_jSF_S9_S9_NS7_10__identityEEEvT0_T1_T2_T3_T4_T6_E12temp_storage+104];
	ld.shared.u64 	%rd271, [_ZZN3cub18CUB_300001_SM_10006detail6reduce28DeviceReduceSingleTileKernelINS2_10policy_hubIN4cuda3std3__45tupleIJblEEEjN6thrust24THRUST_300001_SM_1000_NS8cuda_cub9__find_if7functorIS9_EEE10Policy1000ENSB_12zip_iteratorINS8_IJNSD_26transform_input_iterator_tIbNSB_6detail15normal_iteratorINSB_10device_ptrIiEEEENS7_10__not_fn_tI7is_evenEEEENSB_17counting_iteratorIlNSB_11use_defaultESU_SU_EEEEEEEPS9_jSF_S9_S9_NS7_10__identityEEEvT0_T1_T2_T3_T4_T6_E12temp_storage+112];
	setp.eq.s16 	%p98, %rs236, 0;
	setp.eq.s16 	%p99, %rs237, 0;
	min.s64 	%rd272, %rd271, %rd270;
	selp.b16 	%rs238, %rs235, 1, %p99;
	selp.b16 	%rs239, %rs237, %rs238, %p98;
	and.b16  	%rs240, %rs239, 255;
	selp.b64 	%rd273, %rd270, %rd272, %p99;
	selp.b64 	%rd274, %rd271, %rd273, %p98;
	ld.shared.u8 	%rs241, [_ZZN3cub18CUB_300001_SM_10006detail6reduce28DeviceReduceSingleTileKernelINS2_10policy_hubIN4cuda3std3__45tupleIJblEEEjN6thrust24THRUST_300001_SM_1000_NS8cuda_cub9__find_if7functorIS9_EEE10Policy1000ENSB_12zip_iteratorINS8_IJNSD_26transform_input_iterator_tIbNSB_6detail15normal_iteratorINSB_10device_ptrIiEEEENS7_10__not_fn_tI7is_evenEEEENSB_17counting_iteratorIlNSB_11use_defaultESU_SU_EEEEEEEPS9_jSF_S9_S9_NS7_10__identityEEEvT0_T1_T2_T3_T4_T6_E12temp_storage+120];
	ld.shared.u64 	%rd275, [_ZZN3cub18CUB_300001_SM_10006detail6reduce28DeviceReduceSingleTileKernelINS2_10policy_hubIN4cuda3std3__45tupleIJblEEEjN6thrust24THRUST_300001_SM_1000_NS8cuda_cub9__find_if7functorIS9_EEE10Policy1000ENSB_12zip_iteratorINS8_IJNSD_26transform_input_iterator_tIbNSB_6detail15normal_iteratorINSB_10device_ptrIiEEEENS7_10__not_fn_tI7is_evenEEEENSB_17counting_iteratorIlNSB_11use_defaultESU_SU_EEEEEEEPS9_jSF_S9_S9_NS7_10__identityEEEvT0_T1_T2_T3_T4_T6_E12temp_storage+128];
	setp.eq.s16 	%p100, %rs240, 0;
	setp.eq.s16 	%p101, %rs241, 0;
	min.s64 	%rd276, %rd275, %rd274;
	selp.b16 	%rs242, %rs239, 1, %p101;
	selp.b16 	%rs420, %rs241, %rs242, %p100;
	selp.b64 	%rd277, %rd274, %rd276, %p101;
	selp.b64 	%rd417, %rd275, %rd277, %p100;
$L__BB1_121:
	mov.u32 	%r438, %tid.x;
	setp.ne.s32 	%p232, %r438, 0;
	@%p232 bra 	$L__BB1_123;
	setp.eq.s16 	%p233, %rs100, 0;
	and.b16  	%rs408, %rs420, 255;
	setp.eq.s16 	%p234, %rs408, 0;
	min.s64 	%rd405, %rd417, %rd114;
	selp.b16 	%rs409, %rs100, 1, %p234;
	selp.b16 	%rs410, %rs420, %rs409, %p233;
	selp.b64 	%rd406, %rd114, %rd405, %p234;
	selp.b64 	%rd407, %rd417, %rd406, %p233;
	st.global.u8 	[%rd1], %rs410;
	st.global.u64 	[%rd1+8], %rd407;
$L__BB1_123:
	ret;

}
	// .globl	_ZN3cub18CUB_300001_SM_10006detail6reduce18DeviceReduceKernelINS2_10policy_hubIN4cuda3std3__45tupleIJblEEEjN6thrust24THRUST_300001_SM_1000_NS8cuda_cub9__find_if7functorIS9_EEE10Policy1000ENSB_12zip_iteratorINS8_IJNSD_26transform_input_iterator_tIbNSB_6detail15normal_iteratorINSB_10device_ptrIiEEEENS7_10__not_fn_tI7is_evenEEEENSB_17counting_iteratorIlNSB_11use_defaultESU_SU_EEEEEEEjSF_S9_NS7_10__identityEEEvT0_PT3_T1_NS0_13GridEvenShareIS12_EET2_T4_
.visible .entry _ZN3cub18CUB_300001_SM_10006detail6reduce18DeviceReduceKernelINS2_10policy_hubIN4cuda3std3__45tupleIJblEEEjN6thrust24THRUST_300001_SM_1000_NS8cuda_cub9__find_if7functorIS9_EEE10Policy1000ENSB_12zip_iteratorINS8_IJNSD_26transform_input_iterator_tIbNSB_6detail15normal_iteratorINSB_10device_ptrIiEEEENS7_10__not_fn_tI7is_evenEEEENSB_17counting_iteratorIlNSB_11use_defaultESU_SU_EEEEEEEjSF_S9_NS7_10__identityEEEvT0_PT3_T1_NS0_13GridEvenShareIS12_EET2_T4_(
	.param .align 8 .b8 _ZN3cub18CUB_300001_SM_10006detail6reduce18DeviceReduceKernelINS2_10policy_hubIN4cuda3std3__45tupleIJblEEEjN6thrust24THRUST_300001_SM_1000_NS8cuda_cub9__find_if7functorIS9_EEE10Policy1000ENSB_12zip_iteratorINS8_IJNSD_26transform_input_iterator_tIbNSB_6detail15normal_iteratorINSB_10device_ptrIiEEEENS7_10__not_fn_tI7is_evenEEEENSB_17counting_iteratorIlNSB_11use_defaultESU_SU_EEEEEEEjSF_S9_NS7_10__identityEEEvT0_PT3_T1_NS0_13GridEvenShareIS12_EET2_T4__param_0[24],
	.param .u64 .ptr .align 1 _ZN3cub18CUB_300001_SM_10006detail6reduce18DeviceReduceKernelINS2_10policy_hubIN4cuda3std3__45tupleIJblEEEjN6thrust24THRUST_300001_SM_1000_NS8cuda_cub9__find_if7functorIS9_EEE10Policy1000ENSB_12zip_iteratorINS8_IJNSD_26transform_input_iterator_tIbNSB_6detail15normal_iteratorINSB_10device_ptrIiEEEENS7_10__not_fn_tI7is_evenEEEENSB_17counting_iteratorIlNSB_11use_defaultESU_SU_EEEEEEEjSF_S9_NS7_10__identityEEEvT0_PT3_T1_NS0_13GridEvenShareIS12_EET2_T4__param_1,
	.param .u32 _ZN3cub18CUB_300001_SM_10006detail6reduce18DeviceReduceKernelINS2_10policy_hubIN4cuda3std3__45tupleIJblEEEjN6thrust24THRUST_300001_SM_1000_NS8cuda_cub9__find_if7functorIS9_EEE10Policy1000ENSB_12zip_iteratorINS8_IJNSD_26transform_input_iterator_tIbNSB_6detail15normal_iteratorINSB_10device_ptrIiEEEENS7_10__not_fn_tI7is_evenEEEENSB_17counting_iteratorIlNSB_11use_defaultESU_SU_EEEEEEEjSF_S9_NS7_10__identityEEEvT0_PT3_T1_NS0_13GridEvenShareIS12_EET2_T4__param_2,
	.param .align 4 .b8 _ZN3cub18CUB_300001_SM_10006detail6reduce18DeviceReduceKernelINS2_10policy_hubIN4cuda3std3__45tupleIJblEEEjN6thrust24THRUST_300001_SM_1000_NS8cuda_cub9__find_if7functorIS9_EEE10Policy1000ENSB_12zip_iteratorINS8_IJNSD_26transform_input_iterator_tIbNSB_6detail15normal_iteratorINSB_10device_ptrIiEEEENS7_10__not_fn_tI7is_evenEEEENSB_17counting_iteratorIlNSB_11use_defaultESU_SU_EEEEEEEjSF_S9_NS7_10__identityEEEvT0_PT3_T1_NS0_13GridEvenShareIS12_EET2_T4__param_3[40],
	.param .align 1 .b8 _ZN3cub18CUB_300001_SM_10006detail6reduce18DeviceReduceKernelINS2_10policy_hubIN4cuda3std3__45tupleIJblEEEjN6thrust24THRUST_300001_SM_1000_NS8cuda_cub9__find_if7functorIS9_EEE10Policy1000ENSB_12zip_iteratorINS8_IJNSD_26transform_input_iterator_tIbNSB_6detail15normal_iteratorINSB_10device_ptrIiEEEENS7_10__not_fn_tI7is_evenEEEENSB_17counting_iteratorIlNSB_11use_defaultESU_SU_EEEEEEEjSF_S9_NS7_10__identityEEEvT0_PT3_T1_NS0_13GridEvenShareIS12_EET2_T4__param_4[1],
	.param .align 1 .b8 _ZN3cub18CUB_300001_SM_10006detail6reduce18DeviceReduceKernelINS2_10policy_hubIN4cuda3std3__45tupleIJblEEEjN6thrust24THRUST_300001_SM_1000_NS8cuda_cub9__find_if7functorIS9_EEE10Policy1000ENSB_12zip_iteratorINS8_IJNSD_26transform_input_iterator_tIbNSB_6detail15normal_iteratorINSB_10device_ptrIiEEEENS7_10__not_fn_tI7is_evenEEEENSB_17counting_iteratorIlNSB_11use_defaultESU_SU_EEEEEEEjSF_S9_NS7_10__identityEEEvT0_PT3_T1_NS0_13GridEvenShareIS12_EET2_T4__param_5[1]
)
.maxntid 256
{
	.reg .pred 	%p<232>;
	.reg .b16 	%rs<437>;
	.reg .b32 	%r<487>;
	.reg .b64 	%rd<476>;
	// demoted variable
	.shared .align 8 .b8 _ZZN3cub18CUB_300001_SM_10006detail6reduce18DeviceReduceKernelINS2_10policy_hubIN4cuda3std3__45tupleIJblEEEjN6thrust24THRUST_300001_SM_1000_NS8cuda_cub9__find_if7functorIS9_EEE10Policy1000ENSB_12zip_iteratorINS8_IJNSD_26transform_input_iterator_tIbNSB_6detail15normal_iteratorINSB_10device_ptrIiEEEENS7_10__not_fn_tI7is_evenEEEENSB_17counting_iteratorIlNSB_11use_defaultESU_SU_EEEEEEEjSF_S9_NS7_10__identityEEEvT0_PT3_T1_NS0_13GridEvenShareIS12_EET2_T4_E12temp_storage[152];
	ld.param.u64 	%rd2, [_ZN3cub18CUB_300001_SM_10006detail6reduce18DeviceReduceKernelINS2_10policy_hubIN4cuda3std3__45tupleIJblEEEjN6thrust24THRUST_300001_SM_1000_NS8cuda_cub9__find_if7functorIS9_EEE10Policy1000ENSB_12zip_iteratorINS8_IJNSD_26transform_input_iterator_tIbNSB_6detail15normal_iteratorINSB_10device_ptrIiEEEENS7_10__not_fn_tI7is_evenEEEENSB_17counting_iteratorIlNSB_11use_defaultESU_SU_EEEEEEEjSF_S9_NS7_10__identityEEEvT0_PT3_T1_NS0_13GridEvenShareIS12_EET2_T4__param_0+16];
	ld.param.u32 	%r1, [_ZN3cub18CUB_300001_SM_10006detail6reduce18DeviceReduceKernelINS2_10policy_hubIN4cuda3std3__45tupleIJblEEEjN6thrust24THRUST_300001_SM_1000_NS8cuda_cub9__find_if7functorIS9_EEE10Policy1000ENSB_12zip_iteratorINS8_IJNSD_26transform_input_iterator_tIbNSB_6detail15normal_iteratorINSB_10device_ptrIiEEEENS7_10__not_fn_tI7is_evenEEEENSB_17counting_iteratorIlNSB_11use_defaultESU_SU_EEEEEEEjSF_S9_NS7_10__identityEEEvT0_PT3_T1_NS0_13GridEvenShareIS12_EET2_T4__param_3+20];
	ld.param.u32 	%r2, [_ZN3cub18CUB_300001_SM_10006detail6reduce18DeviceReduceKernelINS2_10policy_hubIN4cuda3std3__45tupleIJblEEEjN6thrust24THRUST_300001_SM_1000_NS8cuda_cub9__find_if7functorIS9_EEE10Policy1000ENSB_12zip_iteratorINS8_IJNSD_26transform_input_iterator_tIbNSB_6detail15normal_iteratorINSB_10device_ptrIiEEEENS7_10__not_fn_tI7is_evenEEEENSB_17counting_iteratorIlNSB_11use_defaultESU_SU_EEEEEEEjSF_S9_NS7_10__identityEEEvT0_PT3_T1_NS0_13GridEvenShareIS12_EET2_T4__param_3+24];
	ld.param.u64 	%rd109, [_ZN3cub18CUB_300001_SM_10006detail6reduce18DeviceReduceKernelINS2_10policy_hubIN4cuda3std3__45tupleIJblEEEjN6thrust24THRUST_300001_SM_1000_NS8cuda_cub9__find_if7functorIS9_EEE10Policy1000ENSB_12zip_iteratorINS8_IJNSD_26transform_input_iterator_tIbNSB_6detail15normal_iteratorINSB_10device_ptrIiEEEENS7_10__not_fn_tI7is_evenEEEENSB_17counting_iteratorIlNSB_11use_defaultESU_SU_EEEEEEEjSF_S9_NS7_10__identityEEEvT0_PT3_T1_NS0_13GridEvenShareIS12_EET2_T4__param_0];
	cvta.to.global.u64 	%rd1, %rd109;
	mov.u32 	%r3, %ctaid.x;
	shl.b32 	%r4, %r2, 10;
	shl.b32 	%r5, %r3, 10;
	sub.s32 	%r6, %r1, %r5;
	setp.gt.u32 	%p1, %r6, 1023;
	@%p1 bra 	$L__BB2_78;
	mov.u32 	%r7, %tid.x;
	setp.ge.u32 	%p101, %r7, %r6;
	mov.b16 	%rs406, 0;
	mov.b64 	%rd445, 0;
	mov.u32 	%r474, %r7;
	@%p101 bra 	$L__BB2_3;
	add.s32 	%r220, %r5, %r7;
	cvt.u64.u32 	%rd277, %r220;
	mul.wide.u32 	%rd278, %r220, 4;
	add.s64 	%rd279, %rd1, %rd278;
	add.s64 	%rd445, %rd2, %rd277;
	ld.global.u16 	%rs234, [%rd279];
	and.b16  	%rs406, %rs234, 1;
	add.s32 	%r474, %r7, 256;
$L__BB2_3:
	setp.ge.u32 	%p102, %r474, %r6;
	@%p102 bra 	$L__BB2_16;
	not.b32 	%r221, %r474;
	add.s32 	%r10, %r1, %r221;
	sub.s32 	%r222, %r10, %r5;
	shr.u32 	%r223, %r222, 8;
	add.s32 	%r11, %r223, 1;
	and.b32  	%r12, %r11, 7;
	setp.lt.u32 	%p103, %r222, 1792;
	@%p103 bra 	$L__BB2_8;
	add.s32 	%r473, %r474, 1024;
	add.s32 	%r472, %r474, %r5;
	and.b32  	%r224, %r11, 33554424;
	neg.s32 	%r471, %r224;
$L__BB2_6:
	.pragma "nounroll";
	cvt.u64.u32 	%rd281, %r472;
	mul.wide.u32 	%rd282, %r472, 4;
	add.s64 	%rd283, %rd1, %rd282;
	add.s64 	%rd284, %rd2, %rd281;
	ld.global.u8 	%rs236, [%rd283];
	and.b16  	%rs237, %rs236, 1;
	and.b16  	%rs238, %rs406, 255;
	setp.eq.s16 	%p104, %rs238, 0;
	setp.eq.s16 	%p105, %rs237, 0;
	min.s64 	%rd285, %rd284, %rd445;
	selp.b64 	%rd286, %rd445, %rd285, %p105;
	selp.b64 	%rd287, %rd284, %rd286, %p104;
	selp.b16 	%rs239, %rs406, 1, %p105;
	selp.b16 	%rs240, %rs237, %rs239, %p104;
	and.b16  	%rs241, %rs240, 255;
	add.s32 	%r225, %r472, 256;
	cvt.u64.u32 	%rd288, %r225;
	mul.wide.u32 	%rd289, %r225, 4;
	add.s64 	%rd290, %rd1, %rd289;
	add.s64 	%rd291, %rd2, %rd288;
	ld.global.u8 	%rs242, [%rd290];
	and.b16  	%rs243, %rs242, 1;
	setp.eq.s16 	%p106, %rs241, 0;
	setp.eq.s16 	%p107, %rs243, 0;
	min.s64 	%rd292, %rd291, %rd287;
	selp.b64 	%rd293, %rd287, %rd292, %p107;
	selp.b64 	%rd294, %rd291, %rd293, %p106;
	selp.b16 	%rs244, %rs240, 1, %p107;
	selp.b16 	%rs245, %rs243, %rs244, %p106;
	and.b16  	%rs246, %rs245, 255;
	add.s32 	%r226, %r472, 512;
	cvt.u64.u32 	%rd295, %r226;
	mul.wide.u32 	%rd296, %r226, 4;
	add.s64 	%rd297, %rd1, %rd296;
	add.s64 	%rd298, %rd2, %rd295;
	ld.global.u8 	%rs247, [%rd297];
	and.b16  	%rs248, %rs247, 1;
	setp.eq.s16 	%p108, %rs246, 0;
	setp.eq.s16 	%p109, %rs248, 0;
	min.s64 	%rd299, %rd298, %rd294;
	selp.b64 	%rd300, %rd294, %rd299, %p109;
	selp.b64 	%rd301, %rd298, %rd300, %p108;
	selp.b16 	%rs249, %rs245, 1, %p109;
	selp.b16 	%rs250, %rs248, %rs249, %p108;
	and.b16  	%rs251, %rs250, 255;
	add.s32 	%r227, %r472, 768;
	cvt.u64.u32 	%rd302, %r227;
	mul.wide.u32 	%rd303, %r227, 4;
	add.s64 	%rd304, %rd1, %rd303;
	add.s64 	%rd305, %rd2, %rd302;
	ld.global.u8 	%rs252, [%rd304];
	and.b16  	%rs253, %rs252, 1;
	setp.eq.s16 	%p110, %rs251, 0;
	setp.eq.s16 	%p111, %rs253, 0;
	min.s64 	%rd306, %rd305, %rd301;
	selp.b64 	%rd307, %rd301, %rd306, %p111;
	selp.b64 	%rd308, %rd305, %rd307, %p110;
	selp.b16 	%rs254, %rs250, 1, %p111;
	selp.b16 	%rs255, %rs253, %rs254, %p110;
	and.b16  	%rs256, %rs255, 255;
	add.s32 	%r228, %r472, 1024;
	cvt.u64.u32 	%rd309, %r228;
	mul.wide.u32 	%rd310, %r228, 4;
	add.s64 	%rd311, %rd1, %rd310;
	add.s64 	%rd312, %rd2, %rd309;
	ld.global.u8 	%rs257, [%rd311];
	and.b16  	%rs258, %rs257, 1;
	setp.eq.s16 	%p112, %rs256, 0;
	setp.eq.s16 	%p113, %rs258, 0;
	min.s64 	%rd313, %rd312, %rd308;
	selp.b64 	%rd314, %rd308, %rd313, %p113;
	selp.b64 	%rd315, %rd312, %rd314, %p112;
	selp.b16 	%rs259, %rs255, 1, %p113;
	selp.b16 	%rs260, %rs258, %rs259, %p112;
	and.b16  	%rs261, %rs260, 255;
	add.s32 	%r229, %r472, 1280;
	cvt.u64.u32 	%rd316, %r229;
	mul.wide.u32 	%rd317, %r229, 4;
	add.s64 	%rd318, %rd1, %rd317;
	add.s64 	%rd319, %rd2, %rd316;
	ld.global.u8 	%rs262, [%rd318];
	and.b16  	%rs263, %rs262, 1;
	setp.eq.s16 	%p114, %rs261, 0;
	setp.eq.s16 	%p115, %rs263, 0;
	min.s64 	%rd320, %rd319, %rd315;
	selp.b64 	%rd321, %rd315, %rd320, %p115;
	selp.b64 	%rd322, %rd319, %rd321, %p114;
	selp.b16 	%rs264, %rs260, 1, %p115;
	selp.b16 	%rs265, %rs263, %rs264, %p114;
	and.b16  	%rs266, %rs265, 255;
	add.s32 	%r230, %r472, 1536;
	cvt.u64.u32 	%rd323, %r230;
	mul.wide.u32 	%rd324, %r230, 4;
	add.s64 	%rd325, %rd1, %rd324;
	add.s64 	%rd326, %rd2, %rd323;
	ld.global.u8 	%rs267, [%rd325];
	and.b16  	%rs268, %rs267, 1;
	setp.eq.s16 	%p116, %rs266, 0;
	setp.eq.s16 	%p117, %rs268, 0;
	min.s64 	%rd327, %rd326, %rd322;
	selp.b64 	%rd328, %rd322, %rd327, %p117;
	selp.b64 	%rd329, %rd326, %rd328, %p116;
	selp.b16 	%rs269, %rs265, 1, %p117;
	selp.b16 	%rs270, %rs268, %rs269, %p116;
	and.b16  	%rs271, %rs270, 255;
	add.s32 	%r231, %r472, 1792;
	cvt.u64.u32 	%rd330, %r231;
	mul.wide.u32 	%rd331, %r231, 4;
	add.s64 	%rd332, %rd1, %rd331;
	add.s64 	%rd333, %rd2, %rd330;
	ld.global.u8 	%rs272, [%rd332];
	and.b16  	%rs273, %rs272, 1;
	setp.eq.s16 	%p118, %rs271, 0;
	setp.eq.s16 	%p119, %rs273, 0;
	min.s64 	%rd334, %rd333, %rd329;
	selp.b64 	%rd335, %rd329, %rd334, %p119;
	selp.b64 	%rd445, %rd333, %rd335, %p118;
	selp.b16 	%rs274, %rs270, 1, %p119;
	selp.b16 	%rs406, %rs273, %rs274, %p118;
	add.s32 	%r473, %r473, 2048;
	add.s32 	%r472, %r472, 2048;
	add.s32 	%r471, %r471, 8;
	setp.ne.s32 	%p120, %r471, 0;
	@%p120 bra 	$L__BB2_6;
	add.s32 	%r474, %r473, -1024;
$L__BB2_8:
	setp.eq.s32 	%p121, %r12, 0;
	@%p121 bra 	$L__BB2_16;
	setp.lt.u32 	%p122, %r12, 4;
	@%p122 bra 	$L__BB2_11;
	add.s32 	%r232, %r5, %r474;
	cvt.u64.u32 	%rd337, %r232;
	mul.wide.u32 	%rd338, %r232, 4;
	add.s64 	%rd339, %rd1, %rd338;
	add.s64 	%rd340, %rd2, %rd337;
	ld.global.u8 	%rs276, [%rd339];
	and.b16  	%rs277, %rs276, 1;
	and.b16  	%rs278, %rs406, 255;
	setp.eq.s16 	%p123, %rs278, 0;
	setp.eq.s16 	%p124, %rs277, 0;
	min.s64 	%rd341, %rd340, %rd445;
	selp.b64 	%rd342, %rd445, %rd341, %p124;
	selp.b64 	%rd343, %rd340, %rd342, %p123;
	selp.b16 	%rs279, %rs406, 1, %p124;
	selp.b16 	%rs280, %rs277, %rs279, %p123;
	and.b16  	%rs281, %rs280, 255;
	add.s32 	%r233, %r232, 256;
	cvt.u64.u32 	%rd344, %r233;
	mul.wide.u32 	%rd345, %r233, 4;
	add.s64 	%rd346, %rd1, %rd345;
	add.s64 	%rd347, %rd2, %rd344;
	ld.global.u8 	%rs282, [%rd346];
	and.b16  	%rs283, %rs282, 1;
	setp.eq.s16 	%p125, %rs281, 0;
	setp.eq.s16 	%p126, %rs283, 0;
	min.s64 	%rd348, %rd347, %rd343;
	selp.b64 	%rd349, %rd343, %rd348, %p126;
	selp.b64 	%rd350, %rd347, %rd349, %p125;
	selp.b16 	%rs284, %rs280, 1, %p126;
	selp.b16 	%rs285, %rs283, %rs284, %p125;
	and.b16  	%rs286, %rs285, 255;
	add.s32 	%r234, %r232, 512;
	cvt.u64.u32 	%rd351, %r234;
	mul.wide.u32 	%rd352, %r234, 4;
	add.s64 	%rd353, %rd1, %rd352;
	add.s64 	%rd354, %rd2, %rd351;
	ld.global.u8 	%rs287, [%rd353];
	and.b16  	%rs288, %rs287, 1;
	setp.eq.s16 	%p127, %rs286, 0;
	setp.eq.s16 	%p128, %rs288, 0;
	min.s64 	%rd355, %rd354, %rd350;
	selp.b64 	%rd356, %rd350, %rd355, %p128;
	selp.b64 	%rd357, %rd354, %rd356, %p127;
	selp.b16 	%rs289, %rs285, 1, %p128;
	selp.b16 	%rs290, %rs288, %rs289, %p127;
	and.b16  	%rs291, %rs290, 255;
	add.s32 	%r235, %r232, 768;
	cvt.u64.u32 	%rd358, %r235;
	mul.wide.u32 	%rd359, %r235, 4;
	add.s64 	%rd360, %rd1, %rd359;
	add.s64 	%rd361, %rd2, %rd358;
	ld.global.u8 	%rs292, [%rd360];
	and.b16  	%rs293, %rs292, 1;
	setp.eq.s16 	%p129, %rs291, 0;
	setp.eq.s16 	%p130, %rs293, 0;
	min.s64 	%rd362, %rd361, %rd357;
	selp.b64 	%rd363, %rd357, %rd362, %p130;
	selp.b64 	%rd445, %rd361, %rd363, %p129;
	selp.b16 	%rs294, %rs290, 1, %p130;
	selp.b16 	%rs406, %rs293, %rs294, %p129;
	add.s32 	%r474, %r474, 1024;
$L__BB2_11:
	and.b32  	%r236, %r11, 3;
	setp.eq.s32 	%p131, %r236, 0;
	@%p131 bra 	$L__BB2_16;
	setp.eq.s32 	%p132, %r236, 1;
	@%p132 bra 	$L__BB2_14;
	add.s32 	%r237, %r5, %r474;
	cvt.u64.u32 	%rd365, %r237;
	mul.wide.u32 	%rd366, %r237, 4;
	add.s64 	%rd367, %rd1, %rd366;
	add.s64 	%rd368, %rd2, %rd365;
	ld.global.u8 	%rs296, [%rd367];
	and.b16  	%rs297, %rs296, 1;
	and.b16  	%rs298, %rs406, 255;
	setp.eq.s16 	%p133, %rs298, 0;
	setp.eq.s16 	%p134, %rs297, 0;
	min.s64 	%rd369, %rd368, %rd445;
	selp.b64 	%rd370, %rd445, %rd369, %p134;
	selp.b64 	%rd371, %rd368, %rd370, %p133;
	selp.b16 	%rs299, %rs406, 1, %p134;
	selp.b16 	%rs300, %rs297, %rs299, %p133;
	and.b16  	%rs301, %rs300, 255;
	add.s32 	%r238, %r237, 256;
	cvt.u64.u32 	%rd372, %r238;
	mul.wide.u32 	%rd373, %r238, 4;
	add.s64 	%rd374, %rd1, %rd373;
	add.s64 	%rd375, %rd2, %rd372;
	ld.global.u8 	%rs302, [%rd374];
	and.b16  	%rs303, %rs302, 1;
	setp.eq.s16 	%p135, %rs301, 0;
	setp.eq.s16 	%p136, %rs303, 0;
	min.s64 	%rd376, %rd375, %rd371;
	selp.b64 	%rd377, %rd371, %rd376, %p136;
	selp.b64 	%rd445, %rd375, %rd377, %p135;
	selp.b16 	%rs304, %rs300, 1, %p136;
	selp.b16 	%rs406, %rs303, %rs304, %p135;
	add.s32 	%r474, %r474, 512;
$L__BB2_14:
	and.b32  	%r239, %r10, 256;
	setp.ne.s32 	%p137, %r239, 0;
	@%p137 bra 	$L__BB2_16;
	add.s32 	%r240, %r5, %r474;
	cvt.u64.u32 	%rd378, %r240;
	mul.wide.u32 	%rd379, %r240, 4;
	add.s64 	%rd380, %rd1, %rd379;
	add.s64 	%rd381, %rd2, %rd378;
	ld.global.u8 	%rs305, [%rd380];
	and.b16  	%rs306, %rs305, 1;
	and.b16  	%rs307, %rs406, 255;
	setp.eq.s16 	%p138, %rs307, 0;
	setp.eq.s16 	%p139, %rs306, 0;
	min.s64 	%rd382, %rd381, %rd445;
	selp.b64 	%rd383, %rd445, %rd382, %p139;
	selp.b64 	%rd445, %rd381, %rd383, %p138;
	selp.b16 	%rs308, %rs406, 1, %p139;
	selp.b16 	%rs406, %rs306, %rs308, %p138;
$L__BB2_16:
	setp.lt.u32 	%p140, %r6, 256;
	@%p140 bra 	$L__BB2_41;
	// begin inline asm
	mov.u32 %r359, %laneid;
	// end inline asm
	cvt.u32.u16 	%r380, %rs406;
	and.b32  	%r361, %r380, 255;
	mov.b32 	%r377, 1;
	mov.b32 	%r378, 31;
	mov.b32 	%r379, -1;
	// begin inline asm
	shfl.sync.down.b32 %r360, %r361, %r377, %r378, %r379;
	// end inline asm
	// begin inline asm
	shfl.sync.down.b32 %r365, %r366, %r377, %r378, %r379;
	// end inline asm
	mov.b64 	{%r371, %r376}, %rd445;
	// begin inline asm
	shfl.sync.down.b32 %r370, %r371, %r377, %r378, %r379;
	// end inline asm
	// begin inline asm
	shfl.sync.down.b32 %r375, %r376, %r377, %r378, %r379;
	// end inline asm
	mov.b64 	%rd17, {%r370, %r375};
	cvt.u16.u32 	%rs15, %r360;
	setp.gt.s32 	%p190, %r359, 30;
	@%p190 bra 	$L__BB2_21;
	and.b16  	%rs350, %rs406, 255;
	setp.eq.s16 	%p191, %rs350, 0;
	and.b16  	%rs351, %rs15, 255;
	setp.eq.s16 	%p192, %rs351, 0;
	or.pred  	%p193, %p191, %p192;
	@%p193 bra 	$L__BB2_20;
	min.s64 	%rd445, %rd17, %rd445;
	mov.b16 	%rs406, 1;
	bra.uni 	$L__BB2_21;
$L__BB2_20:
	setp.eq.s16 	%p194, %rs350, 0;
	selp.b64 	%rd445, %rd17, %rd445, %p194;
	selp.b16 	%rs406, %rs15, %rs406, %p194;
$L__BB2_21:
	cvt.u32.u16 	%r401, %rs406;
	and.b32  	%r382, %r401, 255;
	mov.b32 	%r398, 2;
	mov.b32 	%r399, 31;
	mov.b32 	%r400, -1;
	// begin inline asm
	shfl.sync.down.b32 %r381, %r382, %r398, %r399, %r400;
	// end inline asm
	// begin inline asm
	shfl.sync.down.b32 %r386, %r387, %r398, %r399, %r400;
	// end inline asm
	mov.b64 	{%r392, %r397}, %rd445;
	// begin inline asm
	shfl.sync.down.b32 %r391, %r392, %r398, %r399, %r400;
	// end inline asm
	// begin inline asm
	shfl.sync.down.b32 %r396, %r397, %r398, %r399, %r400;
	// end inline asm
	mov.b64 	%rd21, {%r391, %r396};
	cvt.u16.u32 	%rs18, %r381;
	setp.gt.s32 	%p195, %r359, 29;
	@%p195 bra 	$L__BB2_25;
	and.b16  	%rs354, %rs406, 255;
	setp.eq.s16 	%p196, %rs354, 0;
	and.b16  	%rs355, %rs18, 255;
	setp.eq.s16 	%p197, %rs355, 0;
	or.pred  	%p198, %p196, %p197;
	@%p198 bra 	$L__BB2_24;
	min.s64 	%rd445, %rd21, %rd445;
	mov.b16 	%rs406, 1;
	bra.uni 	$L__BB2_25;
$L__BB2_24:
	setp.eq.s16 	%p199, %rs354, 0;
	selp.b64 	%rd445, %rd21, %rd445, %p199;
	selp.b16 	%rs406, %rs18, %rs406, %p199;
$L__BB2_25:
	cvt.u32.u16 	%r422, %rs406;
	and.b32  	%r403, %r422, 255;
	mov.b32 	%r419, 4;
	mov.b32 	%r420, 31;
	mov.b32 	%r421, -1;
	// begin inline asm
	shfl.sync.down.b32 %r402, %r403, %r419, %r420, %r421;
	// end inline asm
	// begin inline asm
	shfl.sync.down.b32 %r407, %r408, %r419, %r420, %r421;
	// end inline asm
	mov.b64 	{%r413, %r418}, %rd445;
	// begin inline asm
	shfl.sync.down.b32 %r412, %r413, %r419, %r420, %r421;
	// end inline asm
	// begin inline asm
	shfl.sync.down.b32 %r417, %r418, %r419, %r420, %r421;
	// end inline asm
	mov.b64 	%rd25, {%r412, %r417};
	cvt.u16.u32 	%rs21, %r402;
	setp.gt.s32 	%p200, %r359, 27;
	@%p200 bra 	$L__BB2_29;
	and.b16  	%rs358, %rs406, 255;
	setp.eq.s16 	%p201, %rs358, 0;
	and.b16  	%rs359, %rs21, 255;
	setp.eq.s16 	%p202, %rs359, 0;
	or.pred  	%p203, %p201, %p202;
	@%p203 bra 	$L__BB2_28;
	min.s64 	%rd445, %rd25, %rd445;
	mov.b16 	%rs406, 1;
	bra.uni 	$L__BB2_29;
$L__BB2_28:
	setp.eq.s16 	%p204, %rs358, 0;
	selp.b64 	%rd445, %rd25, %rd445, %p204;
	selp.b16 	%rs406, %rs21, %rs406, %p204;
$L__BB2_29:
	cvt.u32.u16 	%r443, %rs406;
	and.b32  	%r424, %r443, 255;
	mov.b32 	%r440, 8;
	mov.b32 	%r441, 31;
	mov.b32 	%r442, -1;
	// begin inline asm
	shfl.sync.down.b32 %r423, %r424, %r440, %r441, %r442;
	// end inline asm
	// begin inline asm
	shfl.sync.down.b32 %r428, %r429, %r440, %r441, %r442;
	// end inline asm
	mov.b64 	{%r434, %r439}, %rd445;
	// begin inline asm
	shfl.sync.down.b32 %r433, %r434, %r440, %r441, %r442;
	// end inline asm
	// begin inline asm
	shfl.sync.down.b32 %r438, %r439, %r440, %r441, %r442;
	// end inline asm
	mov.b64 	%rd29, {%r433, %r438};
	cvt.u16.u32 	%rs24, %r423;
	setp.gt.s32 	%p205, %r359, 23;
	@%p205 bra 	$L__BB2_33;
	and.b16  	%rs362, %rs406, 255;
	setp.eq.s16 	%p206, %rs362, 0;
	and.b16  	%rs363, %rs24, 255;
	setp.eq.s16 	%p207, %rs363, 0;
	or.pred  	%p208, %p206, %p207;
	@%p208 bra 	$L__BB2_32;
	min.s64 	%rd445, %rd29, %rd445;
	mov.b16 	%rs406, 1;
	bra.uni 	$L__BB2_33;
$L__BB2_32:
	setp.eq.s16 	%p209, %rs362, 0;
	selp.b64 	%rd445, %rd29, %rd445, %p209;
	selp.b16 	%rs406, %rs24, %rs406, %p209;
$L__BB2_33:
	cvt.u32.u16 	%r464, %rs406;
	and.b32  	%r445, %r464, 255;
	mov.b32 	%r461, 16;
	mov.b32 	%r462, 31;
	mov.b32 	%r463, -1;
	// begin inline asm
	shfl.sync.down.b32 %r444, %r445, %r461, %r462, %r463;
	// end inline asm
	// begin inline asm
	shfl.sync.down.b32 %r449, %r450, %r461, %r462, %r463;
	// end inline asm
	mov.b64 	{%r455, %r460}, %rd445;
	// begin inline asm
	shfl.sync.down.b32 %r454, %r455, %r461, %r462, %r463;
	// end inline asm
	// begin inline asm
	shfl.sync.down.b32 %r459, %r460, %r461, %r462, %r463;
	// end inline asm
	mov.b64 	%rd33, {%r454, %r459};
	cvt.u16.u32 	%rs27, %r444;
	setp.gt.s32 	%p210, %r359, 15;
	@%p210 bra 	$L__BB2_37;
	and.b16  	%rs366, %rs406, 255;
	setp.eq.s16 	%p211, %rs366, 0;
	and.b16  	%rs367, %rs27, 255;
	setp.eq.s16 	%p212, %rs367, 0;
	or.pred  	%p213, %p211, %p212;
	@%p213 bra 	$L__BB2_36;
	min.s64 	%rd445, %rd33, %rd445;
	mov.b16 	%rs406, 1;
	bra.uni 	$L__BB2_37;
$L__BB2_36:
	setp.eq.s16 	%p214, %rs366, 0;
	selp.b16 	%rs406, %rs27, %rs406, %p214;
	selp.b64 	%rd445, %rd33, %rd445, %p214;
$L__BB2_37:
	setp.ne.s32 	%p215, %r359, 0;
	@%p215 bra 	$L__BB2_39;
	shr.u32 	%r465, %r7, 1;
	and.b32  	%r466, %r465, 496;
	mov.u32 	%r467, _ZZN3cub18CUB_300001_SM_10006detail6reduce18DeviceReduceKernelINS2_10policy_hubIN4cuda3std3__45tupleIJblEEEjN6thrust24THRUST_300001_SM_1000_NS8cuda_cub9__find_if7functorIS9_EEE10Policy1000ENSB_12zip_iteratorINS8_IJNSD_26transform_input_iterator_tIbNSB_6detail15normal_iteratorINSB_10device_ptrIiEEEENS7_10__not_fn_tI7is_evenEEEENSB_17counting_iteratorIlNSB_11use_defaultESU_SU_EEEEEEEjSF_S9_NS7_10__identityEEEvT0_PT3_T1_NS0_13GridEvenShareIS12_EET2_T4_E12temp_storage;
	add.s32 	%r468, %r467, %r466;
	st.shared.u8 	[%r468+8], %rs406;
	st.shared.u64 	[%r468+16], %rd445;
$L__BB2_39:
	bar.sync 	0;
	setp.ne.s32 	%p216, %r7, 0;
	@%p216 bra 	$L__BB2_119;
	ld.shared.u8 	%rs370, [_ZZN3cub18CUB_300001_SM_10006detail6reduce18DeviceReduceKernelINS2_10policy_hubIN4cuda3std3__45tupleIJblEEEjN6thrust24THRUST_300001_SM_1000_NS8cuda_cub9__find_if7functorIS9_EEE10Policy1000ENSB_12zip_iteratorINS8_IJNSD_26transform_input_iterator_tIbNSB_6detail15normal_iteratorINSB_10device_ptrIiEEEENS7_10__not_fn_tI7is_evenEEEENSB_17counting_iteratorIlNSB_11use_defaultESU_SU_EEEEEEEjSF_S9_NS7_10__identityEEEvT0_PT3_T1_NS0_13GridEvenShareIS12_EET2_T4_E12temp_storage+24];
	ld.shared.u64 	%rd405, [_ZZN3cub18CUB_300001_SM_10006detail6reduce18DeviceReduceKernelINS2_10policy_hubIN4cuda3std3__45tupleIJblEEEjN6thrust24THRUST_300001_SM_1000_NS8cuda_cub9__find_if7functorIS9_EEE10Policy1000ENSB_12zip_iteratorINS8_IJNSD_26transform_input_iterator_tIbNSB_6detail15normal_iteratorINSB_10device_ptrIiEEEENS7_10__not_fn_tI7is_evenEEEENSB_17counting_iteratorIlNSB_11use_defaultESU_SU_EEEEEEEjSF_S9_NS7_10__identityEEEvT0_PT3_T1_NS0_13GridEvenShareIS12_EET2_T4_E12temp_storage+32];
	and.b16  	%rs371, %rs406, 255;
	setp.eq.s16 	%p217, %rs371, 0;
	setp.eq.s16 	%p218, %rs370, 0;
	min.s64 	%rd406, %rd405, %rd445;
	selp.b16 	%rs372, %rs406, 1, %p218;
	selp.b16 	%rs373, %rs370, %rs372, %p217;
	and.b16  	%rs374, %rs373, 255;
	selp.b64 	%rd407, %rd445, %rd406, %p218;
	selp.b64 	%rd408, %rd405, %rd407, %p217;
	ld.shared.u8 	%rs375, [_ZZN3cub18CUB_300001_SM_10006detail6reduce18DeviceReduceKernelINS2_10policy_hubIN4cuda3std3__45tupleIJblEEEjN6thrust24THRUST_300001_SM_1000_NS8cuda_cub9__find_if7functorIS9_EEE10Policy1000ENSB_12zip_iteratorINS8_IJNSD_26transform_input_iterator_tIbNSB_6detail15normal_iteratorINSB_10device_ptrIiEEEENS7_10__not_fn_tI7is_evenEEEENSB_17counting_iteratorIlNSB_11use_defaultESU_SU_EEEEEEEjSF_S9_NS7_10__identityEEEvT0_PT3_T1_NS0_13GridEvenShareIS12_EET2_T4_E12temp_storage+40];
	ld.shared.u64 	%rd409, [_ZZN3cub18CUB_300001_SM_10006detail6reduce18DeviceReduceKernelINS2_10policy_hubIN4cuda3std3__45tupleIJblEEEjN6thrust24THRUST_300001_SM_1000_NS8cuda_cub9__find_if7functorIS9_EEE10Policy1000ENSB_12zip_iteratorINS8_IJNSD_26transform_input_iterator_tIbNSB_6detail15normal_iteratorINSB_10device_ptrIiEEEENS7_10__not_fn_tI7is_evenEEEENSB_17counting_iteratorIlNSB_11use_defaultESU_SU_EEEEEEEjSF_S9_NS7_10__identityEEEvT0_PT3_T1_NS0_13GridEvenShareIS12_EET2_T4_E12temp_storage+48];
	setp.eq.s16 	%p219, %rs374, 0;
	setp.eq.s16 	%p220, %rs375, 0;
	min.s64 	%rd410, %rd409, %rd408;
	selp.b16 	%rs376, %rs373, 1, %p220;
	selp.b16 	%rs377, %rs375, %rs376, %p219;
	and.b16  	%rs378, %rs377, 255;
	selp.b64 	%rd411, %rd408, %rd410, %p220;
	selp.b64 	%rd412, %rd409, %rd411, %p219;
	ld.shared.u8 	%rs379, [_ZZN3cub18CUB_300001_SM_10006detail6reduce18DeviceReduceKernelINS2_10policy_hubIN4cuda3std3__45tupleIJblEEEjN6thrust24THRUST_300001_SM_1000_NS8cuda_cub9__find_if7functorIS9_EEE10Policy1000ENSB_12zip_iteratorINS8_IJNSD_26transform_input_iterator_tIbNSB_6detail15normal_iteratorINSB_10device_ptrIiEEEENS7_10__not_fn_tI7is_evenEEEENSB_17counting_iteratorIlNSB_11use_defaultESU_SU_EEEEEEEjSF_S9_NS7_10__identityEEEvT0_PT3_T1_NS0_13GridEvenShareIS12_EET2_T4_E12temp_storage+56];
	ld.shared.u64 	%rd413, [_ZZN3cub18CUB_300001_SM_10006detail6reduce18DeviceReduceKernelINS2_10policy_hubIN4cuda3std3__45tupleIJblEEEjN6thrust24THRUST_300001_SM_1000_NS8cuda_cub9__find_if7functorIS9_EEE10Policy1000ENSB_12zip_iteratorINS8_IJNSD_26transform_input_iterator_tIbNSB_6detail15normal_iteratorINSB_10device_ptrIiEEEENS7_10__not_fn_tI7is_evenEEEENSB_17counting_iteratorIlNSB_11use_defaultESU_SU_EEEEEEEjSF_S9_NS7_10__identityEEEvT0_PT3_T1_NS0_13GridEvenShareIS12_EET2_T4_E12temp_storage+64];
	setp.eq.s16 	%p221, %rs378, 0;
	setp.eq.s16 	%p222, %rs379, 0;
	min.s64 	%rd414, %rd413, %rd412;
	selp.b16 	%rs380, %rs377, 1, %p222;
	selp.b16 	%rs381, %rs379, %rs380, %p221;
	and.b16  	%rs382, %rs381, 255;
	selp.b64 	%rd415, %rd412, %rd414, %p222;
	selp.b64 	%rd416, %rd413, %rd415, %p221;
	ld.shared.u8 	%rs383, [_ZZN3cub18CUB_300001_SM_10006detail6reduce18DeviceReduceKernelINS2_10policy_hubIN4cuda3std3__45tupleIJblEEEjN6thrust24THRUST_300001_SM_1000_NS8cuda_cub9__find_if7functorIS9_EEE10Policy1000ENSB_12zip_iteratorINS8_IJNSD_26transform_input_iterator_tIbNSB_6detail15normal_iteratorINSB_10device_ptrIiEEEENS7_10__not_fn_tI7is_evenEEEENSB_17counting_iteratorIlNSB_11use_defaultESU_SU_EEEEEEEjSF_S9_NS7_10__identityEEEvT0_PT3_T1_NS0_13GridEvenShareIS12_EET2_T4_E12temp_storage+72];
	ld.shared.u64 	%rd417, [_ZZN3cub18CUB_300001_SM_10006detail6reduce18DeviceReduceKernelINS2_10policy_hubIN4cuda3std3__45tupleIJblEEEjN6thrust24THRUST_300001_SM_1000_NS8cuda_cub9__find_if7functorIS9_EEE10Policy1000ENSB_12zip_iteratorINS8_IJNSD_26transform_input_iterator_tIbNSB_6detail15normal_iteratorINSB_10device_ptrIiEEEENS7_10__not_fn_tI7is_evenEEEENSB_17counting_iteratorIlNSB_11use_defaultESU_SU_EEEEEEEjSF_S9_NS7_10__identityEEEvT0_PT3_T1_NS0_13GridEvenShareIS12_EET2_T4_E12temp_storage+80];
	setp.eq.s16 	%p223, %rs382, 0;
	setp.eq.s16 	%p224, %rs383, 0;
	min.s64 	%rd418, %rd417, %rd416;
	selp.b16 	%rs384, %rs381, 1, %p224;
	selp.b16 	%rs385, %rs383, %rs384, %p223;
	and.b16  	%rs386, %rs385, 255;
	selp.b64 	%rd419, %rd416, %rd418, %p224;
	selp.b64 	%rd420, %rd417, %rd419, %p223;
	ld.shared.u8 	%rs387, [_ZZN3cub18CUB_300001_SM_10006detail6reduce18DeviceReduceKernelINS2_10policy_hubIN4cuda3std3__45tupleIJblEEEjN6thrust24THRUST_300001_SM_1000_NS8cuda_cub9__find_if7functorIS9_EEE10Policy1000ENSB_12zip_iteratorINS8_IJNSD_26transform_input_iterator_tIbNSB_6detail15normal_iteratorINSB_10device_ptrIiEEEENS7_10__not_fn_tI7is_evenEEEENSB_17counting_iteratorIlNSB_11use_defaultESU_SU_EEEEEEEjSF_S9_NS7_10__identityEEEvT0_PT3_T1_NS0_13GridEvenShareIS12_EET2_T4_E12temp_storage+88];
	ld.shared.u64 	%rd421, [_ZZN3cub18CUB_300001_SM_10006detail6reduce18DeviceReduceKernelINS2_10policy_hubIN4cuda3std3__45tupleIJblEEEjN6thrust24THRUST_300001_SM_1000_NS8cuda_cub9__find_if7functorIS9_EEE10Policy1000ENSB_12zip_iteratorINS8_IJNSD_26transform_input_iterator_tIbNSB_6detail15normal_iteratorINSB_10device_ptrIiEEEENS7_10__not_fn_tI7is_evenEEEENSB_17counting_iteratorIlNSB_11use_defaultESU_SU_EEEEEEEjSF_S9_NS7_10__identityEEEvT0_PT3_T1_NS0_13GridEvenShareIS12_EET2_T4_E12temp_storage+96];
	setp.eq.s16 	%p225, %rs386, 0;
	setp.eq.s16 	%p226, %rs387, 0;
	min.s64 	%rd422, %rd421, %rd420;
	selp.b16 	%rs388, %rs385, 1, %p226;
	selp.b16 	%rs389, %rs387, %rs388, %p225;
	and.b16  	%rs390, %rs389, 255;
	selp.b64 	%rd423, %rd420, %rd422, %p226;
	selp.b64 	%rd424, %rd421, %rd423, %p225;
	ld.shared.u8 	%rs391, [_ZZN3cub18CUB_300001_SM_10006detail6reduce18DeviceReduceKernelINS2_10policy_hubIN4cuda3std3__45tupleIJblEEEjN6thrust24THRUST_300001_SM_1000_NS8cuda_cub9__find_if7functorIS9_EEE10Policy1000ENSB_12zip_iteratorINS8_IJNSD_26transform_input_iterator_tIbNSB_6detail15normal_iteratorINSB_10device_ptrIiEEEENS7_10__not_fn_tI7is_evenEEEENSB_17counting_iteratorIlNSB_11use_defaultESU_SU_EEEEEEEjSF_S9_NS7_10__identityEEEvT0_PT3_T1_NS0_13GridEvenShareIS12_EET2_T4_E12temp_storage+104];
	ld.shared.u64 	%rd425, [_ZZN3cub18CUB_300001_SM_10006detail6reduce18DeviceReduceKernelINS2_10policy_hubIN4cuda3std3__45tupleIJblEEEjN6thrust24THRUST_300001_SM_1000_NS8cuda_cub9__find_if7functorIS9_EEE10Policy1000ENSB_12zip_iteratorINS8_IJNSD_26transform_input_iterator_tIbNSB_6detail15normal_iteratorINSB_10device_ptrIiEEEENS7_10__not_fn_tI7is_evenEEEENSB_17counting_iteratorIlNSB_11use_defaultESU_SU_EEEEEEEjSF_S9_NS7_10__identityEEEvT0_PT3_T1_NS0_13GridEvenShareIS12_EET2_T4_E12temp_storage+112];
	setp.eq.s16 	%p227, %rs390, 0;
	setp.eq.s16 	%p228, %rs391, 0;
	min.s64 	%rd426, %rd425, %rd424;
	selp.b16 	%rs392, %rs389, 1, %p228;
	selp.b16 	%rs393, %rs391, %rs392, %p227;
	and.b16  	%rs394, %rs393, 255;
	selp.b64 	%rd427, %rd424, %rd426, %p228;
	selp.b64 	%rd428, %rd425, %rd427, %p227;
	ld.shared.u8 	%rs395, [_ZZN3cub18CUB_300001_SM_10006detail6reduce18DeviceReduceKernelINS2_10policy_hubIN4cuda3std3__45tupleIJblEEEjN6thrust24THRUST_300001_SM_1000_NS8cuda_cub9__find_if7functorIS9_EEE10Policy1000ENSB_12zip_iteratorINS8_IJNSD_26transform_input_iterator_tIbNSB_6detail15normal_iteratorINSB_10device_ptrIiEEEENS7_10__not_fn_tI7is_evenEEEENSB_17counting_iteratorIlNSB_11use_defaultESU_SU_EEEEEEEjSF_S9_NS7_10__identityEEEvT0_PT3_T1_NS0_13GridEvenShareIS12_EET2_T4_E12temp_storage+120];
	ld.shared.u64 	%rd429, [_ZZN3cub18CUB_300001_SM_10006detail6reduce18DeviceReduceKernelINS2_10policy_hubIN4cuda3std3__45tupleIJblEEEjN6thrust24THRUST_300001_SM_1000_NS8cuda_cub9__find_if7functorIS9_EEE10Policy1000ENSB_12zip_iteratorINS8_IJNSD_26transform_input_iterator_tIbNSB_6detail15normal_iteratorINSB_10device_ptrIiEEEENS7_10__not_fn_tI7is_evenEEEENSB_17counting_iteratorIlNSB_11use_defaultESU_SU_EEEEEEEjSF_S9_NS7_10__identityEEEvT0_PT3_T1_NS0_13GridEvenShareIS12_EET2_T4_E12temp_storage+128];
	setp.eq.s16 	%p229, %rs394, 0;
	setp.eq.s16 	%p230, %rs395, 0;
	min.s64 	%rd430, %rd429, %rd428;
	selp.b16 	%rs396, %rs393, 1, %p230;
	selp.b16 	%rs406, %rs395, %rs396, %p229;
	selp.b64 	%rd431, %rd428, %rd430, %p230;
	selp.b64 	%rd445, %rd429, %rd431, %p229;
	bra.uni 	$L__BB2_119;
$L__BB2_41:
	// begin inline asm
	mov.u32 %r241, %laneid;
	// end inline asm
	and.b32  	%r262, %r7, 992;
	add.s32 	%r263, %r262, 32;
	setp.gt.u32 	%p141, %r263, %r6;
	not.b32 	%r264, %r262;
	add.s32 	%r265, %r6, %r264;
	selp.b32 	%r260, %r265, 31, %p141;
	cvt.u32.u16 	%r266, %rs406;
	and.b32  	%r243, %r266, 255;
	mov.b32 	%r259, 1;
	mov.b32 	%r261, -1;
	// begin inline asm
	shfl.sync.down.b32 %r242, %r243, %r259, %r260, %r261;
	// end inline asm
	// begin inline asm
	shfl.sync.down.b32 %r247, %r248, %r259, %r260, %r261;
	// end inline asm
	mov.b64 	{%r253, %r258}, %rd445;
	// begin inline asm
	shfl.sync.down.b32 %r252, %r253, %r259, %r260, %r261;
	// end inline asm
	// begin inline asm
	shfl.sync.down.b32 %r257, %r258, %r259, %r260, %r261;
	// end inline asm
	mov.b64 	%rd38, {%r252, %r257};
	cvt.u16.u32 	%rs31, %r242;
	setp.ge.s32 	%p142, %r241, %r260;
	@%p142 bra 	$L__BB2_45;
	and.b16  	%rs309, %rs406, 255;
	setp.eq.s16 	%p143, %rs309, 0;
	and.b16  	%rs310, %rs31, 255;
	setp.eq.s16 	%p144, %rs310, 0;
	or.pred  	%p145, %p143, %p144;
	@%p145 bra 	$L__BB2_44;
	min.s64 	%rd445, %rd38, %rd445;
	mov.b16 	%rs406, 1;
	bra.uni 	$L__BB2_45;
$L__BB2_44:
	setp.eq.s16 	%p146, %rs309, 0;
	selp.b16 	%rs406, %rs31, %rs406, %p146;
	selp.b64 	%rd445, %rd38, %rd445, %p146;
$L__BB2_45:
	cvt.u32.u16 	%r287, %rs406;
	and.b32  	%r268, %r287, 255;
	mov.b32 	%r284, 2;
	mov.b32 	%r286, -1;
	// begin inline asm
	shfl.sync.down.b32 %r267, %r268, %r284, %r260, %r286;
	// end inline asm
	// begin inline asm
	shfl.sync.down.b32 %r272, %r273, %r284, %r260, %r286;
	// end inline asm
	mov.b64 	{%r278, %r283}, %rd445;
	// begin inline asm
	shfl.sync.down.b32 %r277, %r278, %r284, %r260, %r286;
	// end inline asm
	// begin inline asm
	shfl.sync.down.b32 %r282, %r283, %r284, %r260, %r286;
	// end inline asm
	mov.b64 	%rd42, {%r277, %r282};
	cvt.u16.u32 	%rs34, %r267;
	add.s32 	%r288, %r241, 2;
	setp.gt.s32 	%p147, %r288, %r260;
	@%p147 bra 	$L__BB2_49;
	and.b16  	%rs313, %rs406, 255;
	setp.eq.s16 	%p148, %rs313, 0;
	and.b16  	%rs314, %rs34, 255;
	setp.eq.s16 	%p149, %rs314, 0;
	or.pred  	%p150, %p148, %p149;
	@%p150 bra 	$L__BB2_48;
	min.s64 	%rd445, %rd42, %rd445;
	mov.b16 	%rs406, 1;
	bra.uni 	$L__BB2_49;
$L__BB2_48:
	setp.eq.s16 	%p151, %rs313, 0;
	selp.b16 	%rs406, %rs34, %rs406, %p151;
	selp.b64 	%rd445, %rd42, %rd445, %p151;
$L__BB2_49:
	cvt.u32.u16 	%r309, %rs406;
	and.b32  	%r290, %r309, 255;
	mov.b32 	%r306, 4;
	mov.b32 	%r308, -1;
	// begin inline asm
	shfl.sync.down.b32 %r289, %r290, %r306, %r260, %r308;
	// end inline asm
	// begin inline asm
	shfl.sync.down.b32 %r294, %r295, %r306, %r260, %r308;
	// end inline asm
	mov.b64 	{%r300, %r305}, %rd445;
	// begin inline asm
	shfl.sync.down.b32 %r299, %r300, %r306, %r260, %r308;
	// end inline asm
	// begin inline asm
	shfl.sync.down.b32 %r304, %r305, %r306, %r260, %r308;
	// end inline asm
	mov.b64 	%rd46, {%r299, %r304};
	cvt.u16.u32 	%rs37, %r289;
	add.s32 	%r310, %r241, 4;
	setp.gt.s32 	%p152, %r310, %r260;
	@%p152 bra 	$L__BB2_53;
	and.b16  	%rs317, %rs406, 255;
	setp.eq.s16 	%p153, %rs317, 0;
	and.b16  	%rs318, %rs37, 255;
	setp.eq.s16 	%p154, %rs318, 0;
	or.pred  	%p155, %p153, %p154;
	@%p155 bra 	$L__BB2_52;
	min.s64 	%rd445, %rd46, %rd445;
	mov.b16 	%rs406, 1;
	bra.uni 	$L__BB2_53;
$L__BB2_52:
	setp.eq.s16 	%p156, %rs317, 0;
	selp.b16 	%rs406, %rs37, %rs406, %p156;
	selp.b64 	%rd445, %rd46, %rd445, %p156;
$L__BB2_53:
	cvt.u32.u16 	%r331, %rs406;
	and.b32  	%r312, %r331, 255;
	mov.b32 	%r328, 8;
	mov.b32 	%r330, -1;
	// begin inline asm
	shfl.sync.down.b32 %r311, %r312, %r328, %r260, %r330;
	// end inline asm
	// begin inline asm
	shfl.sync.down.b32 %r316, %r317, %r328, %r260, %r330;
	// end inline asm
	mov.b64 	{%r322, %r327}, %rd445;
	// begin inline asm
	shfl.sync.down.b32 %r321, %r322, %r328, %r260, %r330;
	// end inline asm
	// begin inline asm
	shfl.sync.down.b32 %r326, %r327, %r328, %r260, %r330;
	// end inline asm
	mov.b64 	%rd50, {%r321, %r326};
	cvt.u16.u32 	%rs40, %r311;
	add.s32 	%r332, %r241, 8;
	setp.gt.s32 	%p157, %r332, %r260;
	@%p157 bra 	$L__BB2_57;
	and.b16  	%rs321, %rs406, 255;
	setp.eq.s16 	%p158, %rs321, 0;
	and.b16  	%rs322, %rs40, 255;
	setp.eq.s16 	%p159, %rs322, 0;
	or.pred  	%p160, %p158, %p159;
	@%p160 bra 	$L__BB2_56;
	min.s64 	%rd445, %rd50, %rd445;
	mov.b16 	%rs406, 1;
	bra.uni 	$L__BB2_57;
$L__BB2_56:
	setp.eq.s16 	%p161, %rs321, 0;
	selp.b16 	%rs406, %rs40, %rs406, %p161;
	selp.b64 	%rd445, %rd50, %rd445, %p161;
$L__BB2_57:
	cvt.u32.u16 	%r353, %rs406;
	and.b32  	%r334, %r353, 255;
	mov.b32 	%r350, 16;
	mov.b32 	%r352, -1;
	// begin inline asm
	shfl.sync.down.b32 %r333, %r334, %r350, %r260, %r352;
	// end inline asm
	// begin inline asm
	shfl.sync.down.b32 %r338, %r339, %r350, %r260, %r352;
	// end inline asm
	mov.b64 	{%r344, %r349}, %rd445;
	// begin inline asm
	shfl.sync.down.b32 %r343, %r344, %r350, %r260, %r352;
	// end inline asm
	// begin inline asm
	shfl.sync.down.b32 %r348, %r349, %r350, %r260, %r352;
	// end inline asm
	mov.b64 	%rd54, {%r343, %r348};
	cvt.u16.u32 	%rs43, %r333;
	add.s32 	%r354, %r241, 16;
	setp.gt.s32 	%p162, %r354, %r260;
	@%p162 bra 	$L__BB2_61;
	and.b16  	%rs325, %rs406, 255;
	setp.eq.s16 	%p163, %rs325, 0;
	and.b16  	%rs326, %rs43, 255;
	setp.eq.s16 	%p164, %rs326, 0;
	or.pred  	%p165, %p163, %p164;
	@%p165 bra 	$L__BB2_60;
	min.s64 	%rd445, %rd54, %rd445;
	mov.b16 	%rs406, 1;
	bra.uni 	$L__BB2_61;
$L__BB2_60:
	setp.eq.s16 	%p166, %rs325, 0;
	selp.b16 	%rs406, %rs43, %rs406, %p166;
	selp.b64 	%rd445, %rd54, %rd445, %p166;
$L__BB2_61:
	setp.ne.s32 	%p167, %r241, 0;
	@%p167 bra 	$L__BB2_63;
	shr.u32 	%r355, %r7, 1;
	and.b32  	%r356, %r355, 496;
	mov.u32 	%r357, _ZZN3cub18CUB_300001_SM_10006detail6reduce18DeviceReduceKernelINS2_10policy_hubIN4cuda3std3__45tupleIJblEEEjN6thrust24THRUST_300001_SM_1000_NS8cuda_cub9__find_if7functorIS9_EEE10Policy1000ENSB_12zip_iteratorINS8_IJNSD_26transform_input_iterator_tIbNSB_6detail15normal_iteratorINSB_10device_ptrIiEEEENS7_10__not_fn_tI7is_evenEEEENSB_17counting_iteratorIlNSB_11use_defaultESU_SU_EEEEEEEjSF_S9_NS7_10__identityEEEvT0_PT3_T1_NS0_13GridEvenShareIS12_EET2_T4_E12temp_storage;
	add.s32 	%r358, %r357, %r356;
	st.shared.u8 	[%r358+8], %rs406;
	st.shared.u64 	[%r358+16], %rd445;
$L__BB2_63:
	bar.sync 	0;
	setp.ne.s32 	%p168, %r7, 0;
	@%p168 bra 	$L__BB2_119;
	setp.lt.u32 	%p169, %r6, 33;
	@%p169 bra 	$L__BB2_66;
	ld.shared.u8 	%rs329, [_ZZN3cub18CUB_300001_SM_10006detail6reduce18DeviceReduceKernelINS2_10policy_hubIN4cuda3std3__45tupleIJblEEEjN6thrust24THRUST_300001_SM_1000_NS8cuda_cub9__find_if7functorIS9_EEE10Policy1000ENSB_12zip_iteratorINS8_IJNSD_26transform_input_iterator_tIbNSB_6detail15normal_iteratorINSB_10device_ptrIiEEEENS7_10__not_fn_tI7is_evenEEEENSB_17counting_iteratorIlNSB_11use_defaultESU_SU_EEEEEEEjSF_S9_NS7_10__identityEEEvT0_PT3_T1_NS0_13GridEvenShareIS12_EET2_T4_E12temp_storage+24];
	ld.shared.u64 	%rd384, [_ZZN3cub18CUB_300001_SM_10006detail6reduce18DeviceReduceKernelINS2_10policy_hubIN4cuda3std3__45tupleIJblEEEjN6thrust24THRUST_300001_SM_1000_NS8cuda_cub9__find_if7functorIS9_EEE10Policy1000ENSB_12zip_iteratorINS8_IJNSD_26transform_input_iterator_tIbNSB_6detail15normal_iteratorINSB_10device_ptrIiEEEENS7_10__not_fn_tI7is_evenEEEENSB_17counting_iteratorIlNSB_11use_defaultESU_SU_EEEEEEEjSF_S9_NS7_10__identityEEEvT0_PT3_T1_NS0_13GridEvenShareIS12_EET2_T4_E12temp_storage+32];
	and.b16  	%rs330, %rs406, 255;
	setp.eq.s16 	%p170, %rs330, 0;
	setp.eq.s16 	%p171, %rs329, 0;
	min.s64 	%rd385, %rd384, %rd445;
	selp.b16 	%rs331, %rs406, 1, %p171;
	selp.b16 	%rs406, %rs329, %rs331, %p170;
	selp.b64 	%rd386, %rd445, %rd385, %p171;
	selp.b64 	%rd445, %rd384, %rd386, %p170;
$L__BB2_66:
	setp.lt.u32 	%p172, %r6, 65;
	@%p172 bra 	$L__BB2_68;
	ld.shared.u8 	%rs332, [_ZZN3cub18CUB_300001_SM_10006detail6reduce18DeviceReduceKernelINS2_10policy_hubIN4cuda3std3__45tupleIJblEEEjN6thrust24THRUST_300001_SM_1000_NS8cuda_cub9__find_if7functorIS9_EEE10Policy1000ENSB_12zip_iteratorINS8_IJNSD_26transform_input_iterator_tIbNSB_6detail15normal_iteratorINSB_10device_ptrIiEEEENS7_10__not_fn_tI7is_evenEEEENSB_17counting_iteratorIlNSB_11use_defaultESU_SU_EEEEEEEjSF_S9_NS7_10__identityEEEvT0_PT3_T1_NS0_13GridEvenShareIS12_EET2_T4_E12temp_storage+40];
	ld.shared.u64 	%rd387, [_ZZN3cub18CUB_300001_SM_10006detail6reduce18DeviceReduceKernelINS2_10policy_hubIN4cuda3std3__45tupleIJblEEEjN6thrust24THRUST_300001_SM_1000_NS8cuda_cub9__find_if7functorIS9_EEE10Policy1000ENSB_12zip_iteratorINS8_IJNSD_26transform_input_iterator_tIbNSB_6detail15normal_iteratorINSB_10device_ptrIiEEEENS7_10__not_fn_tI7is_evenEEEENSB_17counting_iteratorIlNSB_11use_defaultESU_SU_EEEEEEEjSF_S9_NS7_10__identityEEEvT0_PT3_T1_NS0_13GridEvenShareIS12_EET2_T4_E12temp_storage+48];
	and.b16  	%rs333, %rs406, 255;
	setp.eq.s16 	%p173, %rs333, 0;
	setp.eq.s16 	%p174, %rs332, 0;
	min.s64 	%rd388, %rd387, %rd445;
	selp.b16 	%rs334, %rs406, 1, %p174;
	selp.b16 	%rs406, %rs332, %rs334, %p173;
	selp.b64 	%rd389, %rd445, %rd388, %p174;
	selp.b64 	%rd445, %rd387, %rd389, %p173;
$L__BB2_68:
	setp.lt.u32 	%p175, %r6, 97;
	@%p175 bra 	$L__BB2_70;
	ld.shared.u8 	%rs335, [_ZZN3cub18CUB_300001_SM_10006detail6reduce18DeviceReduceKernelINS2_10policy_hubIN4cuda3std3__45tupleIJblEEEjN6thrust24THRUST_300001_SM_1000_NS8cuda_cub9__find_if7functorIS9_EEE10Policy1000ENSB_12zip_iteratorINS8_IJNSD_26transform_input_iterator_tIbNSB_6detail15normal_iteratorINSB_10device_ptrIiEEEENS7_10__not_fn_tI7is_evenEEEENSB_17counting_iteratorIlNSB_11use_defaultESU_SU_EEEEEEEjSF_S9_NS7_10__identityEEEvT0_PT3_T1_NS0_13GridEvenShareIS12_EET2_T4_E12temp_storage+56];
	ld.shared.u64 	%rd390, [_ZZN3cub18CUB_300001_SM_10006detail6reduce18DeviceReduceKernelINS2_10policy_hubIN4cuda3std3__45tupleIJblEEEjN6thrust24THRUST_300001_SM_1000_NS8cuda_cub9__find_if7functorIS9_EEE10Policy1000ENSB_12zip_iteratorINS8_IJNSD_26transform_input_iterator_tIbNSB_6detail15normal_iteratorINSB_10device_ptrIiEEEENS7_10__not_fn_tI7is_evenEEEENSB_17counting_iteratorIlNSB_11use_defaultESU_SU_EEEEEEEjSF_S9_NS7_10__identityEEEvT0_PT3_T1_NS0_13GridEvenShareIS12_EET2_T4_E12temp_storage+64];
	and.b16  	%rs336, %rs406, 255;
	setp.eq.s16 	%p176, %rs336, 0;
	setp.eq.s16 	%p177, %rs335, 0;
	min.s64 	%rd391, %rd390, %rd445;
	selp.b16 	%rs337, %rs406, 1, %p177;
	selp.b16 	%rs406, %rs335, %rs337, %p176;
	selp.b64 	%rd392, %rd445, %rd391, %p177;
	selp.b64 	%rd445, %rd390, %rd392, %p176;
$L__BB2_70:
	setp.lt.u32 	%p178, %r6, 129;
	@%p178 bra 	$L__BB2_72;
	ld.shared.u8 	%rs338, [_ZZN3cub18CUB_300001_SM_10006detail6reduce18DeviceReduceKernelINS2_10policy_hubIN4cuda3std3__45tupleIJblEEEjN6thrust24THRUST_300001_SM_1000_NS8cuda_cub9__find_if7functorIS9_EEE10Policy1000ENSB_12zip_iteratorINS8_IJNSD_26transform_input_iterator_tIbNSB_6detail15normal_iteratorINSB_10device_ptrIiEEEENS7_10__not_fn_tI7is_evenEEEENSB_17counting_iteratorIlNSB_11use_defaultESU_SU_EEEEEEEjSF_S9_NS7_10__identityEEEvT0_PT3_T1_NS0_13GridEvenShareIS12_EET2_T4_E12temp_storage+72];
	ld.shared.u64 	%rd393, [_ZZN3cub18CUB_300001_SM_10006detail6reduce18DeviceReduceKernelINS2_10policy_hubIN4cuda3std3__45tupleIJblEEEjN6thrust24THRUST_300001_SM_1000_NS8cuda_cub9__find_if7functorIS9_EEE10Policy1000ENSB_12zip_iteratorINS8_IJNSD_26transform_input_iterator_tIbNSB_6detail15normal_iteratorINSB_10device_ptrIiEEEENS7_10__not_fn_tI7is_evenEEEENSB_17counting_iteratorIlNSB_11use_defaultESU_SU_EEEEEEEjSF_S9_NS7_10__identityEEEvT0_PT3_T1_NS0_13GridEvenShareIS12_EET2_T4_E12temp_storage+80];
	and.b16  	%rs339, %rs406, 255;
	setp.eq.s16 	%p179, %rs339, 0;
	setp.eq.s16 	%p180, %rs338, 0;
	min.s64 	%rd394, %rd393, %rd445;
	selp.b16 	%rs340, %rs406, 1, %p180;
	selp.b16 	%rs406, %rs338, %rs340, %p179;
	selp.b64 	%rd395, %rd445, %rd394, %p180;
	selp.b64 	%rd445, %rd393, %rd395, %p179;
$L__BB2_72:
	setp.lt.u32 	%p181, %r6, 161;
	@%p181 bra 	$L__BB2_74;
	ld.shared.u8 	%rs341, [_ZZN3cub18CUB_300001_SM_10006detail6reduce18DeviceReduceKernelINS2_10policy_hubIN4cuda3std3__45tupleIJblEEEjN6thrust24THRUST_300001_SM_1000_NS8cuda_cub9__find_if7functorIS9_EEE10Policy1000ENSB_12zip_iteratorINS8_IJNSD_26transform_input_iterator_tIbNSB_6detail15normal_iteratorINSB_10device_ptrIiEEEENS7_10__not_fn_tI7is_evenEEEENSB_17counting_iteratorIlNSB_11use_defaultESU_SU_EEEEEEEjSF_S9_NS7_10__identityEEEvT0_PT3_T1_NS0_13GridEvenShareIS12_EET2_T4_E12temp_storage+88];
	ld.shared.u64 	%rd396, [_ZZN3cub18CUB_300001_SM_10006detail6reduce18DeviceReduceKernelINS2_10policy_hubIN4cuda3std3__45tupleIJblEEEjN6thrust24THRUST_300001_SM_1000_NS8cuda_cub9__find_if7functorIS9_EEE10Policy1000ENSB_12zip_iteratorINS8_IJNSD_26transform_input_iterator_tIbNSB_6detail15normal_iteratorINSB_10device_ptrIiEEEENS7_10__not_fn_tI7is_evenEEEENSB_17counting_iteratorIlNSB_11use_defaultESU_SU_EEEEEEEjSF_S9_NS7_10__identityEEEvT0_PT3_T1_NS0_13GridEvenShareIS12_EET2_T4_E12temp_storage+96];
	and.b16  	%rs342, %rs406, 255;
	setp.eq.s16 	%p182, %rs342, 0;
	setp.eq.s16 	%p183, %rs341, 0;
	min.s64 	%rd397, %rd396, %rd445;
	selp.b16 	%rs343, %rs406, 1, %p183;
	selp.b16 	%rs406, %rs341, %rs343, %p182;
	selp.b64 	%rd398, %rd445, %rd397, %p183;
	selp.b64 	%rd445, %rd396, %rd398, %p182;
$L__BB2_74:
	setp.lt.u32 	%p184, %r6, 193;
	@%p184 bra 	$L__BB2_76;
	ld.shared.u8 	%rs344, [_ZZN3cub18CUB_300001_SM_10006detail6reduce18DeviceReduceKernelINS2_10policy_hubIN4cuda3std3__45tupleIJblEEEjN6thrust24THRUST_300001_SM_1000_NS8cuda_cub9__find_if7functorIS9_EEE10Policy1000ENSB_12zip_iteratorINS8_IJNSD_26transform_input_iterator_tIbNSB_6detail15normal_iteratorINSB_10device_ptrIiEEEENS7_10__not_fn_tI7is_evenEEEENSB_17counting_iteratorIlNSB_11use_defaultESU_SU_EEEEEEEjSF_S9_NS7_10__identityEEEvT0_PT3_T1_NS0_13GridEvenShareIS12_EET2_T4_E12temp_storage+104];
	ld.shared.u64 	%rd399, [_ZZN3cub18CUB_300001_SM_10006detail6reduce18DeviceReduceKernelINS2_10policy_hubIN4cuda3std3__45tupleIJblEEEjN6thrust24THRUST_300001_SM_1000_NS8cuda_cub9__find_if7functorIS9_EEE10Policy1000ENSB_12zip_iteratorINS8_IJNSD_26transform_input_iterator_tIbNSB_6detail15normal_iteratorINSB_10device_ptrIiEEEENS7_10__not_fn_tI7is_evenEEEENSB_17counting_iteratorIlNSB_11use_defaultESU_SU_EEEEEEEjSF_S9_NS7_10__identityEEEvT0_PT3_T1_NS0_13GridEvenShareIS12_EET2_T4_E12temp_storage+112];
	and.b16  	%rs345, %rs406, 255;
	setp.eq.s16 	%p185, %rs345, 0;
	setp.eq.s16 	%p186, %rs344, 0;
	min.s64 	%rd400, %rd399, %rd445;
	selp.b16 	%rs346, %rs406, 1, %p186;
	selp.b16 	%rs406, %rs344, %rs346, %p185;
	selp.b64 	%rd401, %rd445, %rd400, %p186;
	selp.b64 	%rd445, %rd399, %rd401, %p185;
$L__BB2_76:
	setp.lt.u32 	%p187, %r6, 225;
	@%p187 bra 	$L__BB2_119;
	ld.shared.u8 	%rs347, [_ZZN3cub18CUB_300001_SM_10006detail6reduce18DeviceReduceKernelINS2_10policy_hubIN4cuda3std3__45tupleIJblEEEjN6thrust24THRUST_300001_SM_1000_NS8cuda_cub9__find_if7functorIS9_EEE10Policy1000ENSB_12zip_iteratorINS8_IJNSD_26transform_input_iterator_tIbNSB_6detail15normal_iteratorINSB_10device_ptrIiEEEENS7_10__not_fn_tI7is_evenEEEENSB_17counting_iteratorIlNSB_11use_defaultESU_SU_EEEEEEEjSF_S9_NS7_10__identityEEEvT0_PT3_T1_NS0_13GridEvenShareIS12_EET2_T4_E12temp_storage+120];
	ld.shared.u64 	%rd402, [_ZZN3cub18CUB_300001_SM_10006detail6reduce18DeviceReduceKernelINS2_10policy_hubIN4cuda3std3__45tupleIJblEEEjN6thrust24THRUST_300001_SM_1000_NS8cuda_cub9__find_if7functorIS9_EEE10Policy1000ENSB_12zip_iteratorINS8_IJNSD_26transform_input_iterator_tIbNSB_6detail15normal_iteratorINSB_10device_ptrIiEEEENS7_10__not_fn_tI7is_evenEEEENSB_17counting_iteratorIlNSB_11use_defaultESU_SU_EEEEEEEjSF_S9_NS7_10__identityEEEvT0_PT3_T1_NS0_13GridEvenShareIS12_EET2_T4_E12temp_storage+128];
	and.b16  	%rs348, %rs406, 255;
	setp.eq.s16 	%p188, %rs348, 0;
	setp.eq.s16 	%p189, %rs347, 0;
	min.s64 	%rd403, %rd402, %rd445;
	selp.b16 	%rs349, %rs406, 1, %p189;
	selp.b16 	%rs406, %rs347, %rs349, %p188;
	selp.b64 	%rd404, %rd445, %rd403, %p189;
	selp.b64 	%rd445, %rd402, %rd404, %p188;
	bra.uni 	$L__BB2_119;
$L__BB2_78:
	mov.u32 	%r31, %tid.x;
	cvt.u64.u32 	%rd110, %r5;
	add.s64 	%rd111, %rd2, %rd110;
	cvt.u64.u32 	%rd112, %r31;
	add.s64 	%rd113, %rd112, %rd110;
	shl.b64 	%rd114, %rd113, 2;
	add.s64 	%rd115, %rd1, %rd114;
	ld.global.u32 	%r61, [%rd115];
	add.s32 	%r62, %r31, 256;
	cvt.u64.u32 	%rd116, %r62;
	ld.global.u32 	%r63, [%rd115+1024];
	add.s32 	%r65, %r31, 512;
	cvt.u64.u32 	%rd117, %r65;
	add.s64 	%rd118, %rd111, %rd117;
	ld.global.u32 	%r66, [%rd115+2048];
	add.s64 	%rd119, %rd118, 256;
	ld.global.u8 	%rs91, [%rd115+3072];
	and.b16  	%rs92, %rs91, 1;
	or.b32  	%r68, %r61, %r63;
	and.b32  	%r69, %r61, 1;
	setp.eq.b32 	%p2, %r69, 1;
	selp.b64 	%rd120, %rd112, %rd116, %p2;
	add.s64 	%rd121, %rd111, %rd120;
	and.b32  	%r70, %r68, 1;
	setp.eq.b32 	%p3, %r70, 1;
	not.pred 	%p4, %p3;
	and.b32  	%r71, %r66, 1;
	setp.eq.b32 	%p5, %r71, 1;
	not.pred 	%p6, %p5;
	min.s64 	%rd122, %rd118, %rd121;
	selp.b64 	%rd123, %rd122, %rd121, %p5;
	selp.b64 	%rd124, %rd123, %rd118, %p3;
	and.pred  	%p7, %p4, %p6;
	setp.eq.s16 	%p8, %rs92, 0;
	min.s64 	%rd125, %rd119, %rd124;
	selp.b64 	%rd126, %rd124, %rd125, %p8;
	selp.b16 	%rs406, %rs92, 1, %p7;
	selp.b64 	%rd445, %rd119, %rd126, %p7;
	setp.lt.u32 	%p9, %r6, %r4;
	@%p9 bra 	$L__BB2_95;
	add.s32 	%r73, %r31, %r4;
	add.s32 	%r74, %r73, %r5;
	add.s32 	%r478, %r74, 1024;
	not.b32 	%r75, %r31;
	add.s32 	%r76, %r75, %r1;
	sub.s32 	%r77, %r76, %r4;
	sub.s32 	%r477, %r77, %r5;
	mov.b32 	%r479, 0;
	mov.u32 	%r480, %r5;
$L__BB2_80:
	shl.b32 	%r38, %r2, 10;
	add.s32 	%r480, %r480, %r38;
	add.s32 	%r78, %r1, -1024;
	setp.gt.u32 	%p10, %r480, %r78;
	@%p10 bra 	$L__BB2_82;
	add.s32 	%r79, %r31, %r480;
	cvt.u64.u32 	%rd127, %r79;
	mul.wide.u32 	%rd128, %r79, 4;
	add.s64 	%rd129, %rd1, %rd128;
	add.s64 	%rd130, %rd2, %rd127;
	ld.global.u8 	%rs93, [%rd129];
	and.b16  	%rs94, %rs93, 1;
	add.s64 	%rd131, %rd130, 256;
	ld.global.u8 	%rs95, [%rd129+1024];
	and.b16  	%rs96, %rs95, 1;
	add.s64 	%rd132, %rd130, 512;
	ld.global.u8 	%rs97, [%rd129+2048];
	and.b16  	%rs98, %rs97, 1;
	add.s64 	%rd133, %rd130, 768;
	ld.global.u8 	%rs99, [%rd129+3072];
	and.b16  	%rs100, %rs99, 1;
	and.b16  	%rs101, %rs406, 255;
	setp.eq.s16 	%p11, %rs101, 0;
	setp.eq.s16 	%p12, %rs94, 0;
	min.s64 	%rd134, %rd130, %rd445;
	selp.b16 	%rs102, %rs406, 1, %p12;
	selp.b64 	%rd135, %rd445, %rd134, %p12;
	selp.b16 	%rs103, %rs94, %rs102, %p11;
	and.b16  	%rs104, %rs103, 255;
	selp.b64 	%rd136, %rd130, %rd135, %p11;
	setp.eq.s16 	%p13, %rs104, 0;
	setp.eq.s16 	%p14, %rs96, 0;
	min.s64 	%rd137, %rd131, %rd136;
	selp.b16 	%rs105, %rs103, 1, %p14;
	selp.b64 	%rd138, %rd136, %rd137, %p14;
	selp.b16 	%rs106, %rs96, %rs105, %p13;
	and.b16  	%rs107, %rs106, 255;
	selp.b64 	%rd139, %rd131, %rd138, %p13;
	setp.eq.s16 	%p15, %rs107, 0;
	setp.eq.s16 	%p16, %rs98, 0;
	min.s64 	%rd140, %rd132, %rd139;
	selp.b16 	%rs108, %rs106, 1, %p16;
	selp.b64 	%rd141, %rd139, %rd140, %p16;
	selp.b16 	%rs109, %rs98, %rs108, %p15;
	and.b16  	%rs110, %rs109, 255;
	selp.b64 	%rd142, %rd132, %rd141, %p15;
	setp.eq.s16 	%p17, %rs110, 0;
	setp.eq.s16 	%p18, %rs100, 0;
	min.s64 	%rd143, %rd133, %rd142;
	selp.b16 	%rs111, %rs109, 1, %p18;
	selp.b64 	%rd144, %rd142, %rd143, %p18;
	selp.b16 	%rs406, %rs100, %rs111, %p17;
	selp.b64 	%rd445, %rd133, %rd144, %p17;
	sub.s32 	%r80, %r1, %r480;
	shl.b32 	%r81, %r2, 10;
	setp.lt.u32 	%p19, %r80, %r81;
	add.s32 	%r479, %r479, 1;
	add.s32 	%r478, %r478, %r81;
	sub.s32 	%r477, %r477, %r81;
	@%p19 bra 	$L__BB2_95;
	bra.uni 	$L__BB2_80;
$L__BB2_82:
	setp.le.u32 	%p20, %r1, %r480;
	sub.s32 	%r82, %r1, %r480;
	setp.ge.s32 	%p21, %r31, %r82;
	or.pred  	%p22, %p20, %p21;
	@%p22 bra 	$L__BB2_95;
	not.b32 	%r84, %r31;
	add.s32 	%r43, %r1, %r84;
	add.s32 	%r85, %r38, %r5;
	sub.s32 	%r86, %r43, %r85;
	mul.lo.s32 	%r87, %r2, %r479;
	shl.b32 	%r88, %r87, 10;
	sub.s32 	%r89, %r86, %r88;
	shr.u32 	%r90, %r89, 8;
	add.s32 	%r44, %r90, 1;
	and.b32  	%r45, %r44, 7;
	setp.lt.u32 	%p23, %r89, 1792;
	mov.u32 	%r485, %r31;
	@%p23 bra 	$L__BB2_87;
	or.b32  	%r483, %r31, 1024;
	shr.u32 	%r91, %r477, 8;
	add.s32 	%r92, %r91, 1;
	and.b32  	%r93, %r92, 33554424;
	neg.s32 	%r481, %r93;
$L__BB2_85:
	.pragma "nounroll";
	add.s32 	%r94, %r478, -1024;
	cvt.u64.u32 	%rd146, %r94;
	mul.wide.u32 	%rd147, %r94, 4;
	add.s64 	%rd148, %rd1, %rd147;
	add.s64 	%rd149, %rd2, %rd146;
	ld.global.u8 	%rs113, [%rd148];
	and.b16  	%rs114, %rs113, 1;
	and.b16  	%rs115, %rs406, 255;
	setp.eq.s16 	%p24, %rs115, 0;
	setp.eq.s16 	%p25, %rs114, 0;
	min.s64 	%rd150, %rd149, %rd445;
	selp.b16 	%rs116, %rs406, 1, %p25;
	selp.b16 	%rs117, %rs114, %rs116, %p24;
	and.b16  	%rs118, %rs117, 255;
	selp.b64 	%rd151, %rd445, %rd150, %p25;
	selp.b64 	%rd152, %rd149, %rd151, %p24;
	add.s32 	%r95, %r478, -768;
	cvt.u64.u32 	%rd153, %r95;
	mul.wide.u32 	%rd154, %r95, 4;
	add.s64 	%rd155, %rd1, %rd154;
	add.s64 	%rd156, %rd2, %rd153;
	ld.global.u8 	%rs119, [%rd155];
	and.b16  	%rs120, %rs119, 1;
	setp.eq.s16 	%p26, %rs118, 0;
	setp.eq.s16 	%p27, %rs120, 0;
	min.s64 	%rd157, %rd156, %rd152;
	selp.b16 	%rs121, %rs117, 1, %p27;
	selp.b16 	%rs122, %rs120, %rs121, %p26;
	and.b16  	%rs123, %rs122, 255;
	selp.b64 	%rd158, %rd152, %rd157, %p27;
	selp.b64 	%rd159, %rd156, %rd158, %p26;
	add.s32 	%r96, %r478, -512;
	cvt.u64.u32 	%rd160, %r96;
	mul.wide.u32 	%rd161, %r96, 4;
	add.s64 	%rd162, %rd1, %rd161;
	add.s64 	%rd163, %rd2, %rd160;
	ld.global.u8 	%rs124, [%rd162];
	and.b16  	%rs125, %rs124, 1;
	setp.eq.s16 	%p28, %rs123, 0;
	setp.eq.s16 	%p29, %rs125, 0;
	min.s64 	%rd164, %rd163, %rd159;
	selp.b16 	%rs126, %rs122, 1, %p29;
	selp.b16 	%rs127, %rs125, %rs126, %p28;
	and.b16  	%rs128, %rs127, 255;
	selp.b64 	%rd165, %rd159, %rd164, %p29;
	selp.b64 	%rd166, %rd163, %rd165, %p28;
	add.s32 	%r97, %r478, 768;
	add.s32 	%r98, %r478, -256;
	cvt.u64.u32 	%rd167, %r98;
	mul.wide.u32 	%rd168, %r98, 4;
	add.s64 	%rd169, %rd1, %rd168;
	add.s64 	%rd170, %rd2, %rd167;
	ld.global.u8 	%rs129, [%rd169];
	and.b16  	%rs130, %rs129, 1;
	setp.eq.s16 	%p30, %rs128, 0;
	setp.eq.s16 	%p31, %rs130, 0;
	min.s64 	%rd171, %rd170, %rd166;
	selp.b16 	%rs131, %rs127, 1, %p31;
	selp.b16 	%rs132, %rs130, %rs131, %p30;
	and.b16  	%rs133, %rs132, 255;
	selp.b64 	%rd172, %rd166, %rd171, %p31;
	selp.b64 	%rd173, %rd170, %rd172, %p30;
	cvt.u64.u32 	%rd174, %r478;
	mul.wide.u32 	%rd175, %r478, 4;
	add.s64 	%rd176, %rd1, %rd175;
	add.s64 	%rd177, %rd2, %rd174;
	ld.global.u8 	%rs134, [%rd176];
	and.b16  	%rs135, %rs134, 1;
	setp.eq.s16 	%p32, %rs133, 0;
	setp.eq.s16 	%p33, %rs135, 0;
	min.s64 	%rd178, %rd177, %rd173;
	selp.b16 	%rs136, %rs132, 1, %p33;
	selp.b16 	%rs137, %rs135, %rs136, %p32;
	and.b16  	%rs138, %rs137, 255;
	selp.b64 	%rd179, %rd173, %rd178, %p33;
	selp.b64 	%rd180, %rd177, %rd179, %p32;
	add.s32 	%r99, %r478, 256;
	cvt.u64.u32 	%rd181, %r99;
	mul.wide.u32 	%rd182, %r99, 4;
	add.s64 	%rd183, %rd1, %rd182;
	add.s64 	%rd184, %rd2, %rd181;
	ld.global.u8 	%rs139, [%rd183];
	and.b16  	%rs140, %rs139, 1;
	setp.eq.s16 	%p34, %rs138, 0;
	setp.eq.s16 	%p35, %rs140, 0;
	min.s64 	%rd185, %rd184, %rd180;
	selp.b16 	%rs141, %rs137, 1, %p35;
	selp.b16 	%rs142, %rs140, %rs141, %p34;
	and.b16  	%rs143, %rs142, 255;
	selp.b64 	%rd186, %rd180, %rd185, %p35;
	selp.b64 	%rd187, %rd184, %rd186, %p34;
	add.s32 	%r100, %r478, 512;
	cvt.u64.u32 	%rd188, %r100;
	mul.wide.u32 	%rd189, %r100, 4;
	add.s64 	%rd190, %rd1, %rd189;
	add.s64 	%rd191, %rd2, %rd188;
	ld.global.u8 	%rs144, [%rd190];
	and.b16  	%rs145, %rs144, 1;
	setp.eq.s16 	%p36, %rs143, 0;
	setp.eq.s16 	%p37, %rs145, 0;
	min.s64 	%rd192, %rd191, %rd187;
	selp.b16 	%rs146, %rs142, 1, %p37;
	selp.b16 	%rs147, %rs145, %rs146, %p36;
	and.b16  	%rs148, %rs147, 255;
	selp.b64 	%rd193, %rd187, %rd192, %p37;
	selp.b64 	%rd194, %rd191, %rd193, %p36;
	cvt.u64.u32 	%rd195, %r97;
	mul.wide.u32 	%rd196, %r97, 4;
	add.s64 	%rd197, %rd1, %rd196;
	add.s64 	%rd198, %rd2, %rd195;
	ld.global.u8 	%rs149, [%rd197];
	and.b16  	%rs150, %rs149, 1;
	setp.eq.s16 	%p38, %rs148, 0;
	setp.eq.s16 	%p39, %rs150, 0;
	min.s64 	%rd199, %rd198, %rd194;
	selp.b16 	%rs151, %rs147, 1, %p39;
	selp.b16 	%rs406, %rs150, %rs151, %p38;
	selp.b64 	%rd200, %rd194, %rd199, %p39;
	selp.b64 	%rd445, %rd198, %rd200, %p38;
	add.s32 	%r483, %r483, 2048;
	add.s32 	%r478, %r478, 2048;
	add.s32 	%r481, %r481, 8;
	setp.ne.s32 	%p40, %r481, 0;
	@%p40 bra 	$L__BB2_85;
	add.s32 	%r485, %r483, -1024;
$L__BB2_87:
	setp.eq.s32 	%p41, %r45, 0;
	@%p41 bra 	$L__BB2_95;
	setp.lt.u32 	%p42, %r45, 4;
	@%p42 bra 	$L__BB2_90;
	add.s32 	%r101, %r485, %r480;
	cvt.u64.u32 	%rd202, %r101;
	mul.wide.u32 	%rd203, %r101, 4;
	add.s64 	%rd204, %rd1, %rd203;
	add.s64 	%rd205, %rd2, %rd202;
	ld.global.u8 	%rs153, [%rd204];
	and.b16  	%rs154, %rs153, 1;
	and.b16  	%rs155, %rs406, 255;
	setp.eq.s16 	%p43, %rs155, 0;
	setp.eq.s16 	%p44, %rs154, 0;
	min.s64 	%rd206, %rd205, %rd445;
	selp.b16 	%rs156, %rs406, 1, %p44;
	selp.b16 	%rs157, %rs154, %rs156, %p43;
	and.b16  	%rs158, %rs157, 255;
	selp.b64 	%rd207, %rd445, %rd206, %p44;
	selp.b64 	%rd208, %rd205, %rd207, %p43;
	add.s32 	%r102, %r101, 256;
	cvt.u64.u32 	%rd209, %r102;
	mul.wide.u32 	%rd210, %r102, 4;
	add.s64 	%rd211, %rd1, %rd210;
	add.s64 	%rd212, %rd2, %rd209;
	ld.global.u8 	%rs159, [%rd211];
	and.b16  	%rs160, %rs159, 1;
	setp.eq.s16 	%p45, %rs158, 0;
	setp.eq.s16 	%p46, %rs160, 0;
	min.s64 	%rd213, %rd212, %rd208;
	selp.b16 	%rs161, %rs157, 1, %p46;
	selp.b16 	%rs162, %rs160, %rs161, %p45;
	and.b16  	%rs163, %rs162, 255;
	selp.b64 	%rd214, %rd208, %rd213, %p46;
	selp.b64 	%rd215, %rd212, %rd214, %p45;
	add.s32 	%r103, %r101, 512;
	cvt.u64.u32 	%rd216, %r103;
	mul.wide.u32 	%rd217, %r103, 4;
	add.s64 	%rd218, %rd1, %rd217;
	add.s64 	%rd219, %rd2, %rd216;
	ld.global.u8 	%rs164, [%rd218];
	and.b16  	%rs165, %rs164, 1;
	setp.eq.s16 	%p47, %rs163, 0;
	setp.eq.s16 	%p48, %rs165, 0;
	min.s64 	%rd220, %rd219, %rd215;
	selp.b16 	%rs166, %rs162, 1, %p48;
	selp.b16 	%rs167, %rs165, %rs166, %p47;
	and.b16  	%rs168, %rs167, 255;
	selp.b64 	%rd221, %rd215, %rd220, %p48;
	selp.b64 	%rd222, %rd219, %rd221, %p47;
	add.s32 	%r104, %r101, 768;
	cvt.u64.u32 	%rd223, %r104;
	mul.wide.u32 	%rd224, %r104, 4;
	add.s64 	%rd225, %rd1, %rd224;
	add.s64 	%rd226, %rd2, %rd223;
	ld.global.u8 	%rs169, [%rd225];
	and.b16  	%rs170, %rs169, 1;
	setp.eq.s16 	%p49, %rs168, 0;
	setp.eq.s16 	%p50, %rs170, 0;
	min.s64 	%rd227, %rd226, %rd222;
	selp.b16 	%rs171, %rs167, 1, %p50;
	selp.b16 	%rs406, %rs170, %rs171, %p49;
	selp.b64 	%rd228, %rd222, %rd227, %p50;
	selp.b64 	%rd445, %rd226, %rd228, %p49;
	add.s32 	%r485, %r485, 1024;
$L__BB2_90:
	and.b32  	%r105, %r44, 3;
	setp.eq.s32 	%p51, %r105, 0;
	@%p51 bra 	$L__BB2_95;
	setp.eq.s32 	%p52, %r105, 1;
	@%p52 bra 	$L__BB2_93;
	add.s32 	%r106, %r485, %r480;
	cvt.u64.u32 	%rd230, %r106;
	mul.wide.u32 	%rd231, %r106, 4;
	add.s64 	%rd232, %rd1, %rd231;
	add.s64 	%rd233, %rd2, %rd230;
	ld.global.u8 	%rs173, [%rd232];
	and.b16  	%rs174, %rs173, 1;
	and.b16  	%rs175, %rs406, 255;
	setp.eq.s16 	%p53, %rs175, 0;
	setp.eq.s16 	%p54, %rs174, 0;
	min.s64 	%rd234, %rd233, %rd445;
	selp.b16 	%rs176, %rs406, 1, %p54;
	selp.b16 	%rs177, %rs174, %rs176, %p53;
	and.b16  	%rs178, %rs177, 255;
	selp.b64 	%rd235, %rd445, %rd234, %p54;
	selp.b64 	%rd236, %rd233, %rd235, %p53;
	add.s32 	%r107, %r106, 256;
	cvt.u64.u32 	%rd237, %r107;
	mul.wide.u32 	%rd238, %r107, 4;
	add.s64 	%rd239, %rd1, %rd238;
	add.s64 	%rd240, %rd2, %rd237;
	ld.global.u8 	%rs179, [%rd239];
	and.b16  	%rs180, %rs179, 1;
	setp.eq.s16 	%p55, %rs178, 0;
	setp.eq.s16 	%p56, %rs180, 0;
	min.s64 	%rd241, %rd240, %rd236;
	selp.b16 	%rs181, %rs177, 1, %p56;
	selp.b16 	%rs406, %rs180, %rs181, %p55;
	selp.b64 	%rd242, %rd236, %rd241, %p56;
	selp.b64 	%rd445, %rd240, %rd242, %p55;
	add.s32 	%r485, %r485, 512;
$L__BB2_93:
	and.b32  	%r108, %r43, 256;
	setp.ne.s32 	%p57, %r108, 0;
	@%p57 bra 	$L__BB2_95;
	add.s32 	%r109, %r485, %r480;
	cvt.u64.u32 	%rd243, %r109;
	mul.wide.u32 	%rd244, %r109, 4;
	add.s64 	%rd245, %rd1, %rd244;
	add.s64 	%rd246, %rd2, %rd243;
	ld.global.u8 	%rs182, [%rd245];
	and.b16  	%rs183, %rs182, 1;
	and.b16  	%rs184, %rs406, 255;
	setp.eq.s16 	%p58, %rs184, 0;
	setp.eq.s16 	%p59, %rs183, 0;
	min.s64 	%rd247, %rd246, %rd445;
	selp.b16 	%rs185, %rs406, 1, %p59;
	selp.b16 	%rs406, %rs183, %rs185, %p58;
	selp.b64 	%rd248, %rd445, %rd247, %p59;
	selp.b64 	%rd445, %rd246, %rd248, %p58;
$L__BB2_95:
	// begin inline asm
	mov.u32 %r110, %laneid;
	// end inline asm
	cvt.u32.u16 	%r131, %rs406;
	and.b32  	%r112, %r131, 255;
	mov.b32 	%r128, 1;
	mov.b32 	%r129, 31;
	mov.b32 	%r130, -1;
	// begin inline asm
	shfl.sync.down.b32 %r111, %r112, %r128, %r129, %r130;
	// end inline asm
	// begin inline asm
	shfl.sync.down.b32 %r116, %r117, %r128, %r129, %r130;
	// end inline asm
	mov.b64 	{%r122, %r127}, %rd445;
	// begin inline asm
	shfl.sync.down.b32 %r121, %r122, %r128, %r129, %r130;
	// end inline asm
	// begin inline asm
	shfl.sync.down.b32 %r126, %r127, %r128, %r129, %r130;
	// end inline asm
	mov.b64 	%rd86, {%r121, %r126};
	cvt.u16.u32 	%rs74, %r111;
	setp.gt.s32 	%p60, %r110, 30;
	@%p60 bra 	$L__BB2_99;
	and.b16  	%rs186, %rs406, 255;
	setp.eq.s16 	%p61, %rs186, 0;
	and.b16  	%rs187, %rs74, 255;
	setp.eq.s16 	%p62, %rs187, 0;
	or.pred  	%p63, %p61, %p62;
	@%p63 bra 	$L__BB2_98;
	min.s64 	%rd445, %rd86, %rd445;
	mov.b16 	%rs406, 1;
	bra.uni 	$L__BB2_99;
$L__BB2_98:
	setp.eq.s16 	%p64, %rs186, 0;
	selp.b16 	%rs406, %rs74, %rs406, %p64;
	selp.b64 	%rd445, %rd86, %rd445, %p64;
$L__BB2_99:
	cvt.u32.u16 	%r152, %rs406;
	and.b32  	%r133, %r152, 255;
	mov.b32 	%r149, 2;
	mov.b32 	%r150, 31;
	mov.b32 	%r151, -1;
	// begin inline asm
	shfl.sync.down.b32 %r132, %r133, %r149, %r150, %r151;
	// end inline asm
	// begin inline asm
	shfl.sync.down.b32 %r137, %r138, %r149, %r150, %r151;
	// end inline asm
	mov.b64 	{%r143, %r148}, %rd445;
	// begin inline asm
	shfl.sync.down.b32 %r142, %r143, %r149, %r150, %r151;
	// end inline asm
	// begin inline asm
	shfl.sync.down.b32 %r147, %r148, %r149, %r150, %r151;
	// end inline asm
	mov.b64 	%rd90, {%r142, %r147};
	cvt.u16.u32 	%rs77, %r132;
	setp.gt.s32 	%p65, %r110, 29;
	@%p65 bra 	$L__BB2_103;
	and.b16  	%rs190, %rs406, 255;
	setp.eq.s16 	%p66, %rs190, 0;
	and.b16  	%rs191, %rs77, 255;
	setp.eq.s16 	%p67, %rs191, 0;
	or.pred  	%p68, %p66, %p67;
	@%p68 bra 	$L__BB2_102;
	min.s64 	%rd445, %rd90, %rd445;
	mov.b16 	%rs406, 1;
	bra.uni 	$L__BB2_103;
$L__BB2_102:
	setp.eq.s16 	%p69, %rs190, 0;
	selp.b16 	%rs406, %rs77, %rs406, %p69;
	selp.b64 	%rd445, %rd90, %rd445, %p69;
$L__BB2_103:
	cvt.u32.u16 	%r173, %rs406;
	and.b32  	%r154, %r173, 255;
	mov.b32 	%r170, 4;
	mov.b32 	%r171, 31;
	mov.b32 	%r172, -1;
	// begin inline asm
	shfl.sync.down.b32 %r153, %r154, %r170, %r171, %r172;
	// end inline asm
	// begin inline asm
	shfl.sync.down.b32 %r158, %r159, %r170, %r171, %r172;
	// end inline asm
	mov.b64 	{%r164, %r169}, %rd445;
	// begin inline asm
	shfl.sync.down.b32 %r163, %r164, %r170, %r171, %r172;
	// end inline asm
	// begin inline asm
	shfl.sync.down.b32 %r168, %r169, %r170, %r171, %r172;
	// end inline asm
	mov.b64 	%rd94, {%r163, %r168};
	cvt.u16.u32 	%rs80, %r153;
	setp.gt.s32 	%p70, %r110, 27;
	@%p70 bra 	$L__BB2_107;
	and.b16  	%rs194, %rs406, 255;
	setp.eq.s16 	%p71, %rs194, 0;
	and.b16  	%rs195, %rs80, 255;
	setp.eq.s16 	%p72, %rs195, 0;
	or.pred  	%p73, %p71, %p72;
	@%p73 bra 	$L__BB2_106;
	min.s64 	%rd445, %rd94, %rd445;
	mov.b16 	%rs406, 1;
	bra.uni 	$L__BB2_107;
$L__BB2_106:
	setp.eq.s16 	%p74, %rs194, 0;
	selp.b16 	%rs406, %rs80, %rs406, %p74;
	selp.b64 	%rd445, %rd94, %rd445, %p74;
$L__BB2_107:
	cvt.u32.u16 	%r194, %rs406;
	and.b32  	%r175, %r194, 255;
	mov.b32 	%r191, 8;
	mov.b32 	%r192, 31;
	mov.b32 	%r193, -1;
	// begin inline asm
	shfl.sync.down.b32 %r174, %r175, %r191, %r192, %r193;
	// end inline asm
	// begin inline asm
	shfl.sync.down.b32 %r179, %r180, %r191, %r192, %r193;
	// end inline asm
	mov.b64 	{%r185, %r190}, %rd445;
	// begin inline asm
	shfl.sync.down.b32 %r184, %r185, %r191, %r192, %r193;
	// end inline asm
	// begin inline asm
	shfl.sync.down.b32 %r189, %r190, %r191, %r192, %r193;
	// end inline asm
	mov.b64 	%rd98, {%r184, %r189};
	cvt.u16.u32 	%rs83, %r174;
	setp.gt.s32 	%p75, %r110, 23;
	@%p75 bra 	$L__BB2_111;
	and.b16  	%rs198, %rs406, 255;
	setp.eq.s16 	%p76, %rs198, 0;
	and.b16  	%rs199, %rs83, 255;
	setp.eq.s16 	%p77, %rs199, 0;
	or.pred  	%p78, %p76, %p77;
	@%p78 bra 	$L__BB2_110;
	min.s64 	%rd445, %rd98, %rd445;
	mov.b16 	%rs406, 1;
	bra.uni 	$L__BB2_111;
$L__BB2_110:
	setp.eq.s16 	%p79, %rs198, 0;
	selp.b16 	%rs406, %rs83, %rs406, %p79;
	selp.b64 	%rd445, %rd98, %rd445, %p79;
$L__BB2_111:
	cvt.u32.u16 	%r215, %rs406;
	and.b32  	%r196, %r215, 255;
	mov.b32 	%r212, 16;
	mov.b32 	%r213, 31;
	mov.b32 	%r214, -1;
	// begin inline asm
	shfl.sync.down.b32 %r195, %r196, %r212, %r213, %r214;
	// end inline asm
	// begin inline asm
	shfl.sync.down.b32 %r200, %r201, %r212, %r213, %r214;
	// end inline asm
	mov.b64 	{%r206, %r211}, %rd445;
	// begin inline asm
	shfl.sync.down.b32 %r205, %r206, %r212, %r213, %r214;
	// end inline asm
	// begin inline asm
	shfl.sync.down.b32 %r210, %r211, %r212, %r213, %r214;
	// end inline asm
	mov.b64 	%rd102, {%r205, %r210};
	cvt.u16.u32 	%rs86, %r195;
	setp.gt.s32 	%p80, %r110, 15;
	@%p80 bra 	$L__BB2_115;
	and.b16  	%rs202, %rs406, 255;
	setp.eq.s16 	%p81, %rs202, 0;
	and.b16  	%rs203, %rs86, 255;
	setp.eq.s16 	%p82, %rs203, 0;
	or.pred  	%p83, %p81, %p82;
	@%p83 bra 	$L__BB2_114;
	min.s64 	%rd445, %rd102, %rd445;
	mov.b16 	%rs406, 1;
	bra.uni 	$L__BB2_115;
$L__BB2_114:
	setp.eq.s16 	%p84, %rs202, 0;
	selp.b16 	%rs406, %rs86, %rs406, %p84;
	selp.b64 	%rd445, %rd102, %rd445, %p84;
$L__BB2_115:
	setp.ne.s32 	%p85, %r110, 0;
	@%p85 bra 	$L__BB2_117;
	shr.u32 	%r216, %r31, 1;
	and.b32  	%r217, %r216, 496;
	mov.u32 	%r218, _ZZN3cub18CUB_300001_SM_10006detail6reduce18DeviceReduceKernelINS2_10policy_hubIN4cuda3std3__45tupleIJblEEEjN6thrust24THRUST_300001_SM_1000_NS8cuda_cub9__find_if7functorIS9_EEE10Policy1000ENSB_12zip_iteratorINS8_IJNSD_26transform_input_iterator_tIbNSB_6detail15normal_iteratorINSB_10device_ptrIiEEEENS7_10__not_fn_tI7is_evenEEEENSB_17counting_iteratorIlNSB_11use_defaultESU_SU_EEEEEEEjSF_S9_NS7_10__identityEEEvT0_PT3_T1_NS0_13GridEvenShareIS12_EET2_T4_E12temp_storage;
	add.s32 	%r219, %r218, %r217;
	st.shared.u8 	[%r219+8], %rs406;
	st.shared.u64 	[%r219+16], %rd445;
$L__BB2_117:
	bar.sync 	0;
	setp.ne.s32 	%p86, %r31, 0;
	@%p86 bra 	$L__BB2_119;
	ld.shared.u8 	%rs206, [_ZZN3cub18CUB_300001_SM_10006detail6reduce18DeviceReduceKernelINS2_10policy_hubIN4cuda3std3__45tupleIJblEEEjN6thrust24THRUST_300001_SM_1000_NS8cuda_cub9__find_if7functorIS9_EEE10Policy1000ENSB_12zip_iteratorINS8_IJNSD_26transform_input_iterator_tIbNSB_6detail15normal_iteratorINSB_10device_ptrIiEEEENS7_10__not_fn_tI7is_evenEEEENSB_17counting_iteratorIlNSB_11use_defaultESU_SU_EEEEEEEjSF_S9_NS7_10__identityEEEvT0_PT3_T1_NS0_13GridEvenShareIS12_EET2_T4_E12temp_storage+24];
	ld.shared.u64 	%rd249, [_ZZN3cub18CUB_300001_SM_10006detail6reduce18DeviceReduceKernelINS2_10policy_hubIN4cuda3std3__45tupleIJblEEEjN6thrust24THRUST_300001_SM_1000_NS8cuda_cub9__find_if7functorIS9_EEE10Policy1000ENSB_12zip_iteratorINS8_IJNSD_26transform_input_iterator_tIbNSB_6detail15normal_iteratorINSB_10device_ptrIiEEEENS7_10__not_fn_tI7is_evenEEEENSB_17counting_iteratorIlNSB_11use_defaultESU_SU_EEEEEEEjSF_S9_NS7_10__identityEEEvT0_PT3_T1_NS0_13GridEvenShareIS12_EET2_T4_E12temp_storage+32];
	and.b16  	%rs207, %rs406, 255;
	setp.eq.s16 	%p87, %rs207, 0;
	setp.eq.s16 	%p88, %rs206, 0;
	min.s64 	%rd250, %rd249, %rd445;
	selp.b16 	%rs208, %rs406, 1, %p88;
	selp.b16 	%rs209, %rs206, %rs208, %p87;
	and.b16  	%rs210, %rs209, 255;
	selp.b64 	%rd251, %rd445, %rd250, %p88;
	selp.b64 	%rd252, %rd249, %rd251, %p87;
	ld.shared.u8 	%rs211, [_ZZN3cub18CUB_300001_SM_10006detail6reduce18DeviceReduceKernelINS2_10policy_hubIN4cuda3std3__45tupleIJblEEEjN6thrust24THRUST_300001_SM_1000_NS8cuda_cub9__find_if7functorIS9_EEE10Policy1000ENSB_12zip_iteratorINS8_IJNSD_26transform_input_iterator_tIbNSB_6detail15normal_iteratorINSB_10device_ptrIiEEEENS7_10__not_fn_tI7is_evenEEEENSB_17counting_iteratorIlNSB_11use_defaultESU_SU_EEEEEEEjSF_S9_NS7_10__identityEEEvT0_PT3_T1_NS0_13GridEvenShareIS12_EET2_T4_E12temp_storage+40];
	ld.shared.u64 	%rd253, [_ZZN3cub18CUB_300001_SM_10006detail6reduce18DeviceReduceKernelINS2_10policy_hubIN4cuda3std3__45tupleIJblEEEjN6thrust24THRUST_300001_SM_1000_NS8cuda_cub9__find_if7functorIS9_EEE10Policy1000ENSB_12zip_iteratorINS8_IJNSD_26transform_input_iterator_tIbNSB_6detail15normal_iteratorINSB_10device_ptrIiEEEENS7_10__not_fn_tI7is_evenEEEENSB_17counting_iteratorIlNSB_11use_defaultESU_SU_EEEEEEEjSF_S9_NS7_10__identityEEEvT0_PT3_T1_NS0_13GridEvenShareIS12_EET2_T4_E12temp_storage+48];
	setp.eq.s16 	%p89, %rs210, 0;
	setp.eq.s16 	%p90, %rs211, 0;
	min.s64 	%rd254, %rd253, %rd252;
	selp.b16 	%rs212, %rs209, 1, %p90;
	selp.b16 	%rs213, %rs211, %rs212, %p89;
	and.b16  	%rs214, %rs213, 255;
	selp.b64 	%rd255, %rd252, %rd254, %p90;
	selp.b64 	%rd256, %rd253, %rd255, %p89;
	ld.shared.u8 	%rs215, [_ZZN3cub18CUB_300001_SM_10006detail6reduce18DeviceReduceKernelINS2_10policy_hubIN4cuda3std3__45tupleIJblEEEjN6thrust24THRUST_300001_SM_1000_NS8cuda_cub9__find_if7functorIS9_EEE10Policy1000ENSB_12zip_iteratorINS8_IJNSD_26transform_input_iterator_tIbNSB_6detail15normal_iteratorINSB_10device_ptrIiEEEENS7_10__not_fn_tI7is_evenEEEENSB_17counting_iteratorIlNSB_11use_defaultESU_SU_EEEEEEEjSF_S9_NS7_10__identityEEEvT0_PT3_T1_NS0_13GridEvenShareIS12_EET2_T4_E12temp_storage+56];
	ld.shared.u64 	%rd257, [_ZZN3cub18CUB_300001_SM_10006detail6reduce18DeviceReduceKernelINS2_10policy_hubIN4cuda3std3__45tupleIJblEEEjN6thrust24THRUST_300001_SM_1000_NS8cuda_cub9__find_if7functorIS9_EEE10Policy1000ENSB_12zip_iteratorINS8_IJNSD_26transform_input_iterator_tIbNSB_6detail15normal_iteratorINSB_10device_ptrIiEEEENS7_10__not_fn_tI7is_evenEEEENSB_17counting_iteratorIlNSB_11use_defaultESU_SU_EEEEEEEjSF_S9_NS7_10__identityEEEvT0_PT3_T1_NS0_13GridEvenShareIS12_EET2_T4_E12temp_storage+64];
	setp.eq.s16 	%p91, %rs214, 0;
	setp.eq.s16 	%p92, %rs215, 0;
	min.s64 	%rd258, %rd257, %rd256;
	selp.b16 	%rs216, %rs213, 1, %p92;
	selp.b16 	%rs217, %rs215, %rs216, %p91;
	and.b16  	%rs218, %rs217, 255;
	selp.b64 	%rd259, %rd256, %rd258, %p92;
	selp.b64 	%rd260, %rd257, %rd259, %p91;
	ld.shared.u8 	%rs219, [_ZZN3cub18CUB_300001_SM_10006detail6reduce18DeviceReduceKernelINS2_10policy_hubIN4cuda3std3__45tupleIJblEEEjN6thrust24THRUST_300001_SM_1000_NS8cuda_cub9__find_if7functorIS9_EEE10Policy1000ENSB_12zip_iteratorINS8_IJNSD_26transform_input_iterator_tIbNSB_6detail15normal_iteratorINSB_10device_ptrIiEEEENS7_10__not_fn_tI7is_evenEEEENSB_17counting_iteratorIlNSB_11use_defaultESU_SU_EEEEEEEjSF_S9_NS7_10__identityEEEvT0_PT3_T1_NS0_13GridEvenShareIS12_EET2_T4_E12temp_storage+72];
	ld.shared.u64 	%rd261, [_ZZN3cub18CUB_300001_SM_10006detail6reduce18DeviceReduceKernelINS2_10policy_hubIN4cuda3std3__45tupleIJblEEEjN6thrust24THRUST_300001_SM_1000_NS8cuda_cub9__find_if7functorIS9_EEE10Policy1000ENSB_12zip_iteratorINS8_IJNSD_26transform_input_iterator_tIbNSB_6detail15normal_iteratorINSB_10device_ptrIiEEEENS7_10__not_fn_tI7is_evenEEEENSB_17counting_iteratorIlNSB_11use_defaultESU_SU_EEEEEEEjSF_S9_NS7_10__identityEEEvT0_PT3_T1_NS0_13GridEvenShareIS12_EET2_T4_E12temp_storage+80];
	setp.eq.s16 	%p93, %rs218, 0;
	setp.eq.s16 	%p94, %rs219, 0;
	min.s64 	%rd262, %rd261, %rd260;
	selp.b16 	%rs220, %rs217, 1, %p94;
	selp.b16 	%rs221, %rs219, %rs220, %p93;
	and.b16  	%rs222, %rs221, 255;
	selp.b64 	%rd263, %rd260, %rd262, %p94;
	selp.b64 	%rd264, %rd261, %rd263, %p93;
	ld.shared.u8 	%rs223, [_ZZN3cub18CUB_300001_SM_10006detail6reduce18DeviceReduceKernelINS2_10policy_hubIN4cuda3std3__45tupleIJblEEEjN6thrust24THRUST_300001_SM_1000_NS8cuda_cub9__find_if7functorIS9_EEE10Policy1000ENSB_12zip_iteratorINS8_IJNSD_26transform_input_iterator_tIbNSB_6detail15normal_iteratorINSB_10device_ptrIiEEEENS7_10__not_fn_tI7is_evenEEEENSB_17counting_iteratorIlNSB_11use_defaultESU_SU_EEEEEEEjSF_S9_NS7_10__identityEEEvT0_PT3_T1_NS0_13GridEvenShareIS12_EET2_T4_E12temp_storage+88];
	ld.shared.u64 	%rd265, [_ZZN3cub18CUB_300001_SM_10006detail6reduce18DeviceReduceKernelINS2_10policy_hubIN4cuda3std3__45tupleIJblEEEjN6thrust24THRUST_300001_SM_1000_NS8cuda_cub9__find_if7functorIS9_EEE10Policy1000ENSB_12zip_iteratorINS8_IJNSD_26transform_input_iterator_tIbNSB_6detail15normal_iteratorINSB_10device_ptrIiEEEENS7_10__not_fn_tI7is_evenEEEENSB_17counting_iteratorIlNSB_11use_defaultESU_SU_EEEEEEEjSF_S9_NS7_10__identityEEEvT0_PT3_T1_NS0_13GridEvenShareIS12_EET2_T4_E12temp_storage+96];
	setp.eq.s16 	%p95, %rs222, 0;
	setp.eq.s16 	%p96, %rs223, 0;
	min.s64 	%rd266, %rd265, %rd264;
	selp.b16 	%rs224, %rs221, 1, %p96;
	selp.b16 	%rs225, %rs223, %rs224, %p95;
	and.b16  	%rs226, %rs225, 255;
	selp.b64 	%rd267, %rd264, %rd266, %p96;
	selp.b64 	%rd268, %rd265, %rd267, %p95;
	ld.shared.u8 	%rs227, [_ZZN3cub18CUB_300001_SM_10006detail6reduce18DeviceReduceKernelINS2_10policy_hubIN4cuda3std3__45tupleIJblEEEjN6thrust24THRUST_300001_SM_1000_NS8cuda_cub9__find_if7functorIS9_EEE10Policy1000ENSB_12zip_iteratorINS8_IJNSD_26transform_input_iterator_tIbNSB_6detail15normal_iteratorINSB_10device_ptrIiEEEENS7_10__not_fn_tI7is_evenEEEENSB_17counting_iteratorIlNSB_11use_defaultESU_SU_EEEEEEEjSF_S9_NS7_10__identityEEEvT0_PT3_T1_NS0_13GridEvenShareIS12_EET2_T4_E12temp_storage+104];
	ld.shared.u64 	%rd269, [_ZZN3cub18CUB_300001_SM_10006detail6reduce18DeviceReduceKernelINS2_10policy_hubIN4cuda3std3__45tupleIJblEEEjN6thrust24THRUST_300001_SM_1000_NS8cuda_cub9__find_if7functorIS9_EEE10Policy1000ENSB_12zip_iteratorINS8_IJNSD_26transform_input_iterator_tIbNSB_6detail15normal_iteratorINSB_10device_ptrIiEEEENS7_10__not_fn_tI7is_evenEEEENSB_17counting_iteratorIlNSB_11use_defaultESU_SU_EEEEEEEjSF_S9_NS7_10__identityEEEvT0_PT3_T1_NS0_13GridEvenShareIS12_EET2_T4_E12temp_storage+112];
	setp.eq.s16 	%p97, %rs226, 0;
	setp.eq.s16 	%p98, %rs227, 0;
	min.s64 	%rd270, %rd269, %rd268;
	selp.b16 	%rs228, %rs225, 1, %p98;
	selp.b16 	%rs229, %rs227, %rs228, %p97;
	and.b16  	%rs230, %rs229, 255;
	selp.b64 	%rd271, %rd268, %rd270, %p98;
	selp.b64 	%rd272, %rd269, %rd271, %p97;
	ld.shared.u8 	%rs231, [_ZZN3cub18CUB_300001_SM_10006detail6reduce18DeviceReduceKernelINS2_10policy_hubIN4cuda3std3__45tupleIJblEEEjN6thrust24THRUST_300001_SM_1000_NS8cuda_cub9__find_if7functorIS9_EEE10Policy1000ENSB_12zip_iteratorINS8_IJNSD_26transform_input_iterator_tIbNSB_6detail15normal_iteratorINSB_10device_ptrIiEEEENS7_10__not_fn_tI7is_evenEEEENSB_17counting_iteratorIlNSB_11use_defaultESU_SU_EEEEEEEjSF_S9_NS7_10__identityEEEvT0_PT3_T1_NS0_13GridEvenShareIS12_EET2_T4_E12temp_storage+120];
	ld.shared.u64 	%rd273, [_ZZN3cub18CUB_300001_SM_10006detail6reduce18DeviceReduceKernelINS2_10policy_hubIN4cuda3std3__45tupleIJblEEEjN6thrust24THRUST_300001_SM_1000_NS8cuda_cub9__find_if7functorIS9_EEE10Policy1000ENSB_12zip_iteratorINS8_IJNSD_26transform_input_iterator_tIbNSB_6detail15normal_iteratorINSB_10device_ptrIiEEEENS7_10__not_fn_tI7is_evenEEEENSB_17counting_iteratorIlNSB_11use_defaultESU_SU_EEEEEEEjSF_S9_NS7_10__identityEEEvT0_PT3_T1_NS0_13GridEvenShareIS12_EET2_T4_E12temp_storage+128];
	setp.eq.s16 	%p99, %rs230, 0;
	setp.eq.s16 	%p100, %rs231, 0;
	min.s64 	%rd274, %rd273, %rd272;
	selp.b16 	%rs232, %rs229, 1, %p100;
	selp.b16 	%rs406, %rs231, %rs232, %p99;
	selp.b64 	%rd275, %rd272, %rd274, %p100;
	selp.b64 	%rd445, %rd273, %rd275, %p99;
$L__BB2_119:
	mov.u32 	%r469, %tid.x;
	setp.ne.s32 	%p231, %r469, 0;
	@%p231 bra 	$L__BB2_121;
	ld.param.u64 	%rd435, [_ZN3cub18CUB_300001_SM_10006detail6reduce18DeviceReduceKernelINS2_10policy_hubIN4cuda3std3__45tupleIJblEEEjN6thrust24THRUST_300001_SM_1000_NS8cuda_cub9__find_if7functorIS9_EEE10Policy1000ENSB_12zip_iteratorINS8_IJNSD_26transform_input_iterator_tIbNSB_6detail15normal_iteratorINSB_10device_ptrIiEEEENS7_10__not_fn_tI7is_evenEEEENSB_17counting_iteratorIlNSB_11use_defaultESU_SU_EEEEEEEjSF_S9_NS7_10__identityEEEvT0_PT3_T1_NS0_13GridEvenShareIS12_EET2_T4__param_1];
	cvta.to.global.u64 	%rd432, %rd435;
	mul.wide.u32 	%rd433, %r3, 16;
	add.s64 	%rd434, %rd432, %rd433;
	st.global.u8 	[%rd434], %rs406;
	st.global.u64 	[%rd434+8], %rd445;
$L__BB2_121:
	ret;

}
	// .globl	_ZN3cub18CUB_300001_SM_10006detail6reduce28DeviceReduceSingleTileKernelINS2_10policy_hubIN4cuda3std3__45tupleIJblEEEjN6thrust24THRUST_300001_SM_1000_NS8cuda_cub9__find_if7functorIS9_EEE10Policy1000EPS9_SI_iSF_S9_S9_NS7_10__identityEEEvT0_T1_T2_T3_T4_T6_
.visible .entry _ZN3cub18CUB_300001_SM_10006detail6reduce28DeviceReduceSingleTileKernelINS2_10policy_hubIN4cuda3std3__45tupleIJblEEEjN6thrust24THRUST_300001_SM_1000_NS8cuda_cub9__find_if7functorIS9_EEE10Policy1000EPS9_SI_iSF_S9_S9_NS7_10__identityEEEvT0_T1_T2_T3_T4_T6_(
	.param .u64 .ptr .align 1 _ZN3cub18CUB_300001_SM_10006detail6reduce28DeviceReduceSingleTileKernelINS2_10policy_hubIN4cuda3std3__45tupleIJblEEEjN6thrust24THRUST_300001_SM_1000_NS8cuda_cub9__find_if7functorIS9_EEE10Policy1000EPS9_SI_iSF_S9_S9_NS7_10__identityEEEvT0_T1_T2_T3_T4_T6__param_0,
	.param .u64 .ptr .align 1 _ZN3cub18CUB_300001_SM_10006detail6reduce28DeviceReduceSingleTileKernelINS2_10policy_hubIN4cuda3std3__45tupleIJblEEEjN6thrust24THRUST_300001_SM_1000_NS8cuda_cub9__find_if7functorIS9_EEE10Policy1000EPS9_SI_iSF_S9_S9_NS7_10__identityEEEvT0_T1_T2_T3_T4_T6__param_1,
	.param .u32 _ZN3cub18CUB_300001_SM_10006detail6reduce28DeviceReduceSingleTileKernelINS2_10policy_hubIN4cuda3std3__45tupleIJblEEEjN6thrust24THRUST_300001_SM_1000_NS8cuda_cub9__find_if7functorIS9_EEE10Policy1000EPS9_SI_iSF_S9_S9_NS7_10__identityEEEvT0_T1_T2_T3_T4_T6__param_2,
	.param .align 1 .b8 _ZN3cub18CUB_300001_SM_10006detail6reduce28DeviceReduceSingleTileKernelINS2_10policy_hubIN4cuda3std3__45tupleIJblEEEjN6thrust24THRUST_300001_SM_1000_NS8cuda_cub9__find_if7functorIS9_EEE10Policy1000EPS9_SI_iSF_S9_S9_NS7_10__identityEEEvT0_T1_T2_T3_T4_T6__param_3[1],
	.param .align 8 .b8 _ZN3cub18CUB_300001_SM_10006detail6reduce28DeviceReduceSingleTileKernelINS2_10policy_hubIN4cuda3std3__45tupleIJblEEEjN6thrust24THRUST_300001_SM_1000_NS8cuda_cub9__find_if7functorIS9_EEE10Policy1000EPS9_SI_iSF_S9_S9_NS7_10__identityEEEvT0_T1_T2_T3_T4_T6__param_4[16],
	.param .align 1 .b8 _ZN3cub18CUB_300001_SM_10006detail6reduce28DeviceReduceSingleTileKernelINS2_10policy_hubIN4cuda3std3__45tupleIJblEEEjN6thrust24THRUST_300001_SM_1000_NS8cuda_cub9__find_if7functorIS9_EEE10Policy1000EPS9_SI_iSF_S9_S9_NS7_10__identityEEEvT0_T1_T2_T3_T4_T6__param_5[1]
)
.maxntid 256
.minnctapersm 1
{
	.reg .pred 	%p<188>;
	.reg .b16 	%rs<340>;
	.reg .b32 	%r<406>;
	.reg .b64 	%rd<359>;
	// demoted variable
	.shared .align 8 .b8 _ZZN3cub18CUB_300001_SM_10006detail6reduce28DeviceReduceSingleTileKernelINS2_10policy_hubIN4cuda3std3__45tupleIJblEEEjN6thrust24THRUST_300001_SM_1000_NS8cuda_cub9__find_if7functorIS9_EEE10Policy1000EPS9_SI_iSF_S9_S9_NS7_10__identityEEEvT0_T1_T2_T3_T4_T6_E12temp_storage[152];
	ld.param.u64 	%rd106, [_ZN3cub18CUB_300001_SM_10006detail6reduce28DeviceReduceSingleTileKernelINS2_10policy_hubIN4cuda3std3__45tupleIJblEEEjN6thrust24THRUST_300001_SM_1000_NS8cuda_cub9__find_if7functorIS9_EEE10Policy1000EPS9_SI_iSF_S9_S9_NS7_10__identityEEEvT0_T1_T2_T3_T4_T6__param_4+8];
	ld.param.u64 	%rd105, [_ZN3cub18CUB_300001_SM_10006detail6reduce28DeviceReduceSingleTileKernelINS2_10policy_hubIN4cuda3std3__45tupleIJblEEEjN6thrust24THRUST_300001_SM_1000_NS8cuda_cub9__find_if7functorIS9_EEE10Policy1000EPS9_SI_iSF_S9_S9_NS7_10__identityEEEvT0_T1_T2_T3_T4_T6__param_0];
	ld.param.u64 	%rd107, [_ZN3cub18CUB_300001_SM_10006detail6reduce28DeviceReduceSingleTileKernelINS2_10policy_hubIN4cuda3std3__45tupleIJblEEEjN6thrust24THRUST_300001_SM_1000_NS8cuda_cub9__find_if7functorIS9_EEE10Policy1000EPS9_SI_iSF_S9_S9_NS7_10__identityEEEvT0_T1_T2_T3_T4_T6__param_1];
	ld.param.u32 	%r38, [_ZN3cub18CUB_300001_SM_10006detail6reduce28DeviceReduceSingleTileKernelINS2_10policy_hubIN4cuda3std3__45tupleIJblEEEjN6thrust24THRUST_300001_SM_1000_NS8cuda_cub9__find_if7functorIS9_EEE10Policy1000EPS9_SI_iSF_S9_S9_NS7_10__identityEEEvT0_T1_T2_T3_T4_T6__param_2];
	ld.param.u8 	%rs82, [_ZN3cub18CUB_300001_SM_10006detail6reduce28DeviceReduceSingleTileKernelINS2_10policy_hubIN4cuda3std3__45tupleIJblEEEjN6thrust24THRUST_300001_SM_1000_NS8cuda_cub9__find_if7functorIS9_EEE10Policy1000EPS9_SI_iSF_S9_S9_NS7_10__identityEEEvT0_T1_T2_T3_T4_T6__param_4];
	cvta.to.global.u64 	%rd1, %rd107;
	setp.ne.s32 	%p1, %r38, 0;
	@%p1 bra 	$L__BB3_3;
	mov.u32 	%r392, %tid.x;
	setp.ne.s32 	%p187, %r392, 0;
	@%p187 bra 	$L__BB3_112;
	st.global.u8 	[%rd1], %rs82;
	st.global.u64 	[%rd1+8], %rd106;
	bra.uni 	$L__BB3_112;
$L__BB3_3:
	setp.gt.s32 	%p2, %r38, 1023;
	@%p2 bra 	$L__BB3_74;
	mov.u32 	%r1, %tid.x;
	setp.ge.s32 	%p77, %r1, %r38;
	mov.b16 	%rs311, 0;
	mov.b64 	%rd329, 0;
	mov.u32 	%r396, %r1;
	@%p77 bra 	$L__BB3_6;
	mul.wide.u32 	%rd234, %r1, 16;
	add.s64 	%rd231, %rd105, %rd234;
	// begin inline asm
	ld.global.nc.u64 %rd230, [%rd231];
	// end inline asm
	add.s64 	%rd233, %rd231, 8;
	// begin inline asm
	ld.global.nc.u64 %rd329, [%rd233];
	// end inline asm
	cvt.u16.u64 	%rs311, %rd230;
	add.s32 	%r396, %r1, 256;
$L__BB3_6:
	setp.ge.s32 	%p78, %r396, %r38;
	@%p78 bra 	$L__BB3_12;
	not.b32 	%r158, %r396;
	add.s32 	%r4, %r38, %r158;
	and.b32  	%r159, %r4, 768;
	setp.eq.s32 	%p79, %r159, 768;
	@%p79 bra 	$L__BB3_10;
	mul.wide.u32 	%rd236, %r396, 16;
	add.s64 	%rd323, %rd105, %rd236;
	shr.u32 	%r160, %r4, 8;
	add.s32 	%r161, %r160, 1;
	and.b32  	%r162, %r161, 3;
	neg.s32 	%r394, %r162;
$L__BB3_9:
	.pragma "nounroll";
	// begin inline asm
	ld.global.nc.u64 %rd237, [%rd323];
	// end inline asm
	add.s64 	%rd240, %rd323, 8;
	// begin inline asm
	ld.global.nc.u64 %rd239, [%rd240];
	// end inline asm
	cvt.u16.u64 	%rs190, %rd237;
	and.b16  	%rs191, %rs190, 255;
	and.b16  	%rs192, %rs311, 255;
	setp.eq.s16 	%p80, %rs192, 0;
	setp.eq.s16 	%p81, %rs191, 0;
	min.s64 	%rd241, %rd239, %rd329;
	selp.b64 	%rd242, %rd329, %rd241, %p81;
	selp.b64 	%rd329, %rd239, %rd242, %p80;
	selp.b16 	%rs193, %rs311, 1, %p81;
	selp.b16 	%rs311, %rs190, %rs193, %p80;
	add.s32 	%r396, %r396, 256;
	add.s64 	%rd323, %rd323, 4096;
	add.s32 	%r394, %r394, 1;
	setp.ne.s32 	%p82, %r394, 0;
	@%p82 bra 	$L__BB3_9;
$L__BB3_10:
	setp.lt.u32 	%p83, %r4, 768;
	@%p83 bra 	$L__BB3_12;
$L__BB3_11:
	mul.wide.s32 	%rd259, %r396, 16;
	add.s64 	%rd244, %rd105, %rd259;
	// begin inline asm
	ld.global.nc.u64 %rd243, [%rd244];
	// end inline asm
	add.s64 	%rd246, %rd244, 8;
	// begin inline asm
	ld.global.nc.u64 %rd245, [%rd246];
	// end inline asm
	cvt.u16.u64 	%rs194, %rd243;
	and.b16  	%rs195, %rs194, 255;
	and.b16  	%rs196, %rs311, 255;
	setp.eq.s16 	%p84, %rs196, 0;
	setp.eq.s16 	%p85, %rs195, 0;
	min.s64 	%rd260, %rd245, %rd329;
	selp.b64 	%rd261, %rd329, %rd260, %p85;
	selp.b64 	%rd262, %rd245, %rd261, %p84;
	selp.b16 	%rs197, %rs311, 1, %p85;
	selp.b16 	%rs198, %rs194, %rs197, %p84;
	and.b16  	%rs199, %rs198, 255;
	add.s64 	%rd248, %rd244, 4096;
	// begin inline asm
	ld.global.nc.u64 %rd247, [%rd248];
	// end inline asm
	add.s64 	%rd250, %rd244, 4104;
	// begin inline asm
	ld.global.nc.u64 %rd249, [%rd250];
	// end inline asm
	cvt.u16.u64 	%rs200, %rd247;
	and.b16  	%rs201, %rs200, 255;
	setp.eq.s16 	%p86, %rs199, 0;
	setp.eq.s16 	%p87, %rs201, 0;
	min.s64 	%rd263, %rd249, %rd262;
	selp.b64 	%rd264, %rd262, %rd263, %p87;
	selp.b64 	%rd265, %rd249, %rd264, %p86;
	selp.b16 	%rs202, %rs198, 1, %p87;
	selp.b16 	%rs203, %rs200, %rs202, %p86;
	and.b16  	%rs204, %rs203, 255;
	add.s64 	%rd252, %rd244, 8192;
	// begin inline asm
	ld.global.nc.u64 %rd251, [%rd252];
	// end inline asm
	add.s64 	%rd254, %rd244, 8200;
	// begin inline asm
	ld.global.nc.u64 %rd253, [%rd254];
	// end inline asm
	cvt.u16.u64 	%rs205, %rd251;
	and.b16  	%rs206, %rs205, 255;
	setp.eq.s16 	%p88, %rs204, 0;
	setp.eq.s16 	%p89, %rs206, 0;
	min.s64 	%rd266, %rd253, %rd265;
	selp.b64 	%rd267, %rd265, %rd266, %p89;
	selp.b64 	%rd268, %rd253, %rd267, %p88;
	selp.b16 	%rs207, %rs203, 1, %p89;
	selp.b16 	%rs208, %rs205, %rs207, %p88;
	and.b16  	%rs209, %rs208, 255;
	add.s64 	%rd256, %rd244, 12288;
	// begin inline asm
	ld.global.nc.u64 %rd255, [%rd256];
	// end inline asm
	add.s64 	%rd258, %rd244, 12296;
	// begin inline asm
	ld.global.nc.u64 %rd257, [%rd258];
	// end inline asm
	cvt.u16.u64 	%rs210, %rd255;
	and.b16  	%rs211, %rs210, 255;
	setp.eq.s16 	%p90, %rs209, 0;
	setp.eq.s16 	%p91, %rs211, 0;
	min.s64 	%rd269, %rd257, %rd268;
	selp.b64 	%rd270, %rd268, %rd269, %p91;
	selp.b64 	%rd329, %rd257, %rd270, %p90;
	selp.b16 	%rs212, %rs208, 1, %p91;
	selp.b16 	%rs311, %rs210, %rs212, %p90;
	add.s32 	%r396, %r396, 1024;
	setp.lt.s32 	%p92, %r396, %r38;
	@%p92 bra 	$L__BB3_11;
$L__BB3_12:
	setp.lt.s32 	%p93, %r38, 256;
	@%p93 bra 	$L__BB3_37;
	// begin inline asm
	mov.u32 %r281, %laneid;
	// end inline asm
	cvt.u32.u16 	%r302, %rs311;
	and.b32  	%r283, %r302, 255;
	mov.b32 	%r299, 1;
	mov.b32 	%r300, 31;
	mov.b32 	%r301, -1;
	// begin inline asm
	shfl.sync.down.b32 %r282, %r283, %r299, %r300, %r301;
	// end inline asm
	// begin inline asm
	shfl.sync.down.b32 %r287, %r288, %r299, %r300, %r301;
	// end inline asm
	mov.b64 	{%r293, %r298}, %rd329;
	// begin inline asm
	shfl.sync.down.b32 %r292, %r293, %r299, %r300, %r301;
	// end inline asm
	// begin inline asm
	shfl.sync.down.b32 %r297, %r298, %r299, %r300, %r301;
	// end inline asm
	mov.b64 	%rd14, {%r292, %r297};
	cvt.u16.u32 	%rs10, %r282;
	setp.gt.s32 	%p143, %r281, 30;
	@%p143 bra 	$L__BB3_17;
	and.b16  	%rs254, %rs311, 255;
	setp.eq.s16 	%p144, %rs254, 0;
	and.b16  	%rs255, %rs10, 255;
	setp.eq.s16 	%p145, %rs255, 0;
	or.pred  	%p146, %p144, %p145;
	@%p146 bra 	$L__BB3_16;
	min.s64 	%rd329, %rd14, %rd329;
	mov.b16 	%rs311, 1;
	bra.uni 	$L__BB3_17;
$L__BB3_16:
	setp.eq.s16 	%p147, %rs254, 0;
	selp.b64 	%rd329, %rd14, %rd329, %p147;
	selp.b16 	%rs311, %rs10, %rs311, %p147;
$L__BB3_17:
	cvt.u32.u16 	%r323, %rs311;
	and.b32  	%r304, %r323, 255;
	mov.b32 	%r320, 2;
	mov.b32 	%r321, 31;
	mov.b32 	%r322, -1;
	// begin inline asm
	shfl.sync.down.b32 %r303, %r304, %r320, %r321, %r322;
	// end inline asm
	// begin inline asm
	shfl.sync.down.b32 %r308, %r309, %r320, %r321, %r322;
	// end inline asm
	mov.b64 	{%r314, %r319}, %rd329;
	// begin inline asm
	shfl.sync.down.b32 %r313, %r314, %r320, %r321, %r322;
	// end inline asm
	// begin inline asm
	shfl.sync.down.b32 %r318, %r319, %r320, %r321, %r322;
	// end inline asm
	mov.b64 	%rd18, {%r313, %r318};
	cvt.u16.u32 	%rs13, %r303;
	setp.gt.s32 	%p148, %r281, 29;
	@%p148 bra 	$L__BB3_21;
	and.b16  	%rs258, %rs311, 255;
	setp.eq.s16 	%p149, %rs258, 0;
	and.b16  	%rs259, %rs13, 255;
	setp.eq.s16 	%p150, %rs259, 0;
	or.pred  	%p151, %p149, %p150;
	@%p151 bra 	$L__BB3_20;
	min.s64 	%rd329, %rd18, %rd329;
	mov.b16 	%rs311, 1;
	bra.uni 	$L__BB3_21;
$L__BB3_20:
	setp.eq.s16 	%p152, %rs258, 0;
	selp.b64 	%rd329, %rd18, %rd329, %p152;
	selp.b16 	%rs311, %rs13, %rs311, %p152;
$L__BB3_21:
	cvt.u32.u16 	%r344, %rs311;
	and.b32  	%r325, %r344, 255;
	mov.b32 	%r341, 4;
	mov.b32 	%r342, 31;
	mov.b32 	%r343, -1;
	// begin inline asm
	shfl.sync.down.b32 %r324, %r325, %r341, %r342, %r343;
	// end inline asm
	// begin inline asm
	shfl.sync.down.b32 %r329, %r330, %r341, %r342, %r343;
	// end inline asm
	mov.b64 	{%r335, %r340}, %rd329;
	// begin inline asm
	shfl.sync.down.b32 %r334, %r335, %r341, %r342, %r343;
	// end inline asm
	// begin inline asm
	shfl.sync.down.b32 %r339, %r340, %r341, %r342, %r343;
	// end inline asm
	mov.b64 	%rd22, {%r334, %r339};
	cvt.u16.u32 	%rs16, %r324;
	setp.gt.s32 	%p153, %r281, 27;
	@%p153 bra 	$L__BB3_25;
	and.b16  	%rs262, %rs311, 255;
	setp.eq.s16 	%p154, %rs262, 0;
	and.b16  	%rs263, %rs16, 255;
	setp.eq.s16 	%p155, %rs263, 0;
	or.pred  	%p156, %p154, %p155;
	@%p156 bra 	$L__BB3_24;
	min.s64 	%rd329, %rd22, %rd329;
	mov.b16 	%rs311, 1;
	bra.uni 	$L__BB3_25;
$L__BB3_24:
	setp.eq.s16 	%p157, %rs262, 0;
	selp.b64 	%rd329, %rd22, %rd329, %p157;
	selp.b16 	%rs311, %rs16, %rs311, %p157;
$L__BB3_25:
	cvt.u32.u16 	%r365, %rs311;
	and.b32  	%r346, %r365, 255;
	mov.b32 	%r362, 8;
	mov.b32 	%r363, 31;
	mov.b32 	%r364, -1;
	// begin inline asm
	shfl.sync.down.b32 %r345, %r346, %r362, %r363, %r364;
	// end inline asm
	// begin inline asm
	shfl.sync.down.b32 %r350, %r351, %r362, %r363, %r364;
	// end inline asm
	mov.b64 	{%r356, %r361}, %rd329;
	// begin inline asm
	shfl.sync.down.b32 %r355, %r356, %r362, %r363, %r364;
	// end inline asm
	// begin inline asm
	shfl.sync.down.b32 %r360, %r361, %r362, %r363, %r364;
	// end inline asm
	mov.b64 	%rd26, {%r355, %r360};
	cvt.u16.u32 	%rs19, %r345;
	setp.gt.s32 	%p158, %r281, 23;
	@%p158 bra 	$L__BB3_29;
	and.b16  	%rs266, %rs311, 255;
	setp.eq.s16 	%p159, %rs266, 0;
	and.b16  	%rs267, %rs19, 255;
	setp.eq.s16 	%p160, %rs267, 0;
	or.pred  	%p161, %p159, %p160;
	@%p161 bra 	$L__BB3_28;
	min.s64 	%rd329, %rd26, %rd329;
	mov.b16 	%rs311, 1;
	bra.uni 	$L__BB3_29;
$L__BB3_28:
	setp.eq.s16 	%p162, %rs266, 0;
	selp.b64 	%rd329, %rd26, %rd329, %p162;
	selp.b16 	%rs311, %rs19, %rs311, %p162;
$L__BB3_29:
	cvt.u32.u16 	%r386, %rs311;
	and.b32  	%r367, %r386, 255;
	mov.b32 	%r383, 16;
	mov.b32 	%r384, 31;
	mov.b32 	%r385, -1;
	// begin inline asm
	shfl.sync.down.b32 %r366, %r367, %r383, %r384, %r385;
	// end inline asm
	// begin inline asm
	shfl.sync.down.b32 %r371, %r372, %r383, %r384, %r385;
	// end inline asm
	mov.b64 	{%r377, %r382}, %rd329;
	// begin inline asm
	shfl.sync.down.b32 %r376, %r377, %r383, %r384, %r385;
	// end inline asm
	// begin inline asm
	shfl.sync.down.b32 %r381, %r382, %r383, %r384, %r385;
	// end inline asm
	mov.b64 	%rd30, {%r376, %r381};
	cvt.u16.u32 	%rs22, %r366;
	setp.gt.s32 	%p163, %r281, 15;
	@%p163 bra 	$L__BB3_33;
	and.b16  	%rs270, %rs311, 255;
	setp.eq.s16 	%p164, %rs270, 0;
	and.b16  	%rs271, %rs22, 255;
	setp.eq.s16 	%p165, %rs271, 0;
	or.pred  	%p166, %p164, %p165;
	@%p166 bra 	$L__BB3_32;
	min.s64 	%rd329, %rd30, %rd329;
	mov.b16 	%rs311, 1;
	bra.uni 	$L__BB3_33;
$L__BB3_32:
	setp.eq.s16 	%p167, %rs270, 0;
	selp.b64 	%rd329, %rd30, %rd329, %p167;
	selp.b16 	%rs311, %rs22, %rs311, %p167;
$L__BB3_33:
	setp.ne.s32 	%p168, %r281, 0;
	@%p168 bra 	$L__BB3_35;
	shr.u32 	%r387, %r1, 1;
	and.b32  	%r388, %r387, 496;
	mov.u32 	%r389, _ZZN3cub18CUB_300001_SM_10006detail6reduce28DeviceReduceSingleTileKernelINS2_10policy_hubIN4cuda3std3__45tupleIJblEEEjN6thrust24THRUST_300001_SM_1000_NS8cuda_cub9__find_if7functorIS9_EEE10Policy1000EPS9_SI_iSF_S9_S9_NS7_10__identityEEEvT0_T1_T2_T3_T4_T6_E12temp_storage;
	add.s32 	%r390, %r389, %r388;
	st.shared.u8 	[%r390+8], %rs311;
	st.shared.u64 	[%r390+16], %rd329;
$L__BB3_35:
	bar.sync 	0;
	setp.ne.s32 	%p169, %r1, 0;
	@%p169 bra 	$L__BB3_110;
	ld.shared.u8 	%rs274, [_ZZN3cub18CUB_300001_SM_10006detail6reduce28DeviceReduceSingleTileKernelINS2_10policy_hubIN4cuda3std3__45tupleIJblEEEjN6thrust24THRUST_300001_SM_1000_NS8cuda_cub9__find_if7functorIS9_EEE10Policy1000EPS9_SI_iSF_S9_S9_NS7_10__identityEEEvT0_T1_T2_T3_T4_T6_E12temp_storage+24];
	ld.shared.u64 	%rd292, [_ZZN3cub18CUB_300001_SM_10006detail6reduce28DeviceReduceSingleTileKernelINS2_10policy_hubIN4cuda3std3__45tupleIJblEEEjN6thrust24THRUST_300001_SM_1000_NS8cuda_cub9__find_if7functorIS9_EEE10Policy1000EPS9_SI_iSF_S9_S9_NS7_10__identityEEEvT0_T1_T2_T3_T4_T6_E12temp_storage+32];
	and.b16  	%rs275, %rs311, 255;
	setp.eq.s16 	%p170, %rs275, 0;
	setp.eq.s16 	%p171, %rs274, 0;
	min.s64 	%rd293, %rd292, %rd329;
	selp.b64 	%rd294, %rd329, %rd293, %p171;
	selp.b64 	%rd295, %rd292, %rd294, %p170;
	selp.b16 	%rs276, %rs311, 1, %p171;
	selp.b16 	%rs277, %rs274, %rs276, %p170;
	and.b16  	%rs278, %rs277, 255;
	ld.shared.u8 	%rs279, [_ZZN3cub18CUB_300001_SM_10006detail6reduce28DeviceReduceSingleTileKernelINS2_10policy_hubIN4cuda3std3__45tupleIJblEEEjN6thrust24THRUST_300001_SM_1000_NS8cuda_cub9__find_if7functorIS9_EEE10Policy1000EPS9_SI_iSF_S9_S9_NS7_10__identityEEEvT0_T1_T2_T3_T4_T6_E12temp_storage+40];
	ld.shared.u64 	%rd296, [_ZZN3cub18CUB_300001_SM_10006detail6reduce28DeviceReduceSingleTileKernelINS2_10policy_hubIN4cuda3std3__45tupleIJblEEEjN6thrust24THRUST_300001_SM_1000_NS8cuda_cub9__find_if7functorIS9_EEE10Policy1000EPS9_SI_iSF_S9_S9_NS7_10__identityEEEvT0_T1_T2_T3_T4_T6_E12temp_storage+48];
	setp.eq.s16 	%p172, %rs278, 0;
	setp.eq.s16 	%p173, %rs279, 0;
	min.s64 	%rd297, %rd296, %rd295;
	selp.b64 	%rd298, %rd295, %rd297, %p173;
	selp.b64 	%rd299, %rd296, %rd298, %p172;
	selp.b16 	%rs280, %rs277, 1, %p173;
	selp.b16 	%rs281, %rs279, %rs280, %p172;
	and.b16  	%rs282, %rs281, 255;
	ld.shared.u8 	%rs283, [_ZZN3cub18CUB_300001_SM_10006detail6reduce28DeviceReduceSingleTileKernelINS2_10policy_hubIN4cuda3std3__45tupleIJblEEEjN6thrust24THRUST_300001_SM_1000_NS8cuda_cub9__find_if7functorIS9_EEE10Policy1000EPS9_SI_iSF_S9_S9_NS7_10__identityEEEvT0_T1_T2_T3_T4_T6_E12temp_storage+56];
	ld.shared.u64 	%rd300, [_ZZN3cub18CUB_300001_SM_10006detail6reduce28DeviceReduceSingleTileKernelINS2_10policy_hubIN4cuda3std3__45tupleIJblEEEjN6thrust24THRUST_300001_SM_1000_NS8cuda_cub9__find_if7functorIS9_EEE10Policy1000EPS9_SI_iSF_S9_S9_NS7_10__identityEEEvT0_T1_T2_T3_T4_T6_E12temp_storage+64];
	setp.eq.s16 	%p174, %rs282, 0;
	setp.eq.s16 	%p175, %rs283, 0;
	min.s64 	%rd301, %rd300, %rd299;
	selp.b16 	%rs284, %rs281, 1, %p175;
	selp.b16 	%rs285, %rs283, %rs284, %p174;
	and.b16  	%rs286, %rs285, 255;
	selp.b64 	%rd302, %rd299, %rd301, %p175;
	selp.b64 	%rd303, %rd300, %rd302, %p174;
	ld.shared.u8 	%rs287, [_ZZN3cub18CUB_300001_SM_10006detail6reduce28DeviceReduceSingleTileKernelINS2_10policy_hubIN4cuda3std3__45tupleIJblEEEjN6thrust24THRUST_300001_SM_1000_NS8cuda_cub9__find_if7functorIS9_EEE10Policy1000EPS9_SI_iSF_S9_S9_NS7_10__identityEEEvT0_T1_T2_T3_T4_T6_E12temp_storage+72];
	ld.shared.u64 	%rd304, [_ZZN3cub18CUB_300001_SM_10006detail6reduce28DeviceReduceSingleTileKernelINS2_10policy_hubIN4cuda3std3__45tupleIJblEEEjN6thrust24THRUST_300001_SM_1000_NS8cuda_cub9__find_if7functorIS9_EEE10Policy1000EPS9_SI_iSF_S9_S9_NS7_10__identityEEEvT0_T1_T2_T3_T4_T6_E12temp_storage+80];
	setp.eq.s16 	%p176, %rs286, 0;
	setp.eq.s16 	%p177, %rs287, 0;
	min.s64 	%rd305, %rd304, %rd303;
	selp.b16 	%rs288, %rs285, 1, %p177;
	selp.b16 	%rs289, %rs287, %rs288, %p176;
	and.b16  	%rs290, %rs289, 255;
	selp.b64 	%rd306, %rd303, %rd305, %p177;
	selp.b64 	%rd307, %rd304, %rd306, %p176;
	ld.shared.u8 	%rs291, [_ZZN3cub18CUB_300001_SM_10006detail6reduce28DeviceReduceSingleTileKernelINS2_10policy_hubIN4cuda3std3__45tupleIJblEEEjN6thrust24THRUST_300001_SM_1000_NS8cuda_cub9__find_if7functorIS9_EEE10Policy1000EPS9_SI_iSF_S9_S9_NS7_10__identityEEEvT0_T1_T2_T3_T4_T6_E12temp_storage+88];
	ld.shared.u64 	%rd308, [_ZZN3cub18CUB_300001_SM_10006detail6reduce28DeviceReduceSingleTileKernelINS2_10policy_hubIN4cuda3std3__45tupleIJblEEEjN6thrust24THRUST_300001_SM_1000_NS8cuda_cub9__find_if7functorIS9_EEE10Policy1000EPS9_SI_iSF_S9_S9_NS7_10__identityEEEvT0_T1_T2_T3_T4_T6_E12temp_storage+96];
	setp.eq.s16 	%p178, %rs290, 0;
	setp.eq.s16 	%p179, %rs291, 0;
	min.s64 	%rd309, %rd308, %rd307;
	selp.b16 	%rs292, %rs289, 1, %p179;
	selp.b16 	%rs293, %rs291, %rs292, %p178;
	and.b16  	%rs294, %rs293, 255;
	selp.b64 	%rd310, %rd307, %rd309, %p179;
	selp.b64 	%rd311, %rd308, %rd310, %p178;
	ld.shared.u8 	%rs295, [_ZZN3cub18CUB_300001_SM_10006detail6reduce28DeviceReduceSingleTileKernelINS2_10policy_hubIN4cuda3std3__45tupleIJblEEEjN6thrust24THRUST_300001_SM_1000_NS8cuda_cub9__find_if7functorIS9_EEE10Policy1000EPS9_SI_iSF_S9_S9_NS7_10__identityEEEvT0_T1_T2_T3_T4_T6_E12temp_storage+104];
	ld.shared.u64 	%rd312, [_ZZN3cub18CUB_300001_SM_10006detail6reduce28DeviceReduceSingleTileKernelINS2_10policy_hubIN4cuda3std3__45tupleIJblEEEjN6thrust24THRUST_300001_SM_1000_NS8cuda_cub9__find_if7functorIS9_EEE10Policy1000EPS9_SI_iSF_S9_S9_NS7_10__identityEEEvT0_T1_T2_T3_T4_T6_E12temp_storage+112];
	setp.eq.s16 	%p180, %rs294, 0;
	setp.eq.s16 	%p181, %rs295, 0;
	min.s64 	%rd313, %rd312, %rd311;
	selp.b16 	%rs296, %rs293, 1, %p181;
	selp.b16 	%rs297, %rs295, %rs296, %p180;
	and.b16  	%rs298, %rs297, 255;
	selp.b64 	%rd314, %rd311, %rd313, %p181;
	selp.b64 	%rd315, %rd312, %rd314, %p180;
	ld.shared.u8 	%rs299, [_ZZN3cub18CUB_300001_SM_10006detail6reduce28DeviceReduceSingleTileKernelINS2_10policy_hubIN4cuda3std3__45tupleIJblEEEjN6thrust24THRUST_300001_SM_1000_NS8cuda_cub9__find_if7functorIS9_EEE10Policy1000EPS9_SI_iSF_S9_S9_NS7_10__identityEEEvT0_T1_T2_T3_T4_T6_E12temp_storage+120];
	ld.shared.u64 	%rd316, [_ZZN3cub18CUB_300001_SM_10006detail6reduce28DeviceReduceSingleTileKernelINS2_10policy_hubIN4cuda3std3__45tupleIJblEEEjN6thrust24THRUST_300001_SM_1000_NS8cuda_cub9__find_if7functorIS9_EEE10Policy1000EPS9_SI_iSF_S9_S9_NS7_10__identityEEEvT0_T1_T2_T3_T4_T6_E12temp_storage+128];
	setp.eq.s16 	%p182, %rs298, 0;
	setp.eq.s16 	%p183, %rs299, 0;
	min.s64 	%rd317, %rd316, %rd315;
	selp.b16 	%rs300, %rs297, 1, %p183;
	selp.b16 	%rs311, %rs299, %rs300, %p182;
	selp.b64 	%rd318, %rd315, %rd317, %p183;
	selp.b64 	%rd329, %rd316, %rd318, %p182;
	bra.uni 	$L__BB3_110;
$L__BB3_37:
	// begin inline asm
	mov.u32 %r163, %laneid;
	// end inline asm
	and.b32  	%r184, %r1, 992;
	add.s32 	%r185, %r184, 32;
	setp.gt.s32 	%p94, %r185, %r38;
	not.b32 	%r186, %r184;
	add.s32 	%r187, %r38, %r186;
	selp.b32 	%r182, %r187, 31, %p94;
	cvt.u32.u16 	%r188, %rs311;
	and.b32  	%r165, %r188, 255;
	mov.b32 	%r181, 1;
	mov.b32 	%r183, -1;
	// begin inline asm
	shfl.sync.down.b32 %r164, %r165, %r181, %r182, %r183;
	// end inline asm
	// begin inline asm
	shfl.sync.down.b32 %r169, %r170, %r181, %r182, %r183;
	// end inline asm
	mov.b64 	{%r175, %r180}, %rd329;
	// begin inline asm
	shfl.sync.down.b32 %r174, %r175, %r181, %r182, %r183;
	// end inline asm
	// begin inline asm
	shfl.sync.down.b32 %r179, %r180, %r181, %r182, %r183;
	// end inline asm
	mov.b64 	%rd35, {%r174, %r179};
	cvt.u16.u32 	%rs26, %r164;
	setp.ge.s32 	%p95, %r163, %r182;
	@%p95 bra 	$L__BB3_41;
	and.b16  	%rs213, %rs311, 255;
	setp.eq.s16 	%p96, %rs213, 0;
	and.b16  	%rs214, %rs26, 255;
	setp.eq.s16 	%p97, %rs214, 0;
	or.pred  	%p98, %p96, %p97;
	@%p98 bra 	$L__BB3_40;
	min.s64 	%rd329, %rd35, %rd329;
	mov.b16 	%rs311, 1;
	bra.uni 	$L__BB3_41;
$L__BB3_40:
	setp.eq.s16 	%p99, %rs213, 0;
	selp.b16 	%rs311, %rs26, %rs311, %p99;
	selp.b64 	%rd329, %rd35, %rd329, %p99;
$L__BB3_41:
	cvt.u32.u16 	%r209, %rs311;
	and.b32  	%r190, %r209, 255;
	mov.b32 	%r206, 2;
	mov.b32 	%r208, -1;
	// begin inline asm
	shfl.sync.down.b32 %r189, %r190, %r206, %r182, %r208;
	// end inline asm
	// begin inline asm
	shfl.sync.down.b32 %r194, %r195, %r206, %r182, %r208;
	// end inline asm
	mov.b64 	{%r200, %r205}, %rd329;
	// begin inline asm
	shfl.sync.down.b32 %r199, %r200, %r206, %r182, %r208;
	// end inline asm
	// begin inline asm
	shfl.sync.down.b32 %r204, %r205, %r206, %r182, %r208;
	// end inline asm
	mov.b64 	%rd39, {%r199, %r204};
	cvt.u16.u32 	%rs29, %r189;
	add.s32 	%r210, %r163, 2;
	setp.gt.s32 	%p100, %r210, %r182;
	@%p100 bra 	$L__BB3_45;
	and.b16  	%rs217, %rs311, 255;
	setp.eq.s16 	%p101, %rs217, 0;
	and.b16  	%rs218, %rs29, 255;
	setp.eq.s16 	%p102, %rs218, 0;
	or.pred  	%p103, %p101, %p102;
	@%p103 bra 	$L__BB3_44;
	min.s64 	%rd329, %rd39, %rd329;
	mov.b16 	%rs311, 1;
	bra.uni 	$L__BB3_45;
$L__BB3_44:
	setp.eq.s16 	%p104, %rs217, 0;
	selp.b16 	%rs311, %rs29, %rs311, %p104;
	selp.b64 	%rd329, %rd39, %rd329, %p104;
$L__BB3_45:
	cvt.u32.u16 	%r231, %rs311;
	and.b32  	%r212, %r231, 255;
	mov.b32 	%r228, 4;
	mov.b32 	%r230, -1;
	// begin inline asm
	shfl.sync.down.b32 %r211, %r212, %r228, %r182, %r230;
	// end inline asm
	// begin inline asm
	shfl.sync.down.b32 %r216, %r217, %r228, %r182, %r230;
	// end inline asm
	mov.b64 	{%r222, %r227}, %rd329;
	// begin inline asm
	shfl.sync.down.b32 %r221, %r222, %r228, %r182, %r230;
	// end inline asm
	// begin inline asm
	shfl.sync.down.b32 %r226, %r227, %r228, %r182, %r230;
	// end inline asm
	mov.b64 	%rd43, {%r221, %r226};
	cvt.u16.u32 	%rs32, %r211;
	add.s32 	%r232, %r163, 4;
	setp.gt.s32 	%p105, %r232, %r182;
	@%p105 bra 	$L__BB3_49;
	and.b16  	%rs221, %rs311, 255;
	setp.eq.s16 	%p106, %rs221, 0;
	and.b16  	%rs222, %rs32, 255;
	setp.eq.s16 	%p107, %rs222, 0;
	or.pred  	%p108, %p106, %p107;
	@%p108 bra 	$L__BB3_48;
	min.s64 	%rd329, %rd43, %rd329;
	mov.b16 	%rs311, 1;
	bra.uni 	$L__BB3_49;
$L__BB3_48:
	setp.eq.s16 	%p109, %rs221, 0;
	selp.b16 	%rs311, %rs32, %rs311, %p109;
	selp.b64 	%rd329, %rd43, %rd329, %p109;
$L__BB3_49:
	cvt.u32.u16 	%r253, %rs311;
	and.b32  	%r234, %r253, 255;
	mov.b32 	%r250, 8;
	mov.b32 	%r252, -1;
	// begin inline asm
	shfl.sync.down.b32 %r233, %r234, %r250, %r182, %r252;
	// end inline asm
	// begin inline asm
	shfl.sync.down.b32 %r238, %r239, %r250, %r182, %r252;
	// end inline asm
	mov.b64 	{%r244, %r249}, %rd329;
	// begin inline asm
	shfl.sync.down.b32 %r243, %r244, %r250, %r182, %r252;
	// end inline asm
	// begin inline asm
	shfl.sync.down.b32 %r248, %r249, %r250, %r182, %r252;
	// end inline asm
	mov.b64 	%rd47, {%r243, %r248};
	cvt.u16.u32 	%rs35, %r233;
	add.s32 	%r254, %r163, 8;
	setp.gt.s32 	%p110, %r254, %r182;
	@%p110 bra 	$L__BB3_53;
	and.b16  	%rs225, %rs311, 255;
	setp.eq.s16 	%p111, %rs225, 0;
	and.b16  	%rs226, %rs35, 255;
	setp.eq.s16 	%p112, %rs226, 0;
	or.pred  	%p113, %p111, %p112;
	@%p113 bra 	$L__BB3_52;
	min.s64 	%rd329, %rd47, %rd329;
	mov.b16 	%rs311, 1;
	bra.uni 	$L__BB3_53;
$L__BB3_52:
	setp.eq.s16 	%p114, %rs225, 0;
	selp.b16 	%rs311, %rs35, %rs311, %p114;
	selp.b64 	%rd329, %rd47, %rd329, %p114;
$L__BB3_53:
	cvt.u32.u16 	%r275, %rs311;
	and.b32  	%r256, %r275, 255;
	mov.b32 	%r272, 16;
	mov.b32 	%r274, -1;
	// begin inline asm
	shfl.sync.down.b32 %r255, %r256, %r272, %r182, %r274;
	// end inline asm
	// begin inline asm
	shfl.sync.down.b32 %r260, %r261, %r272, %r182, %r274;
	// end inline asm
	mov.b64 	{%r266, %r271}, %rd329;
	// begin inline asm
	shfl.sync.down.b32 %r265, %r266, %r272, %r182, %r274;
	// end inline asm
	// begin inline asm
	shfl.sync.down.b32 %r270, %r271, %r272, %r182, %r274;
	// end inline asm
	mov.b64 	%rd51, {%r265, %r270};
	cvt.u16.u32 	%rs38, %r255;
	add.s32 	%r276, %r163, 16;
	setp.gt.s32 	%p115, %r276, %r182;
	@%p115 bra 	$L__BB3_57;
	and.b16  	%rs229, %rs311, 255;
	setp.eq.s16 	%p116, %rs229, 0;
	and.b16  	%rs230, %rs38, 255;
	setp.eq.s16 	%p117, %rs230, 0;
	or.pred  	%p118, %p116, %p117;
	@%p118 bra 	$L__BB3_56;
	min.s64 	%rd329, %rd51, %rd329;
	mov.b16 	%rs311, 1;
	bra.uni 	$L__BB3_57;
$L__BB3_56:
	setp.eq.s16 	%p119, %rs229, 0;
	selp.b16 	%rs311, %rs38, %rs311, %p119;
	selp.b64 	%rd329, %rd51, %rd329, %p119;
$L__BB3_57:
	setp.ne.s32 	%p120, %r163, 0;
	@%p120 bra 	$L__BB3_59;
	shr.u32 	%r277, %r1, 1;
	and.b32  	%r278, %r277, 496;
	mov.u32 	%r279, _ZZN3cub18CUB_300001_SM_10006detail6reduce28DeviceReduceSingleTileKernelINS2_10policy_hubIN4cuda3std3__45tupleIJblEEEjN6thrust24THRUST_300001_SM_1000_NS8cuda_cub9__find_if7functorIS9_EEE10Policy1000EPS9_SI_iSF_S9_S9_NS7_10__identityEEEvT0_T1_T2_T3_T4_T6_E12temp_storage;
	add.s32 	%r280, %r279, %r278;
	st.shared.u8 	[%r280+8], %rs311;
	st.shared.u64 	[%r280+16], %rd329;
$L__BB3_59:
	bar.sync 	0;
	setp.ne.s32 	%p121, %r1, 0;
	@%p121 bra 	$L__BB3_110;
	setp.lt.s32 	%p122, %r38, 33;
	@%p122 bra 	$L__BB3_62;
	ld.shared.u8 	%rs233, [_ZZN3cub18CUB_300001_SM_10006detail6reduce28DeviceReduceSingleTileKernelINS2_10policy_hubIN4cuda3std3__45tupleIJblEEEjN6thrust24THRUST_300001_SM_1000_NS8cuda_cub9__find_if7functorIS9_EEE10Policy1000EPS9_SI_iSF_S9_S9_NS7_10__identityEEEvT0_T1_T2_T3_T4_T6_E12temp_storage+24];
	ld.shared.u64 	%rd271, [_ZZN3cub18CUB_300001_SM_10006detail6reduce28DeviceReduceSingleTileKernelINS2_10policy_hubIN4cuda3std3__45tupleIJblEEEjN6thrust24THRUST_300001_SM_1000_NS8cuda_cub9__find_if7functorIS9_EEE10Policy1000EPS9_SI_iSF_S9_S9_NS7_10__identityEEEvT0_T1_T2_T3_T4_T6_E12temp_storage+32];
	and.b16  	%rs234, %rs311, 255;
	setp.eq.s16 	%p123, %rs234, 0;
	setp.eq.s16 	%p124, %rs233, 0;
	min.s64 	%rd272, %rd271, %rd329;
	selp.b16 	%rs235, %rs311, 1, %p124;
	selp.b16 	%rs311, %rs233, %rs235, %p123;
	selp.b64 	%rd273, %rd329, %rd272, %p124;
	selp.b64 	%rd329, %rd271, %rd273, %p123;
$L__BB3_62:
	setp.lt.s32 	%p125, %r38, 65;
	@%p125 bra 	$L__BB3_64;
	ld.shared.u8 	%rs236, [_ZZN3cub18CUB_300001_SM_10006detail6reduce28DeviceReduceSingleTileKernelINS2_10policy_hubIN4cuda3std3__45tupleIJblEEEjN6thrust24THRUST_300001_SM_1000_NS8cuda_cub9__find_if7functorIS9_EEE10Policy1000EPS9_SI_iSF_S9_S9_NS7_10__identityEEEvT0_T1_T2_T3_T4_T6_E12temp_storage+40];
	ld.shared.u64 	%rd274, [_ZZN3cub18CUB_300001_SM_10006detail6reduce28DeviceReduceSingleTileKernelINS2_10policy_hubIN4cuda3std3__45tupleIJblEEEjN6thrust24THRUST_300001_SM_1000_NS8cuda_cub9__find_if7functorIS9_EEE10Policy1000EPS9_SI_iSF_S9_S9_NS7_10__identityEEEvT0_T1_T2_T3_T4_T6_E12temp_storage+48];
	and.b16  	%rs237, %rs311, 255;
	setp.eq.s16 	%p126, %rs237, 0;
	setp.eq.s16 	%p127, %rs236, 0;
	min.s64 	%rd275, %rd274, %rd329;
	selp.b16 	%rs238, %rs311, 1, %p127;
	selp.b16 	%rs311, %rs236, %rs238, %p126;
	selp.b64 	%rd276, %rd329, %rd275, %p127;
	selp.b64 	%rd329, %rd274, %rd276, %p126;
$L__BB3_64:
	setp.lt.s32 	%p128, %r38, 97;
	@%p128 bra 	$L__BB3_66;
	ld.shared.u8 	%rs239, [_ZZN3cub18CUB_300001_SM_10006detail6reduce28DeviceReduceSingleTileKernelINS2_10policy_hubIN4cuda3std3__45tupleIJblEEEjN6thrust24THRUST_300001_SM_1000_NS8cuda_cub9__find_if7functorIS9_EEE10Policy1000EPS9_SI_iSF_S9_S9_NS7_10__identityEEEvT0_T1_T2_T3_T4_T6_E12temp_storage+56];
	ld.shared.u64 	%rd277, [_ZZN3cub18CUB_300001_SM_10006detail6reduce28DeviceReduceSingleTileKernelINS2_10policy_hubIN4cuda3std3__45tupleIJblEEEjN6thrust24THRUST_300001_SM_1000_NS8cuda_cub9__find_if7functorIS9_EEE10Policy1000EPS9_SI_iSF_S9_S9_NS7_10__identityEEEvT0_T1_T2_T3_T4_T6_E12temp_storage+64];
	and.b16  	%rs240, %rs311, 255;
	setp.eq.s16 	%p129, %rs240, 0;
	setp.eq.s16 	%p130, %rs239, 0;
	min.s64 	%rd278, %rd277, %rd329;
	selp.b16 	%rs241, %rs311, 1, %p130;
	selp.b16 	%rs311, %rs239, %rs241, %p129;
	selp.b64 	%rd279, %rd329, %rd278, %p130;
	selp.b64 	%rd329, %rd277, %rd279, %p129;
$L__BB3_66:
	setp.lt.s32 	%p131, %r38, 129;
	@%p131 bra 	$L__BB3_68;
	ld.shared.u8 	%rs242, [_ZZN3cub18CUB_300001_SM_10006detail6reduce28DeviceReduceSingleTileKernelINS2_10policy_hubIN4cuda3std3__45tupleIJblEEEjN6thrust24THRUST_300001_SM_1000_NS8cuda_cub9__find_if7functorIS9_EEE10Policy1000EPS9_SI_iSF_S9_S9_NS7_10__identityEEEvT0_T1_T2_T3_T4_T6_E12temp_storage+72];
	ld.shared.u64 	%rd280, [_ZZN3cub18CUB_300001_SM_10006detail6reduce28DeviceReduceSingleTileKernelINS2_10policy_hubIN4cuda3std3__45tupleIJblEEEjN6thrust24THRUST_300001_SM_1000_NS8cuda_cub9__find_if7functorIS9_EEE10Policy1000EPS9_SI_iSF_S9_S9_NS7_10__identityEEEvT0_T1_T2_T3_T4_T6_E12temp_storage+80];
	and.b16  	%rs243, %rs311, 255;
	setp.eq.s16 	%p132, %rs243, 0;
	setp.eq.s16 	%p133, %rs242, 0;
	min.s64 	%rd281, %rd280, %rd329;
	selp.b16 	%rs244, %rs311, 1, %p133;
	selp.b16 	%rs311, %rs242, %rs244, %p132;
	selp.b64 	%rd282, %rd329, %rd281, %p133;
	selp.b64 	%rd329, %rd280, %rd282, %p132;
$L__BB3_68:
	setp.lt.s32 	%p134, %r38, 161;
	@%p134 bra 	$L__BB3_70;
	ld.shared.u8 	%rs245, [_ZZN3cub18CUB_300001_SM_10006detail6reduce28DeviceReduceSingleTileKernelINS2_10policy_hubIN4cuda3std3__45tupleIJblEEEjN6thrust24THRUST_300001_SM_1000_NS8cuda_cub9__find_if7functorIS9_EEE10Policy1000EPS9_SI_iSF_S9_S9_NS7_10__identityEEEvT0_T1_T2_T3_T4_T6_E12temp_storage+88];
	ld.shared.u64 	%rd283, [_ZZN3cub18CUB_300001_SM_10006detail6reduce28DeviceReduceSingleTileKernelINS2_10policy_hubIN4cuda3std3__45tupleIJblEEEjN6thrust24THRUST_300001_SM_1000_NS8cuda_cub9__find_if7functorIS9_EEE10Policy1000EPS9_SI_iSF_S9_S9_NS7_10__identityEEEvT0_T1_T2_T3_T4_T6_E12temp_storage+96];
	and.b16  	%rs246, %rs311, 255;
	setp.eq.s16 	%p135, %rs246, 0;
	setp.eq.s16 	%p136, %rs245, 0;
	min.s64 	%rd284, %rd283, %rd329;
	selp.b16 	%rs247, %rs311, 1, %p136;
	selp.b16 	%rs311, %rs245, %rs247, %p135;
	selp.b64 	%rd285, %rd329, %rd284, %p136;
	selp.b64 	%rd329, %rd283, %rd285, %p135;
$L__BB3_70:
	setp.lt.s32 	%p137, %r38, 193;
	@%p137 bra 	$L__BB3_72;
	ld.shared.u8 	%rs248, [_ZZN3cub18CUB_300001_SM_10006detail6reduce28DeviceReduceSingleTileKernelINS2_10policy_hubIN4cuda3std3__45tupleIJblEEEjN6thrust24THRUST_300001_SM_1000_NS8cuda_cub9__find_if7functorIS9_EEE10Policy1000EPS9_SI_iSF_S9_S9_NS7_10__identityEEEvT0_T1_T2_T3_T4_T6_E12temp_storage+104];
	ld.shared.u64 	%rd286, [_ZZN3cub18CUB_300001_SM_10006detail6reduce28DeviceReduceSingleTileKernelINS2_10policy_hubIN4cuda3std3__45tupleIJblEEEjN6thrust24THRUST_300001_SM_1000_NS8cuda_cub9__find_if7functorIS9_EEE10Policy1000EPS9_SI_iSF_S9_S9_NS7_10__identityEEEvT0_T1_T2_T3_T4_T6_E12temp_storage+112];
	and.b16  	%rs249, %rs311, 255;
	setp.eq.s16 	%p138, %rs249, 0;
	setp.eq.s16 	%p139, %rs248, 0;
	min.s64 	%rd287, %rd286, %rd329;
	selp.b16 	%rs250, %rs311, 1, %p139;
	selp.b16 	%rs311, %rs248, %rs250, %p138;
	selp.b64 	%rd288, %rd329, %rd287, %p139;
	selp.b64 	%rd329, %rd286, %rd288, %p138;
$L__BB3_72:
	setp.lt.s32 	%p140, %r38, 225;
	@%p140 bra 	$L__BB3_110;
	ld.shared.u8 	%rs251, [_ZZN3cub18CUB_300001_SM_10006detail6reduce28DeviceReduceSingleTileKernelINS2_10policy_hubIN4cuda3std3__45tupleIJblEEEjN6thrust24THRUST_300001_SM_1000_NS8cuda_cub9__find_if7functorIS9_EEE10Policy1000EPS9_SI_iSF_S9_S9_NS7_10__identityEEEvT0_T1_T2_T3_T4_T6_E12temp_storage+120];
	ld.shared.u64 	%rd289, [_ZZN3cub18CUB_300001_SM_10006detail6reduce28DeviceReduceSingleTileKernelINS2_10policy_hubIN4cuda3std3__45tupleIJblEEEjN6thrust24THRUST_300001_SM_1000_NS8cuda_cub9__find_if7functorIS9_EEE10Policy1000EPS9_SI_iSF_S9_S9_NS7_10__identityEEEvT0_T1_T2_T3_T4_T6_E12temp_storage+128];
	and.b16  	%rs252, %rs311, 255;
	setp.eq.s16 	%p141, %rs252, 0;
	setp.eq.s16 	%p142, %rs251, 0;
	min.s64 	%rd290, %rd289, %rd329;
	selp.b16 	%rs253, %rs311, 1, %p142;
	selp.b16 	%rs311, %rs251, %rs253, %p141;
	selp.b64 	%rd291, %rd329, %rd290, %p142;
	selp.b64 	%rd329, %rd289, %rd291, %p141;
	bra.uni 	$L__BB3_110;
$L__BB3_74:
	mov.u32 	%r16, %tid.x;
	mul.wide.u32 	%rd124, %r16, 16;
	add.s64 	%rd109, %rd105, %rd124;
	// begin inline asm
	ld.global.nc.u64 %rd108, [%rd109];
	// end inline asm
	add.s64 	%rd111, %rd109, 8;
	// begin inline asm
	ld.global.nc.u64 %rd110, [%rd111];
	// end inline asm
	cvt.u16.u64 	%rs83, %rd108;
	and.b16  	%rs84, %rs83, 255;
	add.s64 	%rd113, %rd109, 4096;
	// begin inline asm
	ld.global.nc.u64 %rd112, [%rd113];
	// end inline asm
	add.s64 	%rd115, %rd109, 4104;
	// begin inline asm
	ld.global.nc.u64 %rd114, [%rd115];
	// end inline asm
	cvt.u16.u64 	%rs85, %rd112;
	and.b16  	%rs86, %rs85, 255;
	add.s64 	%rd117, %rd109, 8192;
	// begin inline asm
	ld.global.nc.u64 %rd116, [%rd117];
	// end inline asm
	add.s64 	%rd119, %rd109, 8200;
	// begin inline asm
	ld.global.nc.u64 %rd118, [%rd119];
	// end inline asm
	cvt.u16.u64 	%rs87, %rd116;
	and.b16  	%rs88, %rs87, 255;
	add.s64 	%rd121, %rd109, 12288;
	// begin inline asm
	ld.global.nc.u64 %rd120, [%rd121];
	// end inline asm
	add.s64 	%rd123, %rd109, 12296;
	// begin inline asm
	ld.global.nc.u64 %rd122, [%rd123];
	// end inline asm
	cvt.u16.u64 	%rs89, %rd120;
	and.b16  	%rs90, %rs89, 255;
	setp.eq.s16 	%p3, %rs84, 0;
	setp.eq.s16 	%p4, %rs86, 0;
	min.s64 	%rd125, %rd114, %rd110;
	selp.b16 	%rs91, %rs83, 1, %p4;
	selp.b64 	%rd126, %rd110, %rd125, %p4;
	selp.b16 	%rs92, %rs85, %rs91, %p3;
	and.b16  	%rs93, %rs92, 255;
	selp.b64 	%rd127, %rd114, %rd126, %p3;
	setp.eq.s16 	%p5, %rs93, 0;
	setp.eq.s16 	%p6, %rs88, 0;
	min.s64 	%rd128, %rd118, %rd127;
	selp.b16 	%rs94, %rs92, 1, %p6;
	selp.b64 	%rd129, %rd127, %rd128, %p6;
	selp.b16 	%rs95, %rs87, %rs94, %p5;
	and.b16  	%rs96, %rs95, 255;
	selp.b64 	%rd130, %rd118, %rd129, %p5;
	setp.eq.s16 	%p7, %rs96, 0;
	setp.eq.s16 	%p8, %rs90, 0;
	min.s64 	%rd131, %rd122, %rd130;
	selp.b16 	%rs97, %rs95, 1, %p8;
	selp.b64 	%rd132, %rd130, %rd131, %p8;
	selp.b16 	%rs311, %rs89, %rs97, %p7;
	selp.b64 	%rd329, %rd122, %rd132, %p7;
	setp.lt.u32 	%p9, %r38, 2048;
	mov.b32 	%r399, 1024;
	@%p9 bra 	$L__BB3_78;
	add.s32 	%r17, %r38, -1024;
	mov.b32 	%r399, 1024;
$L__BB3_76:
	mul.wide.s32 	%rd149, %r399, 16;
	add.s64 	%rd134, %rd109, %rd149;
	// begin inline asm
	ld.global.nc.u64 %rd133, [%rd134];
	// end inline asm
	add.s64 	%rd136, %rd134, 8;
	// begin inline asm
	ld.global.nc.u64 %rd135, [%rd136];
	// end inline asm
	cvt.u16.u64 	%rs98, %rd133;
	and.b16  	%rs99, %rs98, 255;
	add.s64 	%rd138, %rd134, 4096;
	// begin inline asm
	ld.global.nc.u64 %rd137, [%rd138];
	// end inline asm
	add.s64 	%rd140, %rd134, 4104;
	// begin inline asm
	ld.global.nc.u64 %rd139, [%rd140];
	// end inline asm
	cvt.u16.u64 	%rs100, %rd137;
	and.b16  	%rs101, %rs100, 255;
	add.s64 	%rd142, %rd134, 8192;
	// begin inline asm
	ld.global.nc.u64 %rd141, [%rd142];
	// end inline asm
	add.s64 	%rd144, %rd134, 8200;
	// begin inline asm
	ld.global.nc.u64 %rd143, [%rd144];
	// end inline asm
	cvt.u16.u64 	%rs102, %rd141;
	and.b16  	%rs103, %rs102, 255;
	add.s64 	%rd146, %rd134, 12288;
	// begin inline asm
	ld.global.nc.u64 %rd145, [%rd146];
	// end inline asm
	add.s64 	%rd148, %rd134, 12296;
	// begin inline asm
	ld.global.nc.u64 %rd147, [%rd148];
	// end inline asm
	cvt.u16.u64 	%rs104, %rd145;
	and.b16  	%rs105, %rs104, 255;
	and.b16  	%rs106, %rs311, 255;
	setp.eq.s16 	%p10, %rs106, 0;
	setp.eq.s16 	%p11, %rs99, 0;
	min.s64 	%rd150, %rd135, %rd329;
	selp.b16 	%rs107, %rs311, 1, %p11;
	selp.b64 	%rd151, %rd329, %rd150, %p11;
	selp.b16 	%rs108, %rs98, %rs107, %p10;
	and.b16  	%rs109, %rs108, 255;
	selp.b64 	%rd152, %rd135, %rd151, %p10;
	setp.eq.s16 	%p12, %rs109, 0;
	setp.eq.s16 	%p13, %rs101, 0;
	min.s64 	%rd153, %rd139, %rd152;
	selp.b16 	%rs110, %rs108, 1, %p13;
	selp.b64 	%rd154, %rd152, %rd153, %p13;
	selp.b16 	%rs111, %rs100, %rs110, %p12;
	and.b16  	%rs112, %rs111, 255;
	selp.b64 	%rd155, %rd139, %rd154, %p12;
	setp.eq.s16 	%p14, %rs112, 0;
	setp.eq.s16 	%p15, %rs103, 0;
	min.s64 	%rd156, %rd143, %rd155;
	selp.b16 	%rs113, %rs111, 1, %p15;
	selp.b64 	%rd157, %rd155, %rd156, %p15;
	selp.b16 	%rs114, %rs102, %rs113, %p14;
	and.b16  	%rs115, %rs114, 255;
	selp.b64 	%rd158, %rd143, %rd157, %p14;
	setp.eq.s16 	%p16, %rs115, 0;
	setp.eq.s16 	%p17, %rs105, 0;
	min.s64 	%rd159, %rd147, %rd158;
	selp.b16 	%rs116, %rs114, 1, %p17;
	selp.b64 	%rd160, %rd158, %rd159, %p17;
	selp.b16 	%rs311, %rs104, %rs116, %p16;
	selp.b64 	%rd329, %rd147, %rd160, %p16;
	sub.s32 	%r41, %r38, %r399;
	setp.lt.s32 	%p18, %r41, 1024;
	@%p18 bra 	$L__BB3_86;
	add.s32 	%r399, %r399, 1024;
	setp.le.s32 	%p19, %r399, %r17;
	@%p19 bra 	$L__BB3_76;
$L__BB3_78:
	setp.le.s32 	%p20, %r38, %r399;
	@%p20 bra 	$L__BB3_86;
	sub.s32 	%r21, %r38, %r399;
	setp.ge.s32 	%p21, %r16, %r21;
	@%p21 bra 	$L__BB3_86;
	not.b32 	%r42, %r16;
	add.s32 	%r43, %r38, %r42;
	sub.s32 	%r22, %r43, %r399;
	and.b32  	%r44, %r22, 768;
	setp.eq.s32 	%p22, %r44, 768;
	mov.u32 	%r403, %r16;
	@%p22 bra 	$L__BB3_83;
	add.s32 	%r401, %r16, %r399;
	shr.u32 	%r45, %r22, 8;
	add.s32 	%r46, %r45, 1;
	and.b32  	%r47, %r46, 3;
	neg.s32 	%r400, %r47;
	mov.u32 	%r403, %r16;
$L__BB3_82:
	.pragma "nounroll";
	mul.wide.u32 	%rd166, %r401, 16;
	add.s64 	%rd163, %rd105, %rd166;
	// begin inline asm
	ld.global.nc.u64 %rd162, [%rd163];
	// end inline asm
	add.s64 	%rd165, %rd163, 8;
	// begin inline asm
	ld.global.nc.u64 %rd164, [%rd165];
	// end inline asm
	cvt.u16.u64 	%rs118, %rd162;
	and.b16  	%rs119, %rs118, 255;
	and.b16  	%rs120, %rs311, 255;
	setp.eq.s16 	%p23, %rs120, 0;
	setp.eq.s16 	%p24, %rs119, 0;
	min.s64 	%rd167, %rd164, %rd329;
	selp.b16 	%rs121, %rs311, 1, %p24;
	selp.b16 	%rs311, %rs118, %rs121, %p23;
	selp.b64 	%rd168, %rd329, %rd167, %p24;
	selp.b64 	%rd329, %rd164, %rd168, %p23;
	add.s32 	%r403, %r403, 256;
	add.s32 	%r401, %r401, 256;
	add.s32 	%r400, %r400, 1;
	setp.ne.s32 	%p25, %r400, 0;
	@%p25 bra 	$L__BB3_82;
$L__BB3_83:
	setp.lt.u32 	%p26, %r22, 768;
	@%p26 bra 	$L__BB3_86;
	cvt.u64.u32 	%rd169, %r403;
	cvt.u64.u32 	%rd170, %r399;
	add.s64 	%rd171, %rd169, %rd170;
	shl.b64 	%rd172, %rd171, 4;
	add.s64 	%rd173, %rd172, %rd105;
	add.s64 	%rd350, %rd173, 12296;
	add.s32 	%r404, %r403, %r399;
$L__BB3_85:
	mul.wide.u32 	%rd190, %r404, 16;
	add.s64 	%rd175, %rd105, %rd190;
	// begin inline asm
	ld.global.nc.u64 %rd174, [%rd175];
	// end inline asm
	add.s64 	%rd177, %rd175, 8;
	// begin inline asm
	ld.global.nc.u64 %rd176, [%rd177];
	// end inline asm
	cvt.u16.u64 	%rs122, %rd174;
	and.b16  	%rs123, %rs122, 255;
	and.b16  	%rs124, %rs311, 255;
	setp.eq.s16 	%p27, %rs124, 0;
	setp.eq.s16 	%p28, %rs123, 0;
	min.s64 	%rd191, %rd176, %rd329;
	selp.b16 	%rs125, %rs311, 1, %p28;
	selp.b16 	%rs126, %rs122, %rs125, %p27;
	and.b16  	%rs127, %rs126, 255;
	selp.b64 	%rd192, %rd329, %rd191, %p28;
	selp.b64 	%rd193, %rd176, %rd192, %p27;
	add.s64 	%rd179, %rd350, -8200;
	// begin inline asm
	ld.global.nc.u64 %rd178, [%rd179];
	// end inline asm
	add.s64 	%rd181, %rd350, -8192;
	// begin inline asm
	ld.global.nc.u64 %rd180, [%rd181];
	// end inline asm
	cvt.u16.u64 	%rs128, %rd178;
	and.b16  	%rs129, %rs128, 255;
	setp.eq.s16 	%p29, %rs127, 0;
	setp.eq.s16 	%p30, %rs129, 0;
	min.s64 	%rd194, %rd180, %rd193;
	selp.b16 	%rs130, %rs126, 1, %p30;
	selp.b16 	%rs131, %rs128, %rs130, %p29;
	and.b16  	%rs132, %rs131, 255;
	selp.b64 	%rd195, %rd193, %rd194, %p30;
	selp.b64 	%rd196, %rd180, %rd195, %p29;
	add.s64 	%rd183, %rd350, -4104;
	// begin inline asm
	ld.global.nc.u64 %rd182, [%rd183];
	// end inline asm
	add.s64 	%rd185, %rd350, -4096;
	// begin inline asm
	ld.global.nc.u64 %rd184, [%rd185];
	// end inline asm
	cvt.u16.u64 	%rs133, %rd182;
	and.b16  	%rs134, %rs133, 255;
	setp.eq.s16 	%p31, %rs132, 0;
	setp.eq.s16 	%p32, %rs134, 0;
	min.s64 	%rd197, %rd184, %rd196;
	selp.b16 	%rs135, %rs131, 1, %p32;
	selp.b16 	%rs136, %rs133, %rs135, %p31;
	and.b16  	%rs137, %rs136, 255;
	selp.b64 	%rd198, %rd196, %rd197, %p32;
	selp.b64 	%rd199, %rd184, %rd198, %p31;
	add.s64 	%rd187, %rd350, -8;
	// begin inline asm
	ld.global.nc.u64 %rd186, [%rd187];
	// end inline asm
	// begin inline asm
	ld.global.nc.u64 %rd188, [%rd350];
	// end inline asm
	cvt.u16.u64 	%rs138, %rd186;
	and.b16  	%rs139, %rs138, 255;
	setp.eq.s16 	%p33, %rs137, 0;
	setp.eq.s16 	%p34, %rs139, 0;
	min.s64 	%rd200, %rd188, %rd199;
	selp.b16 	%rs140, %rs136, 1, %p34;
	selp.b16 	%rs311, %rs138, %rs140, %p33;
	selp.b64 	%rd201, %rd199, %rd200, %p34;
	selp.b64 	%rd329, %rd188, %rd201, %p33;
	add.s32 	%r403, %r403, 1024;
	add.s64 	%rd350, %rd350, 16384;
	add.s32 	%r404, %r404, 1024;
	setp.lt.s32 	%p35, %r403, %r21;
	@%p35 bra 	$L__BB3_85;
$L__BB3_86:
	// begin inline asm
	mov.u32 %r48, %laneid;
	// end inline asm
	cvt.u32.u16 	%r69, %rs311;
	and.b32  	%r50, %r69, 255;
	mov.b32 	%r66, 1;
	mov.b32 	%r67, 31;
	mov.b32 	%r68, -1;
	// begin inline asm
	shfl.sync.down.b32 %r49, %r50, %r66, %r67, %r68;
	// end inline asm
	// begin inline asm
	shfl.sync.down.b32 %r54, %r55, %r66, %r67, %r68;
	// end inline asm
	mov.b64 	{%r60, %r65}, %rd329;
	// begin inline asm
	shfl.sync.down.b32 %r59, %r60, %r66, %r67, %r68;
	// end inline asm
	// begin inline asm
	shfl.sync.down.b32 %r64, %r65, %r66, %r67, %r68;
	// end inline asm
	mov.b64 	%rd83, {%r59, %r64};
	cvt.u16.u32 	%rs65, %r49;
	setp.gt.s32 	%p36, %r48, 30;
	@%p36 bra 	$L__BB3_90;
	and.b16  	%rs141, %rs311, 255;
	setp.eq.s16 	%p37, %rs141, 0;
	and.b16  	%rs142, %rs65, 255;
	setp.eq.s16 	%p38, %rs142, 0;
	or.pred  	%p39, %p37, %p38;
	@%p39 bra 	$L__BB3_89;
	min.s64 	%rd329, %rd83, %rd329;
	mov.b16 	%rs311, 1;
	bra.uni 	$L__BB3_90;
$L__BB3_89:
	setp.eq.s16 	%p40, %rs141, 0;
	selp.b16 	%rs311, %rs65, %rs311, %p40;
	selp.b64 	%rd329, %rd83, %rd329, %p40;
$L__BB3_90:
	cvt.u32.u16 	%r90, %rs311;
	and.b32  	%r71, %r90, 255;
	mov.b32 	%r87, 2;
	mov.b32 	%r88, 31;
	mov.b32 	%r89, -1;
	// begin inline asm
	shfl.sync.down.b32 %r70, %r71, %r87, %r88, %r89;
	// end inline asm
	// begin inline asm
	shfl.sync.down.b32 %r75, %r76, %r87, %r88, %r89;
	// end inline asm
	mov.b64 	{%r81, %r86}, %rd329;
	// begin inline asm
	shfl.sync.down.b32 %r80, %r81, %r87, %r88, %r89;
	// end inline asm
	// begin inline asm
	shfl.sync.down.b32 %r85, %r86, %r87, %r88, %r89;
	// end inline asm
	mov.b64 	%rd87, {%r80, %r85};
	cvt.u16.u32 	%rs68, %r70;
	setp.gt.s32 	%p41, %r48, 29;
	@%p41 bra 	$L__BB3_94;
	and.b16  	%rs145, %rs311, 255;
	setp.eq.s16 	%p42, %rs145, 0;
	and.b16  	%rs146, %rs68, 255;
	setp.eq.s16 	%p43, %rs146, 0;
	or.pred  	%p44, %p42, %p43;
	@%p44 bra 	$L__BB3_93;
	min.s64 	%rd329, %rd87, %rd329;
	mov.b16 	%rs311, 1;
	bra.uni 	$L__BB3_94;
$L__BB3_93:
	setp.eq.s16 	%p45, %rs145, 0;
	selp.b16 	%rs311, %rs68, %rs311, %p45;
	selp.b64 	%rd329, %rd87, %rd329, %p45;
$L__BB3_94:
	cvt.u32.u16 	%r111, %rs311;
	and.b32  	%r92, %r111, 255;
	mov.b32 	%r108, 4;
	mov.b32 	%r109, 31;
	mov.b32 	%r110, -1;
	// begin inline asm
	shfl.sync.down.b32 %r91, %r92, %r108, %r109, %r110;
	// end inline asm
	// begin inline asm
	shfl.sync.down.b32 %r96, %r97, %r108, %r109, %r110;
	// end inline asm
	mov.b64 	{%r102, %r107}, %rd329;
	// begin inline asm
	shfl.sync.down.b32 %r101, %r102, %r108, %r109, %r110;
	// end inline asm
	// begin inline asm
	shfl.sync.down.b32 %r106, %r107, %r108, %r109, %r110;
	// end inline asm
	mov.b64 	%rd91, {%r101, %r106};
	cvt.u16.u32 	%rs71, %r91;
	setp.gt.s32 	%p46, %r48, 27;
	@%p46 bra 	$L__BB3_98;
	and.b16  	%rs149, %rs311, 255;
	setp.eq.s16 	%p47, %rs149, 0;
	and.b16  	%rs150, %rs71, 255;
	setp.eq.s16 	%p48, %rs150, 0;
	or.pred  	%p49, %p47, %p48;
	@%p49 bra 	$L__BB3_97;
	min.s64 	%rd329, %rd91, %rd329;
	mov.b16 	%rs311, 1;
	bra.uni 	$L__BB3_98;
$L__BB3_97:
	setp.eq.s16 	%p50, %rs149, 0;
	selp.b16 	%rs311, %rs71, %rs311, %p50;
	selp.b64 	%rd329, %rd91, %rd329, %p50;
$L__BB3_98:
	cvt.u32.u16 	%r132, %rs311;
	and.b32  	%r113, %r132, 255;
	mov.b32 	%r129, 8;
	mov.b32 	%r130, 31;
	mov.b32 	%r131, -1;
	// begin inline asm
	shfl.sync.down.b32 %r112, %r113, %r129, %r130, %r131;
	// end inline asm
	// begin inline asm
	shfl.sync.down.b32 %r117, %r118, %r129, %r130, %r131;
	// end inline asm
	mov.b64 	{%r123, %r128}, %rd329;
	// begin inline asm
	shfl.sync.down.b32 %r122, %r123, %r129, %r130, %r131;
	// end inline asm
	// begin inline asm
	shfl.sync.down.b32 %r127, %r128, %r129, %r130, %r131;
	// end inline asm
	mov.b64 	%rd95, {%r122, %r127};
	cvt.u16.u32 	%rs74, %r112;
	setp.gt.s32 	%p51, %r48, 23;
	@%p51 bra 	$L__BB3_102;
	and.b16  	%rs153, %rs311, 255;
	setp.eq.s16 	%p52, %rs153, 0;
	and.b16  	%rs154, %rs74, 255;
	setp.eq.s16 	%p53, %rs154, 0;
	or.pred  	%p54, %p52, %p53;
	@%p54 bra 	$L__BB3_101;
	min.s64 	%rd329, %rd95, %rd329;
	mov.b16 	%rs311, 1;
	bra.uni 	$L__BB3_102;
$L__BB3_101:
	setp.eq.s16 	%p55, %rs153, 0;
	selp.b16 	%rs311, %rs74, %rs311, %p55;
	selp.b64 	%rd329, %rd95, %rd329, %p55;
$L__BB3_102:
	cvt.u32.u16 	%r153, %rs311;
	and.b32  	%r134, %r153, 255;
	mov.b32 	%r150, 16;
	mov.b32 	%r151, 31;
	mov.b32 	%r152, -1;
	// begin inline asm
	shfl.sync.down.b32 %r133, %r134, %r150, %r151, %r152;
	// end inline asm
	// begin inline asm
	shfl.sync.down.b32 %r138, %r139, %r150, %r151, %r152;
	// end inline asm
	mov.b64 	{%r144, %r149}, %rd329;
	// begin inline asm
	shfl.sync.down.b32 %r143, %r144, %r150, %r151, %r152;
	// end inline asm
	// begin inline asm
	shfl.sync.down.b32 %r148, %r149, %r150, %r151, %r152;
	// end inline asm
	mov.b64 	%rd99, {%r143, %r148};
	cvt.u16.u32 	%rs77, %r133;
	setp.gt.s32 	%p56, %r48, 15;
	@%p56 bra 	$L__BB3_106;
	and.b16  	%rs157, %rs311, 255;
	setp.eq.s16 	%p57, %rs157, 0;
	and.b16  	%rs158, %rs77, 255;
	setp.eq.s16 	%p58, %rs158, 0;
	or.pred  	%p59, %p57, %p58;
	@%p59 bra 	$L__BB3_105;
	min.s64 	%rd329, %rd99, %rd329;
	mov.b16 	%rs311, 1;
	bra.uni 	$L__BB3_106;
$L__BB3_105:
	setp.eq.s16 	%p60, %rs157, 0;
	selp.b16 	%rs311, %rs77, %rs311, %p60;
	selp.b64 	%rd329, %rd99, %rd329, %p60;
$L__BB3_106:
	setp.ne.s32 	%p61, %r48, 0;
	@%p61 bra 	$L__BB3_108;
	shr.u32 	%r154, %r16, 1;
	and.b32  	%r155, %r154, 496;
	mov.u32 	%r156, _ZZN3cub18CUB_300001_SM_10006detail6reduce28DeviceReduceSingleTileKernelINS2_10policy_hubIN4cuda3std3__45tupleIJblEEEjN6thrust24THRUST_300001_SM_1000_NS8cuda_cub9__find_if7functorIS9_EEE10Policy1000EPS9_SI_iSF_S9_S9_NS7_10__identityEEEvT0_T1_T2_T3_T4_T6_E12temp_storage;
	add.s32 	%r157, %r156, %r155;
	st.shared.u8 	[%r157+8], %rs311;
	st.shared.u64 	[%r157+16], %rd329;
$L__BB3_108:
	bar.sync 	0;
	setp.ne.s32 	%p62, %r16, 0;
	@%p62 bra 	$L__BB3_110;
	ld.shared.u8 	%rs161, [_ZZN3cub18CUB_300001_SM_10006detail6reduce28DeviceReduceSingleTileKernelINS2_10policy_hubIN4cuda3std3__45tupleIJblEEEjN6thrust24THRUST_300001_SM_1000_NS8cuda_cub9__find_if7functorIS9_EEE10Policy1000EPS9_SI_iSF_S9_S9_NS7_10__identityEEEvT0_T1_T2_T3_T4_T6_E12temp_storage+24];
	ld.shared.u64 	%rd202, [_ZZN3cub18CUB_300001_SM_10006detail6reduce28DeviceReduceSingleTileKernelINS2_10policy_hubIN4cuda3std3__45tupleIJblEEEjN6thrust24THRUST_300001_SM_1000_NS8cuda_cub9__find_if7functorIS9_EEE10Policy1000EPS9_SI_iSF_S9_S9_NS7_10__identityEEEvT0_T1_T2_T3_T4_T6_E12temp_storage+32];
	and.b16  	%rs162, %rs311, 255;
	setp.eq.s16 	%p63, %rs162, 0;
	setp.eq.s16 	%p64, %rs161, 0;
	min.s64 	%rd203, %rd202, %rd329;
	selp.b16 	%rs163, %rs311, 1, %p64;
	selp.b16 	%rs164, %rs161, %rs163, %p63;
	and.b16  	%rs165, %rs164, 255;
	selp.b64 	%rd204, %rd329, %rd203, %p64;
	selp.b64 	%rd205, %rd202, %rd204, %p63;
	ld.shared.u8 	%rs166, [_ZZN3cub18CUB_300001_SM_10006detail6reduce28DeviceReduceSingleTileKernelINS2_10policy_hubIN4cuda3std3__45tupleIJblEEEjN6thrust24THRUST_300001_SM_1000_NS8cuda_cub9__find_if7functorIS9_EEE10Policy1000EPS9_SI_iSF_S9_S9_NS7_10__identityEEEvT0_T1_T2_T3_T4_T6_E12temp_storage+40];
	ld.shared.u64 	%rd206, [_ZZN3cub18CUB_300001_SM_10006detail6reduce28DeviceReduceSingleTileKernelINS2_10policy_hubIN4cuda3std3__45tupleIJblEEEjN6thrust24THRUST_300001_SM_1000_NS8cuda_cub9__find_if7functorIS9_EEE10Policy1000EPS9_SI_iSF_S9_S9_NS7_10__identityEEEvT0_T1_T2_T3_T4_T6_E12temp_storage+48];
	setp.eq.s16 	%p65, %rs165, 0;
	setp.eq.s16 	%p66, %rs166, 0;
	min.s64 	%rd207, %rd206, %rd205;
	selp.b16 	%rs167, %rs164, 1, %p66;
	selp.b16 	%rs168, %rs166, %rs167, %p65;
	and.b16  	%rs169, %rs168, 255;
	selp.b64 	%rd208, %rd205, %rd207, %p66;
	selp.b64 	%rd209, %rd206, %rd208, %p65;
	ld.shared.u8 	%rs170, [_ZZN3cub18CUB_300001_SM_10006detail6reduce28DeviceReduceSingleTileKernelINS2_10policy_hubIN4cuda3std3__45tupleIJblEEEjN6thrust24THRUST_300001_SM_1000_NS8cuda_cub9__find_if7functorIS9_EEE10Policy1000EPS9_SI_iSF_S9_S9_NS7_10__identityEEEvT0_T1_T2_T3_T4_T6_E12temp_storage+56];
	ld.shared.u64 	%rd210, [_ZZN3cub18CUB_300001_SM_10006detail6reduce28DeviceReduceSingleTileKernelINS2_10policy_hubIN4cuda3std3__45tupleIJblEEEjN6thrust24THRUST_300001_SM_1000_NS8cuda_cub9__find_if7functorIS9_EEE10Policy1000EPS9_SI_iSF_S9_S9_NS7_10__identityEEEvT0_T1_T2_T3_T4_T6_E12temp_storage+64];
	setp.eq.s16 	%p67, %rs169, 0;
	setp.eq.s16 	%p68, %rs170, 0;
	min.s64 	%rd211, %rd210, %rd209;
	selp.b16 	%rs171, %rs168, 1, %p68;
	selp.b16 	%rs172, %rs170, %rs171, %p67;
	and.b16  	%rs173, %rs172, 255;
	selp.b64 	%rd212, %rd209, %rd211, %p68;
	selp.b64 	%rd213, %rd210, %rd212, %p67;
	ld.shared.u8 	%rs174, [_ZZN3cub18CUB_300001_SM_10006detail6reduce28DeviceReduceSingleTileKernelINS2_10policy_hubIN4cuda3std3__45tupleIJblEEEjN6thrust24THRUST_300001_SM_1000_NS8cuda_cub9__find_if7functorIS9_EEE10Policy1000EPS9_SI_iSF_S9_S9_NS7_10__identityEEEvT0_T1_T2_T3_T4_T6_E12temp_storage+72];
	ld.shared.u64 	%rd214, [_ZZN3cub18CUB_300001_SM_10006detail6reduce28DeviceReduceSingleTileKernelINS2_10policy_hubIN4cuda3std3__45tupleIJblEEEjN6thrust24THRUST_300001_SM_1000_NS8cuda_cub9__find_if7functorIS9_EEE10Policy1000EPS9_SI_iSF_S9_S9_NS7_10__identityEEEvT0_T1_T2_T3_T4_T6_E12temp_storage+80];
	setp.eq.s16 	%p69, %rs173, 0;
	setp.eq.s16 	%p70, %rs174, 0;
	min.s64 	%rd215, %rd214, %rd213;
	selp.b16 	%rs175, %rs172, 1, %p70;
	selp.b16 	%rs176, %rs174, %rs175, %p69;
	and.b16  	%rs177, %rs176, 255;
	selp.b64 	%rd216, %rd213, %rd215, %p70;
	selp.b64 	%rd217, %rd214, %rd216, %p69;
	ld.shared.u8 	%rs178, [_ZZN3cub18CUB_300001_SM_10006detail6reduce28DeviceReduceSingleTileKernelINS2_10policy_hubIN4cuda3std3__45tupleIJblEEEjN6thrust24THRUST_300001_SM_1000_NS8cuda_cub9__find_if7functorIS9_EEE10Policy1000EPS9_SI_iSF_S9_S9_NS7_10__identityEEEvT0_T1_T2_T3_T4_T6_E12temp_storage+88];
	ld.shared.u64 	%rd218, [_ZZN3cub18CUB_300001_SM_10006detail6reduce28DeviceReduceSingleTileKernelINS2_10policy_hubIN4cuda3std3__45tupleIJblEEEjN6thrust24THRUST_300001_SM_1000_NS8cuda_cub9__find_if7functorIS9_EEE10Policy1000EPS9_SI_iSF_S9_S9_NS7_10__identityEEEvT0_T1_T2_T3_T4_T6_E12temp_storage+96];
	setp.eq.s16 	%p71, %rs177, 0;
	setp.eq.s16 	%p72, %rs178, 0;
	min.s64 	%rd219, %rd218, %rd217;
	selp.b16 	%rs179, %rs176, 1, %p72;
	selp.b16 	%rs180, %rs178, %rs179, %p71;
	and.b16  	%rs181, %rs180, 255;
	selp.b64 	%rd220, %rd217, %rd219, %p72;
	selp.b64 	%rd221, %rd218, %rd220, %p71;
	ld.shared.u8 	%rs182, [_ZZN3cub18CUB_300001_SM_10006detail6reduce28DeviceReduceSingleTileKernelINS2_10policy_hubIN4cuda3std3__45tupleIJblEEEjN6thrust24THRUST_300001_SM_1000_NS8cuda_cub9__find_if7functorIS9_EEE10Policy1000EPS9_SI_iSF_S9_S9_NS7_10__identityEEEvT0_T1_T2_T3_T4_T6_E12temp_storage+104];
	ld.shared.u64 	%rd222, [_ZZN3cub18CUB_300001_SM_10006detail6reduce28DeviceReduceSingleTileKernelINS2_10policy_hubIN4cuda3std3__45tupleIJblEEEjN6thrust24THRUST_300001_SM_1000_NS8cuda_cub9__find_if7functorIS9_EEE10Policy1000EPS9_SI_iSF_S9_S9_NS7_10__identityEEEvT0_T1_T2_T3_T4_T6_E12temp_storage+112];
	setp.eq.s16 	%p73, %rs181, 0;
	setp.eq.s16 	%p74, %rs182, 0;
	min.s64 	%rd223, %rd222, %rd221;
	selp.b16 	%rs183, %rs180, 1, %p74;
	selp.b16 	%rs184, %rs182, %rs183, %p73;
	and.b16  	%rs185, %rs184, 255;
	selp.b64 	%rd224, %rd221, %rd223, %p74;
	selp.b64 	%rd225, %rd222, %rd224, %p73;
	ld.shared.u8 	%rs186, [_ZZN3cub18CUB_300001_SM_10006detail6reduce28DeviceReduceSingleTileKernelINS2_10policy_hubIN4cuda3std3__45tupleIJblEEEjN6thrust24THRUST_300001_SM_1000_NS8cuda_cub9__find_if7functorIS9_EEE10Policy1000EPS9_SI_iSF_S9_S9_NS7_10__identityEEEvT0_T1_T2_T3_T4_T6_E12temp_storage+120];
	ld.shared.u64 	%rd226, [_ZZN3cub18CUB_300001_SM_10006detail6reduce28DeviceReduceSingleTileKernelINS2_10policy_hubIN4cuda3std3__45tupleIJblEEEjN6thrust24THRUST_300001_SM_1000_NS8cuda_cub9__find_if7functorIS9_EEE10Policy1000EPS9_SI_iSF_S9_S9_NS7_10__identityEEEvT0_T1_T2_T3_T4_T6_E12temp_storage+128];
	setp.eq.s16 	%p75, %rs185, 0;
	setp.eq.s16 	%p76, %rs186, 0;
	min.s64 	%rd227, %rd226, %rd225;
	selp.b16 	%rs187, %rs184, 1, %p76;
	selp.b16 	%rs311, %rs186, %rs187, %p75;
	selp.b64 	%rd228, %rd225, %rd227, %p76;
	selp.b64 	%rd329, %rd226, %rd228, %p75;
$L__BB3_110:
	mov.u32 	%r391, %tid.x;
	setp.ne.s32 	%p184, %r391, 0;
	@%p184 bra 	$L__BB3_112;
	setp.eq.s16 	%p185, %rs82, 0;
	and.b16  	%rs302, %rs311, 255;
	setp.eq.s16 	%p186, %rs302, 0;
	min.s64 	%rd319, %rd329, %rd106;
	selp.b16 	%rs303, %rs82, 1, %p186;
	selp.b16 	%rs304, %rs311, %rs303, %p185;
	selp.b64 	%rd320, %rd106, %rd319, %p186;
	selp.b64 	%rd321, %rd329, %rd320, %p185;
	st.global.u8 	[%rd1], %rs304;
	st.global.u64 	[%rd1+8], %rd321;
$L__BB3_112:
	ret;

}
	// .globl	_ZN3cub18CUB_300001_SM_10006detail6reduce28DeviceReduceSingleTileKernelINS2_10policy_hubIN4cuda3std3__45tupleIJblEEEyN6thrust24THRUST_300001_SM_1000_NS8cuda_cub9__find_if7functorIS9_EEE10Policy1000ENSB_12zip_iteratorINS8_IJNSD_26transform_input_iterator_tIbNSB_6detail15normal_iteratorINSB_10device_ptrIiEEEENS7_10__not_fn_tI7is_evenEEEENSB_17counting_iteratorIlNSB_11use_defaultESU_SU_EEEEEEEPS9_ySF_S9_S9_NS7_10__identityEEEvT0_T1_T2_T3_T4_T6_
.visible .entry _ZN3cub18CUB_300001_SM_10006detail6reduce28DeviceReduceSingleTileKernelINS2_10policy_hubIN4cuda3std3__45tupleIJblEEEyN6thrust24THRUST_300001_SM_1000_NS8cuda_cub9__find_if7functorIS9_EEE10Policy1000ENSB_12zip_iteratorINS8_IJNSD_26transform_input_iterator_tIbNSB_6detail15normal_iteratorINSB_10device_ptrIiEEEENS7_10__not_fn_tI7is_evenEEEENSB_17counting_iteratorIlNSB_11use_defaultESU_SU_EEEEEEEPS9_ySF_S9_S9_NS7_10__identityEEEvT0_T1_T2_T3_T4_T6_(
	.param .align 8 .b8 _ZN3cub18CUB_300001_SM_10006detail6reduce28DeviceReduceSingleTileKernelINS2_10policy_hubIN4cuda3std3__45tupleIJblEEEyN6thrust24THRUST_300001_SM_1000_NS8cuda_cub9__find_if7functorIS9_EEE10Policy1000ENSB_12zip_iteratorINS8_IJNSD_26transform_input_iterator_tIbNSB_6detail15normal_iteratorINSB_10device_ptrIiEEEENS7_10__not_fn_tI7is_evenEEEENSB_17counting_iteratorIlNSB_11use_defaultESU_SU_EEEEEEEPS9_ySF_S9_S9_NS7_10__identityEEEvT0_T1_T2_T3_T4_T6__param_0[24],
	.param .u64 .ptr .align 1 _ZN3cub18CUB_300001_SM_10006detail6reduce28DeviceReduceSingleTileKernelINS2_10policy_hubIN4cuda3std3__45tupleIJblEEEyN6thrust24THRUST_300001_SM_1000_NS8cuda_cub9__find_if7functorIS9_EEE10Policy1000ENSB_12zip_iteratorINS8_IJNSD_26transform_input_iterator_tIbNSB_6detail15normal_iteratorINSB_10device_ptrIiEEEENS7_10__not_fn_tI7is_evenEEEENSB_17counting_iteratorIlNSB_11use_defaultESU_SU_EEEEEEEPS9_ySF_S9_S9_NS7_10__identityEEEvT0_T1_T2_T3_T4_T6__param_1,
	.param .u64 _ZN3cub18CUB_300001_SM_10006detail6reduce28DeviceReduceSingleTileKernelINS2_10policy_hubIN4cuda3std3__45tupleIJblEEEyN6thrust24THRUST_300001_SM_1000_NS8cuda_cub9__find_if7functorIS9_EEE10Policy1000ENSB_12zip_iteratorINS8_IJNSD_26transform_input_iterator_tIbNSB_6detail15normal_iteratorINSB_10device_ptrIiEEEENS7_10__not_fn_tI7is_evenEEEENSB_17counting_iteratorIlNSB_11use_defaultESU_SU_EEEEEEEPS9_ySF_S9_S9_NS7_10__identityEEEvT0_T1_T2_T3_T4_T6__param_2,
	.param .align 1 .b8 _ZN3cub18CUB_300001_SM_10006detail6reduce28DeviceReduceSingleTileKernelINS2_10policy_hubIN4cuda3std3__45tupleIJblEEEyN6thrust24THRUST_300001_SM_1000_NS8cuda_cub9__find_if7functorIS9_EEE10Policy1000ENSB_12zip_iteratorINS8_IJNSD_26transform_input_iterator_tIbNSB_6detail15normal_iteratorINSB_10device_ptrIiEEEENS7_10__not_fn_tI7is_evenEEEENSB_17counting_iteratorIlNSB_11use_defaultESU_SU_EEEEEEEPS9_ySF_S9_S9_NS7_10__identityEEEvT0_T1_T2_T3_T4_T6__param_3[1],
	.param .align 8 .b8 _ZN3cub18CUB_300001_SM_10006detail6reduce28DeviceReduceSingleTileKernelINS2_10policy_hubIN4cuda3std3__45tupleIJblEEEyN6thrust24THRUST_300001_SM_1000_NS8cuda_cub9__find_if7functorIS9_EEE10Policy1000ENSB_12zip_iteratorINS8_IJNSD_26transform_input_iterator_tIbNSB_6detail15normal_iteratorINSB_10device_ptrIiEEEENS7_10__not_fn_tI7is_evenEEEENSB_17counting_iteratorIlNSB_11use_defaultESU_SU_EEEEEEEPS9_ySF_S9_S9_NS7_10__identityEEEvT0_T1_T2_T3_T4_T6__param_4[16],
	.param .align 1 .b8 _ZN3cub18CUB_300001_SM_10006detail6reduce28DeviceReduceSingleTileKernelINS2_10policy_hubIN4cuda3std3__45tupleIJblEEEyN6thrust24THRUST_300001_SM_1000_NS8cuda_cub9__find_if7functorIS9_EEE10Policy1000ENSB_12zip_iteratorINS8_IJNSD_26transform_input_iterator_tIbNSB_6detail15normal_iteratorINSB_10device_ptrIiEEEENS7_10__not_fn_tI7is_evenEEEENSB_17counting_iteratorIlNSB_11use_defaultESU_SU_EEEEEEEPS9_ySF_S9_S9_NS7_10__identityEEEvT0_T1_T2_T3_T4_T6__param_5[1]
)
.maxntid 256
.minnctapersm 1
{
	.reg .pred 	%p<236>;
	.reg .b16 	%rs<452>;
	.reg .b32 	%r<433>;
	.reg .b64 	%rd<437>;
	// demoted variable
	.shared .align 8 .b8 _ZZN3cub18CUB_300001_SM_10006detail6reduce28DeviceReduceSingleTileKernelINS2_10policy_hubIN4cuda3std3__45tupleIJblEEEyN6thrust24THRUST_300001_SM_1000_NS8cuda_cub9__find_if7functorIS9_EEE10Policy1000ENSB_12zip_iteratorINS8_IJNSD_26transform_input_iterator_tIbNSB_6detail15normal_iteratorINSB_10device_ptrIiEEEENS7_10__not_fn_tI7is_evenEEEENSB_17counting_iteratorIlNSB_11use_defaultESU_SU_EEEEEEEPS9_ySF_S9_S9_NS7_10__identityEEEvT0_T1_T2_T3_T4_T6_E12temp_storage[152];
	ld.param.u64 	%rd119, [_ZN3cub18CUB_300001_SM_10006detail6reduce28DeviceReduceSingleTileKernelINS2_10policy_hubIN4cuda3std3__45tupleIJblEEEyN6thrust24THRUST_300001_SM_1000_NS8cuda_cub9__find_if7functorIS9_EEE10Policy1000ENSB_12zip_iteratorINS8_IJNSD_26transform_input_iterator_tIbNSB_6detail15normal_iteratorINSB_10device_ptrIiEEEENS7_10__not_fn_tI7is_evenEEEENSB_17counting_iteratorIlNSB_11use_defaultESU_SU_EEEEEEEPS9_ySF_S9_S9_NS7_10__identityEEEvT0_T1_T2_T3_T4_T6__param_4+8];
	ld.param.u64 	%rd117, [_ZN3cub18CUB_300001_SM_10006detail6reduce28DeviceReduceSingleTileKernelINS2_10policy_hubIN4cuda3std3__45tupleIJblEEEyN6thrust24THRUST_300001_SM_1000_NS8cuda_cub9__find_if7functorIS9_EEE10Policy1000ENSB_12zip_iteratorINS8_IJNSD_26transform_input_iterator_tIbNSB_6detail15normal_iteratorINSB_10device_ptrIiEEEENS7_10__not_fn_tI7is_evenEEEENSB_17counting_iteratorIlNSB_11use_defaultESU_SU_EEEEEEEPS9_ySF_S9_S9_NS7_10__identityEEEvT0_T1_T2_T3_T4_T6__param_0+16];
	ld.param.u64 	%rd116, [_ZN3cub18CUB_300001_SM_10006detail6reduce28DeviceReduceSingleTileKernelINS2_10policy_hubIN4cuda3std3__45tupleIJblEEEyN6thrust24THRUST_300001_SM_1000_NS8cuda_cub9__find_if7functorIS9_EEE10Policy1000ENSB_12zip_iteratorINS8_IJNSD_26transform_input_iterator_tIbNSB_6detail15normal_iteratorINSB_10device_ptrIiEEEENS7_10__not_fn_tI7is_evenEEEENSB_17counting_iteratorIlNSB_11use_defaultESU_SU_EEEEEEEPS9_ySF_S9_S9_NS7_10__identityEEEvT0_T1_T2_T3_T4_T6__param_0];
	ld.param.u64 	%rd120, [_ZN3cub18CUB_300001_SM_10006detail6reduce28DeviceReduceSingleTileKernelINS2_10policy_hubIN4cuda3std3__45tupleIJblEEEyN6thrust24THRUST_300001_SM_1000_NS8cuda_cub9__find_if7functorIS9_EEE10Policy1000ENSB_12zip_iteratorINS8_IJNSD_26transform_input_iterator_tIbNSB_6detail15normal_iteratorINSB_10device_ptrIiEEEENS7_10__not_fn_tI7is_evenEEEENSB_17counting_iteratorIlNSB_11use_defaultESU_SU_EEEEEEEPS9_ySF_S9_S9_NS7_10__identityEEEvT0_T1_T2_T3_T4_T6__param_1];
	ld.param.u64 	%rd118, [_ZN3cub18CUB_300001_SM_10006detail6reduce28DeviceReduceSingleTileKernelINS2_10policy_hubIN4cuda3std3__45tupleIJblEEEyN6thrust24THRUST_300001_SM_1000_NS8cuda_cub9__find_if7functorIS9_EEE10Policy1000ENSB_12zip_iteratorINS8_IJNSD_26transform_input_iterator_tIbNSB_6detail15normal_iteratorINSB_10device_ptrIiEEEENS7_10__not_fn_tI7is_evenEEEENSB_17counting_iteratorIlNSB_11use_defaultESU_SU_EEEEEEEPS9_ySF_S9_S9_NS7_10__identityEEEvT0_T1_T2_T3_T4_T6__param_2];
	ld.param.u8 	%rs100, [_ZN3cub18CUB_300001_SM_10006detail6reduce28DeviceReduceSingleTileKernelINS2_10policy_hubIN4cuda3std3__45tupleIJblEEEyN6thrust24THRUST_300001_SM_1000_NS8cuda_cub9__find_if7functorIS9_EEE10Policy1000ENSB_12zip_iteratorINS8_IJNSD_26transform_input_iterator_tIbNSB_6detail15normal_iteratorINSB_10device_ptrIiEEEENS7_10__not_fn_tI7is_evenEEEENSB_17counting_iteratorIlNSB_11use_defaultESU_SU_EEEEEEEPS9_ySF_S9_S9_NS7_10__identityEEEvT0_T1_T2_T3_T4_T6__param_4];
	cvta.to.global.u64 	%rd1, %rd120;
	setp.ne.s64 	%p1, %rd118, 0;
	@%p1 bra 	$L__BB4_3;
	mov.u32 	%r421, %tid.x;
	setp.ne.s32 	%p235, %r421, 0;
	@%p235 bra 	$L__BB4_122;
	st.global.u8 	[%rd1], %rs100;
	st.global.u64 	[%rd1+8], %rd119;
	bra.uni 	$L__BB4_122;
$L__BB4_3:
	cvta.to.global.u64 	%rd2, %rd116;
	setp.gt.u64 	%p2, %rd118, 1023;
	@%p2 bra 	$L__BB4_80;
	cvt.u32.u64 	%r1, %rd118;
	mov.u32 	%r2, %tid.x;
	setp.ge.u32 	%p102, %r2, %r1;
	mov.b16 	%rs420, 0;
	mov.b64 	%rd403, 0;
	mov.u32 	%r425, %r2;
	@%p102 bra 	$L__BB4_6;
	cvt.u64.u32 	%rd265, %r2;
	mul.wide.u32 	%rd266, %r2, 4;
	add.s64 	%rd267, %rd2, %rd266;
	add.s64 	%rd403, %rd117, %rd265;
	ld.global.u16 	%rs244, [%rd267];
	and.b16  	%rs420, %rs244, 1;
	add.s32 	%r425, %r2, 256;
$L__BB4_6:
	setp.ge.u32 	%p103, %r425, %r1;
	@%p103 bra 	$L__BB4_18;
	not.b32 	%r183, %r425;
	add.s32 	%r5, %r183, %r1;
	shr.u32 	%r184, %r5, 8;
	add.s32 	%r6, %r184, 1;
	and.b32  	%r7, %r6, 7;
	setp.lt.u32 	%p104, %r5, 1792;
	@%p104 bra 	$L__BB4_10;
	and.b32  	%r185, %r6, 33554424;
	neg.s32 	%r423, %r185;
$L__BB4_9:
	.pragma "nounroll";
	cvt.u64.u32 	%rd269, %r425;
	mul.wide.u32 	%rd270, %r425, 4;
	add.s64 	%rd271, %rd2, %rd270;
	add.s64 	%rd272, %rd117, %rd269;
	ld.global.u8 	%rs246, [%rd271];
	and.b16  	%rs247, %rs246, 1;
	and.b16  	%rs248, %rs420, 255;
	setp.eq.s16 	%p105, %rs248, 0;
	setp.eq.s16 	%p106, %rs247, 0;
	min.s64 	%rd273, %rd272, %rd403;
	selp.b64 	%rd274, %rd403, %rd273, %p106;
	selp.b64 	%rd275, %rd272, %rd274, %p105;
	selp.b16 	%rs249, %rs420, 1, %p106;
	selp.b16 	%rs250, %rs247, %rs249, %p105;
	and.b16  	%rs251, %rs250, 255;
	add.s64 	%rd276, %rd272, 256;
	ld.global.u8 	%rs252, [%rd271+1024];
	and.b16  	%rs253, %rs252, 1;
	setp.eq.s16 	%p107, %rs251, 0;
	setp.eq.s16 	%p108, %rs253, 0;
	min.s64 	%rd277, %rd276, %rd275;
	selp.b64 	%rd278, %rd275, %rd277, %p108;
	selp.b64 	%rd279, %rd276, %rd278, %p107;
	selp.b16 	%rs254, %rs250, 1, %p108;
	selp.b16 	%rs255, %rs253, %rs254, %p107;
	and.b16  	%rs256, %rs255, 255;
	add.s64 	%rd280, %rd272, 512;
	ld.global.u8 	%rs257, [%rd271+2048];
	and.b16  	%rs258, %rs257, 1;
	setp.eq.s16 	%p109, %rs256, 0;
	setp.eq.s16 	%p110, %rs258, 0;
	min.s64 	%rd281, %rd280, %rd279;
	selp.b64 	%rd282, %rd279, %rd281, %p110;
	selp.b64 	%rd283, %rd280, %rd282, %p109;
	selp.b16 	%rs259, %rs255, 1, %p110;
	selp.b16 	%rs260, %rs258, %rs259, %p109;
	and.b16  	%rs261, %rs260, 255;
	add.s64 	%rd284, %rd272, 768;
	ld.global.u8 	%rs262, [%rd271+3072];
	and.b16  	%rs263, %rs262, 1;
	setp.eq.s16 	%p111, %rs261, 0;
	setp.eq.s16 	%p112, %rs263, 0;
	min.s64 	%rd285, %rd284, %rd283;
	selp.b64 	%rd286, %rd283, %rd285, %p112;
	selp.b64 	%rd287, %rd284, %rd286, %p111;
	selp.b16 	%rs264, %rs260, 1, %p112;
	selp.b16 	%rs265, %rs263, %rs264, %p111;
	and.b16  	%rs266, %rs265, 255;
	add.s64 	%rd288, %rd272, 1024;
	ld.global.u8 	%rs267, [%rd271+4096];
	and.b16  	%rs268, %rs267, 1;
	setp.eq.s16 	%p113, %rs266, 0;
	setp.eq.s16 	%p114, %rs268, 0;
	min.s64 	%rd289, %rd288, %rd287;
	selp.b64 	%rd290, %rd287, %rd289, %p114;
	selp.b64 	%rd291, %rd288, %rd290, %p113;
	selp.b16 	%rs269, %rs265, 1, %p114;
	selp.b16 	%rs270, %rs268, %rs269, %p113;
	and.b16  	%rs271, %rs270, 255;
	add.s64 	%rd292, %rd272, 1280;
	ld.global.u8 	%rs272, [%rd271+5120];
	and.b16  	%rs273, %rs272, 1;
	setp.eq.s16 	%p115, %rs271, 0;
	setp.eq.s16 	%p116, %rs273, 0;
	min.s64 	%rd293, %rd292, %rd291;
	selp.b64 	%rd294, %rd291, %rd293, %p116;
	selp.b64 	%rd295, %rd292, %rd294, %p115;
	selp.b16 	%rs274, %rs270, 1, %p116;
	selp.b16 	%rs275, %rs273, %rs274, %p115;
	and.b16  	%rs276, %rs275, 255;
	add.s64 	%rd296, %rd272, 1536;
	ld.global.u8 	%rs277, [%rd271+6144];
	and.b16  	%rs278, %rs277, 1;
	setp.eq.s16 	%p117, %rs276, 0;
	setp.eq.s16 	%p118, %rs278, 0;
	min.s64 	%rd297, %rd296, %rd295;
	selp.b64 	%rd298, %rd295, %rd297, %p118;
	selp.b64 	%rd299, %rd296, %rd298, %p117;
	selp.b16 	%rs279, %rs275, 1, %p118;
	selp.b16 	%rs280, %rs278, %rs279, %p117;
	and.b16  	%rs281, %rs280, 255;
	add.s64 	%rd300, %rd272, 1792;
	ld.global.u8 	%rs282, [%rd271+7168];
	and.b16  	%rs283, %rs282, 1;
	setp.eq.s16 	%p119, %rs281, 0;
	setp.eq.s16 	%p120, %rs283, 0;
	min.s64 	%rd301, %rd300, %rd299;
	selp.b64 	%rd302, %rd299, %rd301, %p120;
	selp.b64 	%rd403, %rd300, %rd302, %p119;
	selp.b16 	%rs284, %rs280, 1, %p120;
	selp.b16 	%rs420, %rs283, %rs284, %p119;
	add.s32 	%r425, %r425, 2048;
	add.s32 	%r423, %r423, 8;
	setp.ne.s32 	%p121, %r423, 0;
	@%p121 bra 	$L__BB4_9;
$L__BB4_10:
	setp.eq.s32 	%p122, %r7, 0;
	@%p122 bra 	$L__BB4_18;
	setp.lt.u32 	%p123, %r7, 4;
	@%p123 bra 	$L__BB4_13;
	cvt.u64.u32 	%rd304, %r425;
	mul.wide.u32 	%rd305, %r425, 4;
	add.s64 	%rd306, %rd2, %rd305;
	add.s64 	%rd307, %rd117, %rd304;
	ld.global.u8 	%rs286, [%rd306];
	and.b16  	%rs287, %rs286, 1;
	and.b16  	%rs288, %rs420, 255;
	setp.eq.s16 	%p124, %rs288, 0;
	setp.eq.s16 	%p125, %rs287, 0;
	min.s64 	%rd308, %rd307, %rd403;
	selp.b64 	%rd309, %rd403, %rd308, %p125;
	selp.b64 	%rd310, %rd307, %rd309, %p124;
	selp.b16 	%rs289, %rs420, 1, %p125;
	selp.b16 	%rs290, %rs287, %rs289, %p124;
	and.b16  	%rs291, %rs290, 255;
	add.s32 	%r186, %r425, 256;
	cvt.u64.u32 	%rd311, %r186;
	add.s64 	%rd312, %rd117, %rd311;
	ld.global.u8 	%rs292, [%rd306+1024];
	and.b16  	%rs293, %rs292, 1;
	setp.eq.s16 	%p126, %rs291, 0;
	setp.eq.s16 	%p127, %rs293, 0;
	min.s64 	%rd313, %rd312, %rd310;
	selp.b64 	%rd314, %rd310, %rd313, %p127;
	selp.b64 	%rd315, %rd312, %rd314, %p126;
	selp.b16 	%rs294, %rs290, 1, %p127;
	selp.b16 	%rs295, %rs293, %rs294, %p126;
	and.b16  	%rs296, %rs295, 255;
	add.s32 	%r187, %r425, 512;
	cvt.u64.u32 	%rd316, %r187;
	add.s64 	%rd317, %rd117, %rd316;
	ld.global.u8 	%rs297, [%rd306+2048];
	and.b16  	%rs298, %rs297, 1;
	setp.eq.s16 	%p128, %rs296, 0;
	setp.eq.s16 	%p129, %rs298, 0;
	min.s64 	%rd318, %rd317, %rd315;
	selp.b64 	%rd319, %rd315, %rd318, %p129;
	selp.b64 	%rd320, %rd317, %rd319, %p128;
	selp.b16 	%rs299, %rs295, 1, %p129;
	selp.b16 	%rs300, %rs298, %rs299, %p128;
	and.b16  	%rs301, %rs300, 255;
	add.s32 	%r188, %r425, 768;
	cvt.u64.u32 	%rd321, %r188;
	add.s64 	%rd322, %rd117, %rd321;
	ld.global.u8 	%rs302, [%rd306+3072];
	and.b16  	%rs303, %rs302, 1;
	setp.eq.s16 	%p130, %rs301, 0;
	setp.eq.s16 	%p131, %rs303, 0;
	min.s64 	%rd323, %rd322, %rd320;
	selp.b64 	%rd324, %rd320, %rd323, %p131;
	selp.b64 	%rd403, %rd322, %rd324, %p130;
	selp.b16 	%rs304, %rs300, 1, %p131;
	selp.b16 	%rs420, %rs303, %rs304, %p130;
	add.s32 	%r425, %r425, 1024;
$L__BB4_13:
	and.b32  	%r189, %r6, 3;
	setp.eq.s32 	%p132, %r189, 0;
	@%p132 bra 	$L__BB4_18;
	setp.eq.s32 	%p133, %r189, 1;
	@%p133 bra 	$L__BB4_16;
	cvt.u64.u32 	%rd326, %r425;
	mul.wide.u32 	%rd327, %r425, 4;
	add.s64 	%rd328, %rd2, %rd327;
	add.s64 	%rd329, %rd117, %rd326;
	ld.global.u8 	%rs306, [%rd328];
	and.b16  	%rs307, %rs306, 1;
	and.b16  	%rs308, %rs420, 255;
	setp.eq.s16 	%p134, %rs308, 0;
	setp.eq.s16 	%p135, %rs307, 0;
	min.s64 	%rd330, %rd329, %rd403;
	selp.b64 	%rd331, %rd403, %rd330, %p135;
	selp.b64 	%rd332, %rd329, %rd331, %p134;
	selp.b16 	%rs309, %rs420, 1, %p135;
	selp.b16 	%rs310, %rs307, %rs309, %p134;
	and.b16  	%rs311, %rs310, 255;
	add.s32 	%r190, %r425, 256;
	cvt.u64.u32 	%rd333, %r190;
	add.s64 	%rd334, %rd117, %rd333;
	ld.global.u8 	%rs312, [%rd328+1024];
	and.b16  	%rs313, %rs312, 1;
	setp.eq.s16 	%p136, %rs311, 0;
	setp.eq.s16 	%p137, %rs313, 0;
	min.s64 	%rd335, %rd334, %rd332;
	selp.b64 	%rd336, %rd332, %rd335, %p137;
	selp.b64 	%rd403, %rd334, %rd336, %p136;
	selp.b16 	%rs314, %rs310, 1, %p137;
	selp.b16 	%rs420, %rs313, %rs314, %p136;
	add.s32 	%r425, %r425, 512;
$L__BB4_16:
	and.b32  	%r191, %r5, 256;
	setp.ne.s32 	%p138, %r191, 0;
	@%p138 bra 	$L__BB4_18;
	cvt.u64.u32 	%rd337, %r425;
	mul.wide.u32 	%rd338, %r425, 4;
	add.s64 	%rd339, %rd2, %rd338;
	add.s64 	%rd340, %rd117, %rd337;
	ld.global.u8 	%rs315, [%rd339];
	and.b16  	%rs316, %rs315, 1;
	and.b16  	%rs317, %rs420, 255;
	setp.eq.s16 	%p139, %rs317, 0;
	setp.eq.s16 	%p140, %rs316, 0;
	min.s64 	%rd341, %rd340, %rd403;
	selp.b64 	%rd342, %rd403, %rd341, %p140;
	selp.b64 	%rd403, %rd340, %rd342, %p139;
	selp.b16 	%rs318, %rs420, 1, %p140;
	selp.b16 	%rs420, %rs316, %rs318, %p139;
$L__BB4_18:
	setp.lt.u64 	%p141, %rd118, 256;
	@%p141 bra 	$L__BB4_43;
	// begin inline asm
	mov.u32 %r310, %laneid;
	// end inline asm
	cvt.u32.u16 	%r331, %rs420;
	and.b32  	%r312, %r331, 255;
	mov.b32 	%r328, 1;
	mov.b32 	%r329, 31;
	mov.b32 	%r330, -1;
	// begin inline asm
	shfl.sync.down.b32 %r311, %r312, %r328, %r329, %r330;
	// end inline asm
	// begin inline asm
	shfl.sync.down.b32 %r316, %r317, %r328, %r329, %r330;
	// end inline asm
	mov.b64 	{%r322, %r327}, %rd403;
	// begin inline asm
	shfl.sync.down.b32 %r321, %r322, %r328, %r329, %r330;
	// end inline asm
	// begin inline asm
	shfl.sync.down.b32 %r326, %r327, %r328, %r329, %r330;
	// end inline asm
	mov.b64 	%rd18, {%r321, %r326};
	cvt.u16.u32 	%rs15, %r311;
	setp.gt.s32 	%p191, %r310, 30;
	@%p191 bra 	$L__BB4_23;
	and.b16  	%rs360, %rs420, 255;
	setp.eq.s16 	%p192, %rs360, 0;
	and.b16  	%rs361, %rs15, 255;
	setp.eq.s16 	%p193, %rs361, 0;
	or.pred  	%p194, %p192, %p193;
	@%p194 bra 	$L__BB4_22;
	min.s64 	%rd403, %rd18, %rd403;
	mov.b16 	%rs420, 1;
	bra.uni 	$L__BB4_23;
$L__BB4_22:
	setp.eq.s16 	%p195, %rs360, 0;
	selp.b64 	%rd403, %rd18, %rd403, %p195;
	selp.b16 	%rs420, %rs15, %rs420, %p195;
$L__BB4_23:
	cvt.u32.u16 	%r352, %rs420;
	and.b32  	%r333, %r352, 255;
	mov.b32 	%r349, 2;
	mov.b32 	%r350, 31;
	mov.b32 	%r351, -1;
	// begin inline asm
	shfl.sync.down.b32 %r332, %r333, %r349, %r350, %r351;
	// end inline asm
	// begin inline asm
	shfl.sync.down.b32 %r337, %r338, %r349, %r350, %r351;
	// end inline asm
	mov.b64 	{%r343, %r348}, %rd403;
	// begin inline asm
	shfl.sync.down.b32 %r342, %r343, %r349, %r350, %r351;
	// end inline asm
	// begin inline asm
	shfl.sync.down.b32 %r347, %r348, %r349, %r350, %r351;
	// end inline asm
	mov.b64 	%rd22, {%r342, %r347};
	cvt.u16.u32 	%rs18, %r332;
	setp.gt.s32 	%p196, %r310, 29;
	@%p196 bra 	$L__BB4_27;
	and.b16  	%rs364, %rs420, 255;
	setp.eq.s16 	%p197, %rs364, 0;
	and.b16  	%rs365, %rs18, 255;
	setp.eq.s16 	%p198, %rs365, 0;
	or.pred  	%p199, %p197, %p198;
	@%p199 bra 	$L__BB4_26;
	min.s64 	%rd403, %rd22, %rd403;
	mov.b16 	%rs420, 1;
	bra.uni 	$L__BB4_27;
$L__BB4_26:
	setp.eq.s16 	%p200, %rs364, 0;
	selp.b64 	%rd403, %rd22, %rd403, %p200;
	selp.b16 	%rs420, %rs18, %rs420, %p200;
$L__BB4_27:
	cvt.u32.u16 	%r373, %rs420;
	and.b32  	%r354, %r373, 255;
	mov.b32 	%r370, 4;
	mov.b32 	%r371, 31;
	mov.b32 	%r372, -1;
	// begin inline asm
	shfl.sync.down.b32 %r353, %r354, %r370, %r371, %r372;
	// end inline asm
	// begin inline asm
	shfl.sync.down.b32 %r358, %r359, %r370, %r371, %r372;
	// end inline asm
	mov.b64 	{%r364, %r369}, %rd403;
	// begin inline asm
	shfl.sync.down.b32 %r363, %r364, %r370, %r371, %r372;
	// end inline asm
	// begin inline asm
	shfl.sync.down.b32 %r368, %r369, %r370, %r371, %r372;
	// end inline asm
	mov.b64 	%rd26, {%r363, %r368};
	cvt.u16.u32 	%rs21, %r353;
	setp.gt.s32 	%p201, %r310, 27;
	@%p201 bra 	$L__BB4_31;
	and.b16  	%rs368, %rs420, 255;
	setp.eq.s16 	%p202, %rs368, 0;
	and.b16  	%rs369, %rs21, 255;
	setp.eq.s16 	%p203, %rs369, 0;
	or.pred  	%p204, %p202, %p203;
	@%p204 bra 	$L__BB4_30;
	min.s64 	%rd403, %rd26, %rd403;
	mov.b16 	%rs420, 1;
	bra.uni 	$L__BB4_31;
$L__BB4_30:
	setp.eq.s16 	%p205, %rs368, 0;
	selp.b64 	%rd403, %rd26, %rd403, %p205;
	selp.b16 	%rs420, %rs21, %rs420, %p205;
$L__BB4_31:
	cvt.u32.u16 	%r394, %rs420;
	and.b32  	%r375, %r394, 255;
	mov.b32 	%r391, 8;
	mov.b32 	%r392, 31;
	mov.b32 	%r393, -1;
	// begin inline asm
	shfl.sync.down.b32 %r374, %r375, %r391, %r392, %r393;
	// end inline asm
	// begin inline asm
	shfl.sync.down.b32 %r379, %r380, %r391, %r392, %r393;
	// end inline asm
	mov.b64 	{%r385, %r390}, %rd403;
	// begin inline asm
	shfl.sync.down.b32 %r384, %r385, %r391, %r392, %r393;
	// end inline asm
	// begin inline asm
	shfl.sync.down.b32 %r389, %r390, %r391, %r392, %r393;
	// end inline asm
	mov.b64 	%rd30, {%r384, %r389};
	cvt.u16.u32 	%rs24, %r374;
	setp.gt.s32 	%p206, %r310, 23;
	@%p206 bra 	$L__BB4_35;
	and.b16  	%rs372, %rs420, 255;
	setp.eq.s16 	%p207, %rs372, 0;
	and.b16  	%rs373, %rs24, 255;
	setp.eq.s16 	%p208, %rs373, 0;
	or.pred  	%p209, %p207, %p208;
	@%p209 bra 	$L__BB4_34;
	min.s64 	%rd403, %rd30, %rd403;
	mov.b16 	%rs420, 1;
	bra.uni 	$L__BB4_35;
$L__BB4_34:
	setp.eq.s16 	%p210, %rs372, 0;
	selp.b64 	%rd403, %rd30, %rd403, %p210;
	selp.b16 	%rs420, %rs24, %rs420, %p210;
$L__BB4_35:
	cvt.u32.u16 	%r415, %rs420;
	and.b32  	%r396, %r415, 255;
	mov.b32 	%r412, 16;
	mov.b32 	%r413, 31;
	mov.b32 	%r414, -1;
	// begin inline asm
	shfl.sync.down.b32 %r395, %r396, %r412, %r413, %r414;
	// end inline asm
	// begin inline asm
	shfl.sync.down.b32 %r400, %r401, %r412, %r413, %r414;
	// end inline asm
	mov.b64 	{%r406, %r411}, %rd403;
	// begin inline asm
	shfl.sync.down.b32 %r405, %r406, %r412, %r413, %r414;
	// end inline asm
	// begin inline asm
	shfl.sync.down.b32 %r410, %r411, %r412, %r413, %r414;
	// end inline asm
	mov.b64 	%rd34, {%r405, %r410};
	cvt.u16.u32 	%rs27, %r395;
	setp.gt.s32 	%p211, %r310, 15;
	@%p211 bra 	$L__BB4_39;
	and.b16  	%rs376, %rs420, 255;
	setp.eq.s16 	%p212, %rs376, 0;
	and.b16  	%rs377, %rs27, 255;
	setp.eq.s16 	%p213, %rs377, 0;
	or.pred  	%p214, %p212, %p213;
	@%p214 bra 	$L__BB4_38;
	min.s64 	%rd403, %rd34, %rd403;
	mov.b16 	%rs420, 1;
	bra.uni 	$L__BB4_39;
$L__BB4_38:
	setp.eq.s16 	%p215, %rs376, 0;
	selp.b16 	%rs420, %rs27, %rs420, %p215;
	selp.b64 	%rd403, %rd34, %rd403, %p215;
$L__BB4_39:
	setp.ne.s32 	%p216, %r310, 0;
	@%p216 bra 	$L__BB4_41;
	shr.u32 	%r416, %r2, 1;
	and.b32  	%r417, %r416, 496;
	mov.u32 	%r418, _ZZN3cub18CUB_300001_SM_10006detail6reduce28DeviceReduceSingleTileKernelINS2_10policy_hubIN4cuda3std3__45tupleIJblEEEyN6thrust24THRUST_300001_SM_1000_NS8cuda_cub9__find_if7functorIS9_EEE10Policy1000ENSB_12zip_iteratorINS8_IJNSD_26transform_input_iterator_tIbNSB_6detail15normal_iteratorINSB_10device_ptrIiEEEENS7_10__not_fn_tI7is_evenEEEENSB_17counting_iteratorIlNSB_11use_defaultESU_SU_EEEEEEEPS9_ySF_S9_S9_NS7_10__identityEEEvT0_T1_T2_T3_T4_T6_E12temp_storage;
	add.s32 	%r419, %r418, %r417;
	st.shared.u8 	[%r419+8], %rs420;
	st.shared.u64 	[%r419+16], %rd403;
$L__BB4_41:
	bar.sync 	0;
	setp.ne.s32 	%p217, %r2, 0;
	@%p217 bra 	$L__BB4_120;
	ld.shared.u8 	%rs380, [_ZZN3cub18CUB_300001_SM_10006detail6reduce28DeviceReduceSingleTileKernelINS2_10policy_hubIN4cuda3std3__45tupleIJblEEEyN6thrust24THRUST_300001_SM_1000_NS8cuda_cub9__find_if7functorIS9_EEE10Policy1000ENSB_12zip_iteratorINS8_IJNSD_26transform_input_iterator_tIbNSB_6detail15normal_iteratorINSB_10device_ptrIiEEEENS7_10__not_fn_tI7is_evenEEEENSB_17counting_iteratorIlNSB_11use_defaultESU_SU_EEEEEEEPS9_ySF_S9_S9_NS7_10__identityEEEvT0_T1_T2_T3_T4_T6_E12temp_storage+24];
	ld.shared.u64 	%rd364, [_ZZN3cub18CUB_300001_SM_10006detail6reduce28DeviceReduceSingleTileKernelINS2_10policy_hubIN4cuda3std3__45tupleIJblEEEyN6thrust24THRUST_300001_SM_1000_NS8cuda_cub9__find_if7functorIS9_EEE10Policy1000ENSB_12zip_iteratorINS8_IJNSD_26transform_input_iterator_tIbNSB_6detail15normal_iteratorINSB_10device_ptrIiEEEENS7_10__not_fn_tI7is_evenEEEENSB_17counting_iteratorIlNSB_11use_defaultESU_SU_EEEEEEEPS9_ySF_S9_S9_NS7_10__identityEEEvT0_T1_T2_T3_T4_T6_E12temp_storage+32];
	and.b16  	%rs381, %rs420, 255;
	setp.eq.s16 	%p218, %rs381, 0;
	setp.eq.s16 	%p219, %rs380, 0;
	min.s64 	%rd365, %rd364, %rd403;
	selp.b16 	%rs382, %rs420, 1, %p219;
	selp.b16 	%rs383, %rs380, %rs382, %p218;
	and.b16  	%rs384, %rs383, 255;
	selp.b64 	%rd366, %rd403, %rd365, %p219;
	selp.b64 	%rd367, %rd364, %rd366, %p218;
	ld.shared.u8 	%rs385, [_ZZN3cub18CUB_300001_SM_10006detail6reduce28DeviceReduceSingleTileKernelINS2_10policy_hubIN4cuda3std3__45tupleIJblEEEyN6thrust24THRUST_300001_SM_1000_NS8cuda_cub9__find_if7functorIS9_EEE10Policy1000ENSB_12zip_iteratorINS8_IJNSD_26transform_input_iterator_tIbNSB_6detail15normal_iteratorINSB_10device_ptrIiEEEENS7_10__not_fn_tI7is_evenEEEENSB_17counting_iteratorIlNSB_11use_defaultESU_SU_EEEEEEEPS9_ySF_S9_S9_NS7_10__identityEEEvT0_T1_T2_T3_T4_T6_E12temp_storage+40];
	ld.shared.u64 	%rd368, [_ZZN3cub18CUB_300001_SM_10006detail6reduce28DeviceReduceSingleTileKernelINS2_10policy_hubIN4cuda3std3__45tupleIJblEEEyN6thrust24THRUST_300001_SM_1000_NS8cuda_cub9__find_if7functorIS9_EEE10Policy1000ENSB_12zip_iteratorINS8_IJNSD_26transform_input_iterator_tIbNSB_6detail15normal_iteratorINSB_10device_ptrIiEEEENS7_10__not_fn_tI7is_evenEEEENSB_17counting_iteratorIlNSB_11use_defaultESU_SU_EEEEEEEPS9_ySF_S9_S9_NS7_10__identityEEEvT0_T1_T2_T3_T4_T6_E12temp_storage+48];
	setp.eq.s16 	%p220, %rs384, 0;
	setp.eq.s16 	%p221, %rs385, 0;
	min.s64 	%rd369, %rd368, %rd367;
	selp.b16 	%rs386, %rs383, 1, %p221;
	selp.b16 	%rs387, %rs385, %rs386, %p220;
	and.b16  	%rs388, %rs387, 255;
	selp.b64 	%rd370, %rd367, %rd369, %p221;
	selp.b64 	%rd371, %rd368, %rd370, %p220;
	ld.shared.u8 	%rs389, [_ZZN3cub18CUB_300001_SM_10006detail6reduce28DeviceReduceSingleTileKernelINS2_10policy_hubIN4cuda3std3__45tupleIJblEEEyN6thrust24THRUST_300001_SM_1000_NS8cuda_cub9__find_if7functorIS9_EEE10Policy1000ENSB_12zip_iteratorINS8_IJNSD_26transform_input_iterator_tIbNSB_6detail15normal_iteratorINSB_10device_ptrIiEEEENS7_10__not_fn_tI7is_evenEEEENSB_17counting_iteratorIlNSB_11use_defaultESU_SU_EEEEEEEPS9_ySF_S9_S9_NS7_10__identityEEEvT0_T1_T2_T3_T4_T6_E12temp_storage+56];
	ld.shared.u64 	%rd372, [_ZZN3cub18CUB_300001_SM_10006detail6reduce28DeviceReduceSingleTileKernelINS2_10policy_hubIN4cuda3std3__45tupleIJblEEEyN6thrust24THRUST_300001_SM_1000_NS8cuda_cub9__find_if7functorIS9_EEE10Policy1000ENSB_12zip_iteratorINS8_IJNSD_26transform_input_iterator_tIbNSB_6detail15normal_iteratorINSB_10device_ptrIiEEEENS7_10__not_fn_tI7is_evenEEEENSB_17counting_iteratorIlNSB_11use_defaultESU_SU_EEEEEEEPS9_ySF_S9_S9_NS7_10__identityEEEvT0_T1_T2_T3_T4_T6_E12temp_storage+64];
	setp.eq.s16 	%p222, %rs388, 0;
	setp.eq.s16 	%p223, %rs389, 0;
	min.s64 	%rd373, %rd372, %rd371;
	selp.b16 	%rs390, %rs387, 1, %p223;
	selp.b16 	%rs391, %rs389, %rs390, %p222;
	and.b16  	%rs392, %rs391, 255;
	selp.b64 	%rd374, %rd371, %rd373, %p223;
	selp.b64 	%rd375, %rd372, %rd374, %p222;
	ld.shared.u8 	%rs393, [_ZZN3cub18CUB_300001_SM_10006detail6reduce28DeviceReduceSingleTileKernelINS2_10policy_hubIN4cuda3std3__45tupleIJblEEEyN6thrust24THRUST_300001_SM_1000_NS8cuda_cub9__find_if7functorIS9_EEE10Policy1000ENSB_12zip_iteratorINS8_IJNSD_26transform_input_iterator_tIbNSB_6detail15normal_iteratorINSB_10device_ptrIiEEEENS7_10__not_fn_tI7is_evenEEEENSB_17counting_iteratorIlNSB_11use_defaultESU_SU_EEEEEEEPS9_ySF_S9_S9_NS7_10__identityEEEvT0_T1_T2_T3_T4_T6_E12temp_storage+72];
	ld.shared.u64 	%rd376, [_ZZN3cub18CUB_300001_SM_10006detail6reduce28DeviceReduceSingleTileKernelINS2_10policy_hubIN4cuda3std3__45tupleIJblEEEyN6thrust24THRUST_300001_SM_1000_NS8cuda_cub9__find_if7functorIS9_EEE10Policy1000ENSB_12zip_iteratorINS8_IJNSD_26transform_input_iterator_tIbNSB_6detail15normal_iteratorINSB_10device_ptrIiEEEENS7_10__not_fn_tI7is_evenEEEENSB_17counting_iteratorIlNSB_11use_defaultESU_SU_EEEEEEEPS9_ySF_S9_S9_NS7_10__identityEEEvT0_T1_T2_T3_T4_T6_E12temp_storage+80];
	setp.eq.s16 	%p224, %rs392, 0;
	setp.eq.s16 	%p225, %rs393, 0;
	min.s64 	%rd377, %rd376, %rd375;
	selp.b16 	%rs394, %rs391, 1, %p225;
	selp.b16 	%rs395, %rs393, %rs394, %p224;
	and.b16  	%rs396, %rs395, 255;
	selp.b64 	%rd378, %rd375, %rd377, %p225;
	selp.b64 	%rd379, %rd376, %rd378, %p224;
	ld.shared.u8 	%rs397, [_ZZN3cub18CUB_300001_SM_10006detail6reduce28DeviceReduceSingleTileKernelINS2_10policy_hubIN4cuda3std3__45tupleIJblEEEyN6thrust24THRUST_300001_SM_1000_NS8cuda_cub9__find_if7functorIS9_EEE10Policy1000ENSB_12zip_iteratorINS8_IJNSD_26transform_input_iterator_tIbNSB_6detail15normal_iteratorINSB_10device_ptrIiEEEENS7_10__not_fn_tI7is_evenEEEENSB_17counting_iteratorIlNSB_11use_defaultESU_SU_EEEEEEEPS9_ySF_S9_S9_NS7_10__identityEEEvT0_T1_T2_T3_T4_T6_E12temp_storage+88];
	ld.shared.u64 	%rd380, [_ZZN3cub18CUB_300001_SM_10006detail6reduce28DeviceReduceSingleTileKernelINS2_10policy_hubIN4cuda3std3__45tupleIJblEEEyN6thrust24THRUST_300001_SM_1000_NS8cuda_cub9__find_if7functorIS9_EEE10Policy1000ENSB_12zip_iteratorINS8_IJNSD_26transform_input_iterator_tIbNSB_6detail15normal_iteratorINSB_10device_ptrIiEEEENS7_10__not_fn_tI7is_evenEEEENSB_17counting_iteratorIlNSB_11use_defaultESU_SU_EEEEEEEPS9_ySF_S9_S9_NS7_10__identityEEEvT0_T1_T2_T3_T4_T6_E12temp_storage+96];
	setp.eq.s16 	%p226, %rs396, 0;
	setp.eq.s16 	%p227, %rs397, 0;
	min.s64 	%rd381, %rd380, %rd379;
	selp.b16 	%rs398, %rs395, 1, %p227;
	selp.b16 	%rs399, %rs397, %rs398, %p226;
	and.b16  	%rs400, %rs399, 255;
	selp.b64 	%rd382, %rd379, %rd381, %p227;
	selp.b64 	%rd383, %rd380, %rd382, %p226;
	ld.shared.u8 	%rs401, [_ZZN3cub18CUB_300001_SM_10006detail6reduce28DeviceReduceSingleTileKernelINS2_10policy_hubIN4cuda3std3__45tupleIJblEEEyN6thrust24THRUST_300001_SM_1000_NS8cuda_cub9__find_if7functorIS9_EEE10Policy1000ENSB_12zip_iteratorINS8_IJNSD_26transform_input_iterator_tIbNSB_6detail15normal_iteratorINSB_10device_ptrIiEEEENS7_10__not_fn_tI7is_evenEEEENSB_17counting_iteratorIlNSB_11use_defaultESU_SU_EEEEEEEPS9_ySF_S9_S9_NS7_10__identityEEEvT0_T1_T2_T3_T4_T6_E12temp_storage+104];
	ld.shared.u64 	%rd384, [_ZZN3cub18CUB_300001_SM_10006detail6reduce28DeviceReduceSingleTileKernelINS2_10policy_hubIN4cuda3std3__45tupleIJblEEEyN6thrust24THRUST_300001_SM_1000_NS8cuda_cub9__find_if7functorIS9_EEE10Policy1000ENSB_12zip_iteratorINS8_IJNSD_26transform_input_iterator_tIbNSB_6detail15normal_iteratorINSB_10device_ptrIiEEEENS7_10__not_fn_tI7is_evenEEEENSB_17counting_iteratorIlNSB_11use_defaultESU_SU_EEEEEEEPS9_ySF_S9_S9_NS7_10__identityEEEvT0_T1_T2_T3_T4_T6_E12temp_storage+112];
	setp.eq.s16 	%p228, %rs400, 0;
	setp.eq.s16 	%p229, %rs401, 0;
	min.s64 	%rd385, %rd384, %rd383;
	selp.b16 	%rs402, %rs399, 1, %p229;
	selp.b16 	%rs403, %rs401, %rs402, %p228;
	and.b16  	%rs404, %rs403, 255;
	selp.b64 	%rd386, %rd383, %rd385, %p229;
	selp.b64 	%rd387, %rd384, %rd386, %p228;
	ld.shared.u8 	%rs405, [_ZZN3cub18CUB_300001_SM_10006detail6reduce28DeviceReduceSingleTileKernelINS2_10policy_hubIN4cuda3std3__45tupleIJblEEEyN6thrust24THRUST_300001_SM_1000_NS8cuda_cub9__find_if7functorIS9_EEE10Policy1000ENSB_12zip_iteratorINS8_IJNSD_26transform_input_iterator_tIbNSB_6detail15normal_iteratorINSB_10device_ptrIiEEEENS7_10__not_fn_tI7is_evenEEEENSB_17counting_iteratorIlNSB_11use_defaultESU_SU_EEEEEEEPS9_ySF_S9_S9_NS7_10__identityEEEvT0_T1_T2_T3_T4_T6_E12temp_storage+120];
	ld.shared.u64 	%rd388, [_ZZN3cub18CUB_300001_SM_10006detail6reduce28DeviceReduceSingleTileKernelINS2_10policy_hubIN4cuda3std3__45tupleIJblEEEyN6thrust24THRUST_300001_SM_1000_NS8cuda_cub9__find_if7functorIS9_EEE10Policy1000ENSB_12zip_iteratorINS8_IJNSD_26transform_input_iterator_tIbNSB_6detail15normal_iteratorINSB_10device_ptrIiEEEENS7_10__not_fn_tI7is_evenEEEENSB_17counting_iteratorIlNSB_11use_defaultESU_SU_EEEEEEEPS9_ySF_S9_S9_NS7_10__identityEEEvT0_T1_T2_T3_T4_T6_E12temp_storage+128];
	setp.eq.s16 	%p230, %rs404, 0;
	setp.eq.s16 	%p231, %rs405, 0;
	min.s64 	%rd389, %rd388, %rd387;
	selp.b16 	%rs406, %rs403, 1, %p231;
	selp.b16 	%rs420, %rs405, %rs406, %p230;
	selp.b64 	%rd390, %rd387, %rd389, %p231;
	selp.b64 	%rd403, %rd388, %rd390, %p230;
	bra.uni 	$L__BB4_120;
$L__BB4_43:
	// begin inline asm
	mov.u32 %r192, %laneid;
	// end inline asm
	and.b32  	%r213, %r2, 992;
	add.s32 	%r214, %r213, 32;
	setp.gt.u32 	%p142, %r214, %r1;
	not.b32 	%r215, %r213;
	add.s32 	%r216, %r1, %r215;
	selp.b32 	%r211, %r216, 31, %p142;
	cvt.u32.u16 	%r217, %rs420;
	and.b32  	%r194, %r217, 255;
	mov.b32 	%r210, 1;
	mov.b32 	%r212, -1;
	// begin inline asm
	shfl.sync.down.b32 %r193, %r194, %r210, %r211, %r212;
	// end inline asm
	// begin inline asm
	shfl.sync.down.b32 %r198, %r199, %r210, %r211, %r212;
	// end inline asm
	mov.b64 	{%r204, %r209}, %rd403;
	// begin inline asm
	shfl.sync.down.b32 %r203, %r204, %r210, %r211, %r212;
	// end inline asm
	// begin inline asm
	shfl.sync.down.b32 %r208, %r209, %r210, %r211, %r212;
	// end inline asm
	mov.b64 	%rd39, {%r203, %r208};
	cvt.u16.u32 	%rs31, %r193;
	setp.ge.s32 	%p143, %r192, %r211;
	@%p143 bra 	$L__BB4_47;
	and.b16  	%rs319, %rs420, 255;
	setp.eq.s16 	%p144, %rs319, 0;
	and.b16  	%rs320, %rs31, 255;
	setp.eq.s16 	%p145, %rs320, 0;
	or.pred  	%p146, %p144, %p145;
	@%p146 bra 	$L__BB4_46;
	min.s64 	%rd403, %rd39, %rd403;
	mov.b16 	%rs420, 1;
	bra.uni 	$L__BB4_47;
$L__BB4_46:
	setp.eq.s16 	%p147, %rs319, 0;
	selp.b16 	%rs420, %rs31, %rs420, %p147;
	selp.b64 	%rd403, %rd39, %rd403, %p147;
$L__BB4_47:
	cvt.u32.u16 	%r238, %rs420;
	and.b32  	%r219, %r238, 255;
	mov.b32 	%r235, 2;
	mov.b32 	%r237, -1;
	// begin inline asm
	shfl.sync.down.b32 %r218, %r219, %r235, %r211, %r237;
	// end inline asm
	// begin inline asm
	shfl.sync.down.b32 %r223, %r224, %r235, %r211, %r237;
	// end inline asm
	mov.b64 	{%r229, %r234}, %rd403;
	// begin inline asm
	shfl.sync.down.b32 %r228, %r229, %r235, %r211, %r237;
	// end inline asm
	// begin inline asm
	shfl.sync.down.b32 %r233, %r234, %r235, %r211, %r237;
	// end inline asm
	mov.b64 	%rd43, {%r228, %r233};
	cvt.u16.u32 	%rs34, %r218;
	add.s32 	%r239, %r192, 2;
	setp.gt.s32 	%p148, %r239, %r211;
	@%p148 bra 	$L__BB4_51;
	and.b16  	%rs323, %rs420, 255;
	setp.eq.s16 	%p149, %rs323, 0;
	and.b16  	%rs324, %rs34, 255;
	setp.eq.s16 	%p150, %rs324, 0;
	or.pred  	%p151, %p149, %p150;
	@%p151 bra 	$L__BB4_50;
	min.s64 	%rd403, %rd43, %rd403;
	mov.b16 	%rs420, 1;
	bra.uni 	$L__BB4_51;
$L__BB4_50:
	setp.eq.s16 	%p152, %rs323, 0;
	selp.b16 	%rs420, %rs34, %rs420, %p152;
	selp.b64 	%rd403, %rd43, %rd403, %p152;
$L__BB4_51:
	cvt.u32.u16 	%r260, %rs420;
	and.b32  	%r241, %r260, 255;
	mov.b32 	%r257, 4;
	mov.b32 	%r259, -1;
	// begin inline asm
	shfl.sync.down.b32 %r240, %r241, %r257, %r211, %r259;
	// end inline asm
	// begin inline asm
	shfl.sync.down.b32 %r245, %r246, %r257, %r211, %r259;
	// end inline asm
	mov.b64 	{%r251, %r256}, %rd403;
	// begin inline asm
	shfl.sync.down.b32 %r250, %r251, %r257, %r211, %r259;
	// end inline asm
	// begin inline asm
	shfl.sync.down.b32 %r255, %r256, %r257, %r211, %r259;
	// end inline asm
	mov.b64 	%rd47, {%r250, %r255};
	cvt.u16.u32 	%rs37, %r240;
	add.s32 	%r261, %r192, 4;
	setp.gt.s32 	%p153, %r261, %r211;
	@%p153 bra 	$L__BB4_55;
	and.b16  	%rs327, %rs420, 255;
	setp.eq.s16 	%p154, %rs327, 0;
	and.b16  	%rs328, %rs37, 255;
	setp.eq.s16 	%p155, %rs328, 0;
	or.pred  	%p156, %p154, %p155;
	@%p156 bra 	$L__BB4_54;
	min.s64 	%rd403, %rd47, %rd403;
	mov.b16 	%rs420, 1;
	bra.uni 	$L__BB4_55;
$L__BB4_54:
	setp.eq.s16 	%p157, %rs327, 0;
	selp.b16 	%rs420, %rs37, %rs420, %p157;
	selp.b64 	%rd403, %rd47, %rd403, %p157;
$L__BB4_55:
	cvt.u32.u16 	%r282, %rs420;
	and.b32  	%r263, %r282, 255;
	mov.b32 	%r279, 8;
	mov.b32 	%r281, -1;
	// begin inline asm
	shfl.sync.down.b32 %r262, %r263, %r279, %r211, %r281;
	// end inline asm
	// begin inline asm
	shfl.sync.down.b32 %r267, %r268, %r279, %r211, %r281;
	// end inline asm
	mov.b64 	{%r273, %r278}, %rd403;
	// begin inline asm
	shfl.sync.down.b32 %r272, %r273, %r279, %r211, %r281;
	// end inline asm
	// begin inline asm
	shfl.sync.down.b32 %r277, %r278, %r279, %r211, %r281;
	// end inline asm
	mov.b64 	%rd51, {%r272, %r277};
	cvt.u16.u32 	%rs40, %r262;
	add.s32 	%r283, %r192, 8;
	setp.gt.s32 	%p158, %r283, %r211;
	@%p158 bra 	$L__BB4_59;
	and.b16  	%rs331, %rs420, 255;
	setp.eq.s16 	%p159, %rs331, 0;
	and.b16  	%rs332, %rs40, 255;
	setp.eq.s16 	%p160, %rs332, 0;
	or.pred  	%p161, %p159, %p160;
	@%p161 bra 	$L__BB4_58;
	min.s64 	%rd403, %rd51, %rd403;
	mov.b16 	%rs420, 1;
	bra.uni 	$L__BB4_59;
$L__BB4_58:
	setp.eq.s16 	%p162, %rs331, 0;
	selp.b16 	%rs420, %rs40, %rs420, %p162;
	selp.b64 	%rd403, %rd51, %rd403, %p162;
$L__BB4_59:
	cvt.u32.u16 	%r304, %rs420;
	and.b32  	%r285, %r304, 255;
	mov.b32 	%r301, 16;
	mov.b32 	%r303, -1;
	// begin inline asm
	shfl.sync.down.b32 %r284, %r285, %r301, %r211, %r303;
	// end inline asm
	// begin inline asm
	shfl.sync.down.b32 %r289, %r290, %r301, %r211, %r303;
	// end inline asm
	mov.b64 	{%r295, %r300}, %rd403;
	// begin inline asm
	shfl.sync.down.b32 %r294, %r295, %r301, %r211, %r303;
	// end inline asm
	// begin inline asm
	shfl.sync.down.b32 %r299, %r300, %r301, %r211, %r303;
	// end inline asm
	mov.b64 	%rd55, {%r294, %r299};
	cvt.u16.u32 	%rs43, %r284;
	add.s32 	%r305, %r192, 16;
	setp.gt.s32 	%p163, %r305, %r211;
	@%p163 bra 	$L__BB4_63;
	and.b16  	%rs335, %rs420, 255;
	setp.eq.s16 	%p164, %rs335, 0;
	and.b16  	%rs336, %rs43, 255;
	setp.eq.s16 	%p165, %rs336, 0;
	or.pred  	%p166, %p164, %p165;
	@%p166 bra 	$L__BB4_62;
	min.s64 	%rd403, %rd55, %rd403;
	mov.b16 	%rs420, 1;
	bra.uni 	$L__BB4_63;
$L__BB4_62:
	setp.eq.s16 	%p167, %rs335, 0;
	selp.b16 	%rs420, %rs43, %rs420, %p167;
	selp.b64 	%rd403, %rd55, %rd403, %p167;
$L__BB4_63:
	setp.ne.s32 	%p168, %r192, 0;
	@%p168 bra 	$L__BB4_65;
	shr.u32 	%r306, %r2, 1;
	and.b32  	%r307, %r306, 496;
	mov.u32 	%r308, _ZZN3cub18CUB_300001_SM_10006detail6reduce28DeviceReduceSingleTileKernelINS2_10policy_hubIN4cuda3std3__45tupleIJblEEEyN6thrust24THRUST_300001_SM_1000_NS8cuda_cub9__find_if7functorIS9_EEE10Policy1000ENSB_12zip_iteratorINS8_IJNSD_26transform_input_iterator_tIbNSB_6detail15normal_iteratorINSB_10device_ptrIiEEEENS7_10__not_fn_tI7is_evenEEEENSB_17counting_iteratorIlNSB_11use_defaultESU_SU_EEEEEEEPS9_ySF_S9_S9_NS7_10__identityEEEvT0_T1_T2_T3_T4_T6_E12temp_storage;
	add.s32 	%r309, %r308, %r307;
	st.shared.u8 	[%r309+8], %rs420;
	st.shared.u64 	[%r309+16], %rd403;
$L__BB4_65:
	bar.sync 	0;
	setp.ne.s32 	%p169, %r2, 0;
	@%p169 bra 	$L__BB4_120;
	setp.lt.u64 	%p170, %rd118, 33;
	@%p170 bra 	$L__BB4_68;
	ld.shared.u8 	%rs339, [_ZZN3cub18CUB_300001_SM_10006detail6reduce28DeviceReduceSingleTileKernelINS2_10policy_hubIN4cuda3std3__45tupleIJblEEEyN6thrust24THRUST_300001_SM_1000_NS8cuda_cub9__find_if7functorIS9_EEE10Policy1000ENSB_12zip_iteratorINS8_IJNSD_26transform_input_iterator_tIbNSB_6detail15normal_iteratorINSB_10device_ptrIiEEEENS7_10__not_fn_tI7is_evenEEEENSB_17counting_iteratorIlNSB_11use_defaultESU_SU_EEEEEEEPS9_ySF_S9_S9_NS7_10__identityEEEvT0_T1_T2_T3_T4_T6_E12temp_storage+24];
	ld.shared.u64 	%rd343, [_ZZN3cub18CUB_300001_SM_10006detail6reduce28DeviceReduceSingleTileKernelINS2_10policy_hubIN4cuda3std3__45tupleIJblEEEyN6thrust24THRUST_300001_SM_1000_NS8cuda_cub9__find_if7functorIS9_EEE10Policy1000ENSB_12zip_iteratorINS8_IJNSD_26transform_input_iterator_tIbNSB_6detail15normal_iteratorINSB_10device_ptrIiEEEENS7_10__not_fn_tI7is_evenEEEENSB_17counting_iteratorIlNSB_11use_defaultESU_SU_EEEEEEEPS9_ySF_S9_S9_NS7_10__identityEEEvT0_T1_T2_T3_T4_T6_E12temp_storage+32];
	and.b16  	%rs340, %rs420, 255;
	setp.eq.s16 	%p171, %rs340, 0;
	setp.eq.s16 	%p172, %rs339, 0;
	min.s64 	%rd344, %rd343, %rd403;
	selp.b16 	%rs341, %rs420, 1, %p172;
	selp.b16 	%rs420, %rs339, %rs341, %p171;
	selp.b64 	%rd345, %rd403, %rd344, %p172;
	selp.b64 	%rd403, %rd343, %rd345, %p171;
$L__BB4_68:
	setp.lt.u64 	%p173, %rd118, 65;
	@%p173 bra 	$L__BB4_70;
	ld.shared.u8 	%rs342, [_ZZN3cub18CUB_300001_SM_10006detail6reduce28DeviceReduceSingleTileKernelINS2_10policy_hubIN4cuda3std3__45tupleIJblEEEyN6thrust24THRUST_300001_SM_1000_NS8cuda_cub9__find_if7functorIS9_EEE10Policy1000ENSB_12zip_iteratorINS8_IJNSD_26transform_input_iterator_tIbNSB_6detail15normal_iteratorINSB_10device_ptrIiEEEENS7_10__not_fn_tI7is_evenEEEENSB_17counting_iteratorIlNSB_11use_defaultESU_SU_EEEEEEEPS9_ySF_S9_S9_NS7_10__identityEEEvT0_T1_T2_T3_T4_T6_E12temp_storage+40];
	ld.shared.u64 	%rd346, [_ZZN3cub18CUB_300001_SM_10006detail6reduce28DeviceReduceSingleTileKernelINS2_10policy_hubIN4cuda3std3__45tupleIJblEEEyN6thrust24THRUST_300001_SM_1000_NS8cuda_cub9__find_if7functorIS9_EEE10Policy1000ENSB_12zip_iteratorINS8_IJNSD_26transform_input_iterator_tIbNSB_6detail15normal_iteratorINSB_10device_ptrIiEEEENS7_10__not_fn_tI7is_evenEEEENSB_17counting_iteratorIlNSB_11use_defaultESU_SU_EEEEEEEPS9_ySF_S9_S9_NS7_10__identityEEEvT0_T1_T2_T3_T4_T6_E12temp_storage+48];
	and.b16  	%rs343, %rs420, 255;
	setp.eq.s16 	%p174, %rs343, 0;
	setp.eq.s16 	%p175, %rs342, 0;
	min.s64 	%rd347, %rd346, %rd403;
	selp.b16 	%rs344, %rs420, 1, %p175;
	selp.b16 	%rs420, %rs342, %rs344, %p174;
	selp.b64 	%rd348, %rd403, %rd347, %p175;
	selp.b64 	%rd403, %rd346, %rd348, %p174;
$L__BB4_70:
	setp.lt.u64 	%p176, %rd118, 97;
	@%p176 bra 	$L__BB4_72;
	ld.shared.u8 	%rs345, [_ZZN3cub18CUB_300001_SM_10006detail6reduce28DeviceReduceSingleTileKernelINS2_10policy_hubIN4cuda3std3__45tupleIJblEEEyN6thrust24THRUST_300001_SM_1000_NS8cuda_cub9__find_if7functorIS9_EEE10Policy1000ENSB_12zip_iteratorINS8_IJNSD_26transform_input_iterator_tIbNSB_6detail15normal_iteratorINSB_10device_ptrIiEEEENS7_10__not_fn_tI7is_evenEEEENSB_17counting_iteratorIlNSB_11use_defaultESU_SU_EEEEEEEPS9_ySF_S9_S9_NS7_10__identityEEEvT0_T1_T2_T3_T4_T6_E12temp_storage+56];
	ld.shared.u64 	%rd349, [_ZZN3cub18CUB_300001_SM_10006detail6reduce28DeviceReduceSingleTileKernelINS2_10policy_hubIN4cuda3std3__45tupleIJblEEEyN6thrust24THRUST_300001_SM_1000_NS8cuda_cub9__find_if7functorIS9_EEE10Policy1000ENSB_12zip_iteratorINS8_IJNSD_26transform_input_iterator_tIbNSB_6detail15normal_iteratorINSB_10device_ptrIiEEEENS7_10__not_fn_tI7is_evenEEEENSB_17counting_iteratorIlNSB_11use_defaultESU_SU_EEEEEEEPS9_ySF_S9_S9_NS7_10__identityEEEvT0_T1_T2_T3_T4_T6_E12temp_storage+64];
	and.b16  	%rs346, %rs420, 255;
	setp.eq.s16 	%p177, %rs346, 0;
	setp.eq.s16 	%p178, %rs345, 0;
	min.s64 	%rd350, %rd349, %rd403;
	selp.b16 	%rs347, %rs420, 1, %p178;
	selp.b16 	%rs420, %rs345, %rs347, %p177;
	selp.b64 	%rd351, %rd403, %rd350, %p178;
	selp.b64 	%rd403, %rd349, %rd351, %p177;
$L__BB4_72:
	setp.lt.u64 	%p179, %rd118, 129;
	@%p179 bra 	$L__BB4_74;
	ld.shared.u8 	%rs348, [_ZZN3cub18CUB_300001_SM_10006detail6reduce28DeviceReduceSingleTileKernelINS2_10policy_hubIN4cuda3std3__45tupleIJblEEEyN6thrust24THRUST_300001_SM_1000_NS8cuda_cub9__find_if7functorIS9_EEE10Policy1000ENSB_12zip_iteratorINS8_IJNSD_26transform_input_iterator_tIbNSB_6detail15normal_iteratorINSB_10device_ptrIiEEEENS7_10__not_fn_tI7is_evenEEEENSB_17counting_iteratorIlNSB_11use_defaultESU_SU_EEEEEEEPS9_ySF_S9_S9_NS7_10__identityEEEvT0_T1_T2_T3_T4_T6_E12temp_storage+72];
	ld.shared.u64 	%rd352, [_ZZN3cub18CUB_300001_SM_10006detail6reduce28DeviceReduceSingleTileKernelINS2_10policy_hubIN4cuda3std3__45tupleIJblEEEyN6thrust24THRUST_300001_SM_1000_NS8cuda_cub9__find_if7functorIS9_EEE10Policy1000ENSB_12zip_iteratorINS8_IJNSD_26transform_input_iterator_tIbNSB_6detail15normal_iteratorINSB_10device_ptrIiEEEENS7_10__not_fn_tI7is_evenEEEENSB_17counting_iteratorIlNSB_11use_defaultESU_SU_EEEEEEEPS9_ySF_S9_S9_NS7_10__identityEEEvT0_T1_T2_T3_T4_T6_E12temp_storage+80];
	and.b16  	%rs349, %rs420, 255;
	setp.eq.s16 	%p180, %rs349, 0;
	setp.eq.s16 	%p181, %rs348, 0;
	min.s64 	%rd353, %rd352, %rd403;
	selp.b16 	%rs350, %rs420, 1, %p181;
	selp.b16 	%rs420, %rs348, %rs350, %p180;
	selp.b64 	%rd354, %rd403, %rd353, %p181;
	selp.b64 	%rd403, %rd352, %rd354, %p180;
$L__BB4_74:
	setp.lt.u64 	%p182, %rd118, 161;
	@%p182 bra 	$L__BB4_76;
	ld.shared.u8 	%rs351, [_ZZN3cub18CUB_300001_SM_10006detail6reduce28DeviceReduceSingleTileKernelINS2_10policy_hubIN4cuda3std3__45tupleIJblEEEyN6thrust24THRUST_300001_SM_1000_NS8cuda_cub9__find_if7functorIS9_EEE10Policy1000ENSB_12zip_iteratorINS8_IJNSD_26transform_input_iterator_tIbNSB_6detail15normal_iteratorINSB_10device_ptrIiEEEENS7_10__not_fn_tI7is_evenEEEENSB_17counting_iteratorIlNSB_11use_defaultESU_SU_EEEEEEEPS9_ySF_S9_S9_NS7_10__identityEEEvT0_T1_T2_T3_T4_T6_E12temp_storage+88];
	ld.shared.u64 	%rd355, [_ZZN3cub18CUB_300001_SM_10006detail6reduce28DeviceReduceSingleTileKernelINS2_10policy_hubIN4cuda3std3__45tupleIJblEEEyN6thrust24THRUST_300001_SM_1000_NS8cuda_cub9__find_if7functorIS9_EEE10Policy1000ENSB_12zip_iteratorINS8_IJNSD_26transform_input_iterator_tIbNSB_6detail15normal_iteratorINSB_10device_ptrIiEEEENS7_10__not_fn_tI7is_evenEEEENSB_17counting_iteratorIlNSB_11use_defaultESU_SU_EEEEEEEPS9_ySF_S9_S9_NS7_10__identityEEEvT0_T1_T2_T3_T4_T6_E12temp_storage+96];
	and.b16  	%rs352, %rs420, 255;
	setp.eq.s16 	%p183, %rs352, 0;
	setp.eq.s16 	%p184, %rs351, 0;
	min.s64 	%rd356, %rd355, %rd403;
	selp.b16 	%rs353, %rs420, 1, %p184;
	selp.b16 	%rs420, %rs351, %rs353, %p183;
	selp.b64 	%rd357, %rd403, %rd356, %p184;
	selp.b64 	%rd403, %rd355, %rd357, %p183;
$L__BB4_76:
	setp.lt.u64 	%p185, %rd118, 193;
	@%p185 bra 	$L__BB4_78;
	ld.shared.u8 	%rs354, [_ZZN3cub18CUB_300001_SM_10006detail6reduce28DeviceReduceSingleTileKernelINS2_10policy_hubIN4cuda3std3__45tupleIJblEEEyN6thrust24THRUST_300001_SM_1000_NS8cuda_cub9__find_if7functorIS9_EEE10Policy1000ENSB_12zip_iteratorINS8_IJNSD_26transform_input_iterator_tIbNSB_6detail15normal_iteratorINSB_10device_ptrIiEEEENS7_10__not_fn_tI7is_evenEEEENSB_17counting_iteratorIlNSB_11use_defaultESU_SU_EEEEEEEPS9_ySF_S9_S9_NS7_10__identityEEEvT0_T1_T2_T3_T4_T6_E12temp_storage+104];
	ld.shared.u64 	%rd358, [_ZZN3cub18CUB_300001_SM_10006detail6reduce28DeviceReduceSingleTileKernelINS2_10policy_hubIN4cuda3std3__45tupleIJblEEEyN6thrust24THRUST_300001_SM_1000_NS8cuda_cub9__find_if7functorIS9_EEE10Policy1000ENSB_12zip_iteratorINS8_IJNSD_26transform_input_iterator_tIbNSB_6detail15normal_iteratorINSB_10device_ptrIiEEEENS7_10__not_fn_tI7is_evenEEEENSB_17counting_iteratorIlNSB_11use_defaultESU_SU_EEEEEEEPS9_ySF_S9_S9_NS7_10__identityEEEvT0_T1_T2_T3_T4_T6_E12temp_storage+112];
	and.b16  	%rs355, %rs420, 255;
	setp.eq.s16 	%p186, %rs355, 0;
	setp.eq.s16 	%p187, %rs354, 0;
	min.s64 	%rd359, %rd358, %rd403;
	selp.b16 	%rs356, %rs420, 1, %p187;
	selp.b16 	%rs420, %rs354, %rs356, %p186;
	selp.b64 	%rd360, %rd403, %rd359, %p187;
	selp.b64 	%rd403, %rd358, %rd360, %p186;
$L__BB4_78:
	setp.lt.u64 	%p188, %rd118, 225;
	@%p188 bra 	$L__BB4_120;
	ld.shared.u8 	%rs357, [_ZZN3cub18CUB_300001_SM_10006detail6reduce28DeviceReduceSingleTileKernelINS2_10policy_hubIN4cuda3std3__45tupleIJblEEEyN6thrust24THRUST_300001_SM_1000_NS8cuda_cub9__find_if7functorIS9_EEE10Policy1000ENSB_12zip_iteratorINS8_IJNSD_26transform_input_iterator_tIbNSB_6detail15normal_iteratorINSB_10device_ptrIiEEEENS7_10__not_fn_tI7is_evenEEEENSB_17counting_iteratorIlNSB_11use_defaultESU_SU_EEEEEEEPS9_ySF_S9_S9_NS7_10__identityEEEvT0_T1_T2_T3_T4_T6_E12temp_storage+120];
	ld.shared.u64 	%rd361, [_ZZN3cub18CUB_300001_SM_10006detail6reduce28DeviceReduceSingleTileKernelINS2_10policy_hubIN4cuda3std3__45tupleIJblEEEyN6thrust24THRUST_300001_SM_1000_NS8cuda_cub9__find_if7functorIS9_EEE10Policy1000ENSB_12zip_iteratorINS8_IJNSD_26transform_input_iterator_tIbNSB_6detail15normal_iteratorINSB_10device_ptrIiEEEENS7_10__not_fn_tI7is_evenEEEENSB_17counting_iteratorIlNSB_11use_defaultESU_SU_EEEEEEEPS9_ySF_S9_S9_NS7_10__identityEEEvT0_T1_T2_T3_T4_T6_E12temp_storage+128];
	and.b16  	%rs358, %rs420, 255;
	setp.eq.s16 	%p189, %rs358, 0;
	setp.eq.s16 	%p190, %rs357, 0;
	min.s64 	%rd362, %rd361, %rd403;
	selp.b16 	%rs359, %rs420, 1, %p190;
	selp.b16 	%rs420, %rs357, %rs359, %p189;
	selp.b64 	%rd363, %rd403, %rd362, %p190;
	selp.b64 	%rd403, %rd361, %rd363, %p189;
	bra.uni 	$L__BB4_120;
$L__BB4_80:
	mov.u32 	%r21, %tid.x;
	cvt.u64.u32 	%rd72, %r21;
	mul.wide.u32 	%rd122, %r21, 4;
	add.s64 	%rd73, %rd2, %rd122;
	ld.global.u32 	%r46, [%rd73];
	add.s32 	%r47, %r21, 256;
	cvt.u64.u32 	%rd123, %r47;
	ld.global.u32 	%r48, [%rd73+1024];
	add.s32 	%r50, %r21, 512;
	cvt.u64.u32 	%rd124, %r50;
	add.s64 	%rd125, %rd117, %rd124;
	ld.global.u32 	%r51, [%rd73+2048];
	add.s64 	%rd126, %rd125, 256;
	ld.global.u8 	%rs101, [%rd73+3072];
	and.b16  	%rs102, %rs101, 1;
	or.b32  	%r53, %r46, %r48;
	and.b32  	%r54, %r46, 1;
	setp.eq.b32 	%p3, %r54, 1;
	selp.b64 	%rd127, %rd72, %rd123, %p3;
	add.s64 	%rd128, %rd117, %rd127;
	and.b32  	%r55, %r53, 1;
	setp.eq.b32 	%p4, %r55, 1;
	not.pred 	%p5, %p4;
	and.b32  	%r56, %r51, 1;
	setp.eq.b32 	%p6, %r56, 1;
	not.pred 	%p7, %p6;
	min.s64 	%rd129, %rd125, %rd128;
	selp.b64 	%rd130, %rd129, %rd128, %p6;
	selp.b64 	%rd131, %rd130, %rd125, %p4;
	and.pred  	%p8, %p5, %p7;
	setp.eq.s16 	%p9, %rs102, 0;
	min.s64 	%rd132, %rd126, %rd131;
	selp.b64 	%rd133, %rd131, %rd132, %p9;
	selp.b16 	%rs420, %rs102, 1, %p8;
	selp.b64 	%rd403, %rd126, %rd133, %p8;
	add.s64 	%rd75, %rd118, -1024;
	setp.lt.u64 	%p10, %rd75, 1024;
	mov.b64 	%rd422, 1024;
	@%p10 bra 	$L__BB4_84;
	mov.b64 	%rd422, 1024;
$L__BB4_82:
	add.s64 	%rd135, %rd422, %rd72;
	shl.b64 	%rd136, %rd422, 2;
	add.s64 	%rd137, %rd73, %rd136;
	add.s64 	%rd138, %rd135, %rd117;
	ld.global.u8 	%rs103, [%rd137];
	and.b16  	%rs104, %rs103, 1;
	add.s64 	%rd139, %rd138, 256;
	ld.global.u8 	%rs105, [%rd137+1024];
	and.b16  	%rs106, %rs105, 1;
	add.s64 	%rd140, %rd138, 512;
	ld.global.u8 	%rs107, [%rd137+2048];
	and.b16  	%rs108, %rs107, 1;
	add.s64 	%rd141, %rd138, 768;
	ld.global.u8 	%rs109, [%rd137+3072];
	and.b16  	%rs110, %rs109, 1;
	and.b16  	%rs111, %rs420, 255;
	setp.eq.s16 	%p11, %rs111, 0;
	setp.eq.s16 	%p12, %rs104, 0;
	min.s64 	%rd142, %rd138, %rd403;
	selp.b16 	%rs112, %rs420, 1, %p12;
	selp.b64 	%rd143, %rd403, %rd142, %p12;
	selp.b16 	%rs113, %rs104, %rs112, %p11;
	and.b16  	%rs114, %rs113, 255;
	selp.b64 	%rd144, %rd138, %rd143, %p11;
	setp.eq.s16 	%p13, %rs114, 0;
	setp.eq.s16 	%p14, %rs106, 0;
	min.s64 	%rd145, %rd139, %rd144;
	selp.b16 	%rs115, %rs113, 1, %p14;
	selp.b64 	%rd146, %rd144, %rd145, %p14;
	selp.b16 	%rs116, %rs106, %rs115, %p13;
	and.b16  	%rs117, %rs116, 255;
	selp.b64 	%rd147, %rd139, %rd146, %p13;
	setp.eq.s16 	%p15, %rs117, 0;
	setp.eq.s16 	%p16, %rs108, 0;
	min.s64 	%rd148, %rd140, %rd147;
	selp.b16 	%rs118, %rs116, 1, %p16;
	selp.b64 	%rd149, %rd147, %rd148, %p16;
	selp.b16 	%rs119, %rs108, %rs118, %p15;
	and.b16  	%rs120, %rs119, 255;
	selp.b64 	%rd150, %rd140, %rd149, %p15;
	setp.eq.s16 	%p17, %rs120, 0;
	setp.eq.s16 	%p18, %rs110, 0;
	min.s64 	%rd151, %rd141, %rd150;
	selp.b16 	%rs121, %rs119, 1, %p18;
	selp.b64 	%rd152, %rd150, %rd151, %p18;
	selp.b16 	%rs420, %rs110, %rs121, %p17;
	selp.b64 	%rd403, %rd141, %rd152, %p17;
	sub.s64 	%rd153, %rd118, %rd422;
	setp.lt.u64 	%p19, %rd153, 1024;
	@%p19 bra 	$L__BB4_96;
	add.s64 	%rd422, %rd422, 1024;
	setp.le.u64 	%p20, %rd422, %rd75;
	@%p20 bra 	$L__BB4_82;
$L__BB4_84:
	setp.le.u64 	%p21, %rd118, %rd422;
	cvt.u32.u64 	%r57, %rd422;
	cvt.u32.u64 	%r58, %rd118;
	sub.s32 	%r59, %r58, %r57;
	setp.ge.s32 	%p22, %r21, %r59;
	or.pred  	%p23, %p21, %p22;
	@%p23 bra 	$L__BB4_96;
	not.b32 	%r62, %r21;
	add.s32 	%r63, %r62, %r58;
	sub.s32 	%r22, %r63, %r57;
	shr.u32 	%r65, %r22, 8;
	add.s32 	%r23, %r65, 1;
	and.b32  	%r24, %r23, 7;
	setp.lt.u32 	%p24, %r22, 1792;
	mov.u32 	%r430, %r21;
	@%p24 bra 	$L__BB4_88;
	and.b32  	%r66, %r23, 33554424;
	neg.s32 	%r428, %r66;
	mov.u32 	%r430, %r21;
$L__BB4_87:
	.pragma "nounroll";
	cvt.u64.u32 	%rd155, %r430;
	add.s64 	%rd156, %rd422, %rd155;
	shl.b64 	%rd157, %rd156, 2;
	add.s64 	%rd158, %rd2, %rd157;
	add.s64 	%rd159, %rd156, %rd117;
	ld.global.u8 	%rs123, [%rd158];
	and.b16  	%rs124, %rs123, 1;
	and.b16  	%rs125, %rs420, 255;
	setp.eq.s16 	%p25, %rs125, 0;
	setp.eq.s16 	%p26, %rs124, 0;
	min.s64 	%rd160, %rd159, %rd403;
	selp.b16 	%rs126, %rs420, 1, %p26;
	selp.b16 	%rs127, %rs124, %rs126, %p25;
	and.b16  	%rs128, %rs127, 255;
	selp.b64 	%rd161, %rd403, %rd160, %p26;
	selp.b64 	%rd162, %rd159, %rd161, %p25;
	add.s64 	%rd163, %rd159, 256;
	ld.global.u8 	%rs129, [%rd158+1024];
	and.b16  	%rs130, %rs129, 1;
	setp.eq.s16 	%p27, %rs128, 0;
	setp.eq.s16 	%p28, %rs130, 0;
	min.s64 	%rd164, %rd163, %rd162;
	selp.b16 	%rs131, %rs127, 1, %p28;
	selp.b16 	%rs132, %rs130, %rs131, %p27;
	and.b16  	%rs133, %rs132, 255;
	selp.b64 	%rd165, %rd162, %rd164, %p28;
	selp.b64 	%rd166, %rd163, %rd165, %p27;
	add.s64 	%rd167, %rd159, 512;
	ld.global.u8 	%rs134, [%rd158+2048];
	and.b16  	%rs135, %rs134, 1;
	setp.eq.s16 	%p29, %rs133, 0;
	setp.eq.s16 	%p30, %rs135, 0;
	min.s64 	%rd168, %rd167, %rd166;
	selp.b16 	%rs136, %rs132, 1, %p30;
	selp.b16 	%rs137, %rs135, %rs136, %p29;
	and.b16  	%rs138, %rs137, 255;
	selp.b64 	%rd169, %rd166, %rd168, %p30;
	selp.b64 	%rd170, %rd167, %rd169, %p29;
	add.s64 	%rd171, %rd159, 768;
	ld.global.u8 	%rs139, [%rd158+3072];
	and.b16  	%rs140, %rs139, 1;
	setp.eq.s16 	%p31, %rs138, 0;
	setp.eq.s16 	%p32, %rs140, 0;
	min.s64 	%rd172, %rd171, %rd170;
	selp.b16 	%rs141, %rs137, 1, %p32;
	selp.b16 	%rs142, %rs140, %rs141, %p31;
	and.b16  	%rs143, %rs142, 255;
	selp.b64 	%rd173, %rd170, %rd172, %p32;
	selp.b64 	%rd174, %rd171, %rd173, %p31;
	add.s64 	%rd175, %rd159, 1024;
	ld.global.u8 	%rs144, [%rd158+4096];
	and.b16  	%rs145, %rs144, 1;
	setp.eq.s16 	%p33, %rs143, 0;
	setp.eq.s16 	%p34, %rs145, 0;
	min.s64 	%rd176, %rd175, %rd174;
	selp.b16 	%rs146, %rs142, 1, %p34;
	selp.b16 	%rs147, %rs145, %rs146, %p33;
	and.b16  	%rs148, %rs147, 255;
	selp.b64 	%rd177, %rd174, %rd176, %p34;
	selp.b64 	%rd178, %rd175, %rd177, %p33;
	add.s64 	%rd179, %rd159, 1280;
	ld.global.u8 	%rs149, [%rd158+5120];
	and.b16  	%rs150, %rs149, 1;
	setp.eq.s16 	%p35, %rs148, 0;
	setp.eq.s16 	%p36, %rs150, 0;
	min.s64 	%rd180, %rd179, %rd178;
	selp.b16 	%rs151, %rs147, 1, %p36;
	selp.b16 	%rs152, %rs150, %rs151, %p35;
	and.b16  	%rs153, %rs152, 255;
	selp.b64 	%rd181, %rd178, %rd180, %p36;
	selp.b64 	%rd182, %rd179, %rd181, %p35;
	add.s64 	%rd183, %rd159, 1536;
	ld.global.u8 	%rs154, [%rd158+6144];
	and.b16  	%rs155, %rs154, 1;
	setp.eq.s16 	%p37, %rs153, 0;
	setp.eq.s16 	%p38, %rs155, 0;
	min.s64 	%rd184, %rd183, %rd182;
	selp.b16 	%rs156, %rs152, 1, %p38;
	selp.b16 	%rs157, %rs155, %rs156, %p37;
	and.b16  	%rs158, %rs157, 255;
	selp.b64 	%rd185, %rd182, %rd184, %p38;
	selp.b64 	%rd186, %rd183, %rd185, %p37;
	add.s64 	%rd187, %rd159, 1792;
	ld.global.u8 	%rs159, [%rd158+7168];
	and.b16  	%rs160, %rs159, 1;
	setp.eq.s16 	%p39, %rs158, 0;
	setp.eq.s16 	%p40, %rs160, 0;
	min.s64 	%rd188, %rd187, %rd186;
	selp.b16 	%rs161, %rs157, 1, %p40;
	selp.b16 	%rs420, %rs160, %rs161, %p39;
	selp.b64 	%rd189, %rd186, %rd188, %p40;
	selp.b64 	%rd403, %rd187, %rd189, %p39;
	add.s32 	%r430, %r430, 2048;
	add.s32 	%r428, %r428, 8;
	setp.ne.s32 	%p41, %r428, 0;
	@%p41 bra 	$L__BB4_87;
$L__BB4_88:
	setp.eq.s32 	%p42, %r24, 0;
	@%p42 bra 	$L__BB4_96;
	setp.lt.u32 	%p43, %r24, 4;
	@%p43 bra 	$L__BB4_91;
	cvt.u64.u32 	%rd191, %r430;
	add.s64 	%rd192, %rd422, %rd191;
	shl.b64 	%rd193, %rd192, 2;
	add.s64 	%rd194, %rd2, %rd193;
	add.s64 	%rd195, %rd192, %rd117;
	ld.global.u8 	%rs163, [%rd194];
	and.b16  	%rs164, %rs163, 1;
	and.b16  	%rs165, %rs420, 255;
	setp.eq.s16 	%p44, %rs165, 0;
	setp.eq.s16 	%p45, %rs164, 0;
	min.s64 	%rd196, %rd195, %rd403;
	selp.b16 	%rs166, %rs420, 1, %p45;
	selp.b16 	%rs167, %rs164, %rs166, %p44;
	and.b16  	%rs168, %rs167, 255;
	selp.b64 	%rd197, %rd403, %rd196, %p45;
	selp.b64 	%rd198, %rd195, %rd197, %p44;
	add.s32 	%r67, %r430, 256;
	cvt.u64.u32 	%rd199, %r67;
	add.s64 	%rd200, %rd422, %rd199;
	add.s64 	%rd201, %rd200, %rd117;
	ld.global.u8 	%rs169, [%rd194+1024];
	and.b16  	%rs170, %rs169, 1;
	setp.eq.s16 	%p46, %rs168, 0;
	setp.eq.s16 	%p47, %rs170, 0;
	min.s64 	%rd202, %rd201, %rd198;
	selp.b16 	%rs171, %rs167, 1, %p47;
	selp.b16 	%rs172, %rs170, %rs171, %p46;
	and.b16  	%rs173, %rs172, 255;
	selp.b64 	%rd203, %rd198, %rd202, %p47;
	selp.b64 	%rd204, %rd201, %rd203, %p46;
	add.s32 	%r68, %r430, 512;
	cvt.u64.u32 	%rd205, %r68;
	add.s64 	%rd206, %rd422, %rd205;
	add.s64 	%rd207, %rd206, %rd117;
	ld.global.u8 	%rs174, [%rd194+2048];
	and.b16  	%rs175, %rs174, 1;
	setp.eq.s16 	%p48, %rs173, 0;
	setp.eq.s16 	%p49, %rs175, 0;
	min.s64 	%rd208, %rd207, %rd204;
	selp.b16 	%rs176, %rs172, 1, %p49;
	selp.b16 	%rs177, %rs175, %rs176, %p48;
	and.b16  	%rs178, %rs177, 255;
	selp.b64 	%rd209, %rd204, %rd208, %p49;
	selp.b64 	%rd210, %rd207, %rd209, %p48;
	add.s32 	%r69, %r430, 768;
	cvt.u64.u32 	%rd211, %r69;
	add.s64 	%rd212, %rd422, %rd211;
	add.s64 	%rd213, %rd212, %rd117;
	ld.global.u8 	%rs179, [%rd194+3072];
	and.b16  	%rs180, %rs179, 1;
	setp.eq.s16 	%p50, %rs178, 0;
	setp.eq.s16 	%p51, %rs180, 0;
	min.s64 	%rd214, %rd213, %rd210;
	selp.b16 	%rs181, %rs177, 1, %p51;
	selp.b16 	%rs420, %rs180, %rs181, %p50;
	selp.b64 	%rd215, %rd210, %rd214, %p51;
	selp.b64 	%rd403, %rd213, %rd215, %p50;
	add.s32 	%r430, %r430, 1024;
$L__BB4_91:
	and.b32  	%r70, %r23, 3;
	setp.eq.s32 	%p52, %r70, 0;
	@%p52 bra 	$L__BB4_96;
	setp.eq.s32 	%p53, %r70, 1;
	@%p53 bra 	$L__BB4_94;
	cvt.u64.u32 	%rd217, %r430;
	add.s64 	%rd218, %rd422, %rd217;
	shl.b64 	%rd219, %rd218, 2;
	add.s64 	%rd220, %rd2, %rd219;
	add.s64 	%rd221, %rd218, %rd117;
	ld.global.u8 	%rs183, [%rd220];
	and.b16  	%rs184, %rs183, 1;
	and.b16  	%rs185, %rs420, 255;
	setp.eq.s16 	%p54, %rs185, 0;
	setp.eq.s16 	%p55, %rs184, 0;
	min.s64 	%rd222, %rd221, %rd403;
	selp.b16 	%rs186, %rs420, 1, %p55;
	selp.b16 	%rs187, %rs184, %rs186, %p54;
	and.b16  	%rs188, %rs187, 255;
	selp.b64 	%rd223, %rd403, %rd222, %p55;
	selp.b64 	%rd224, %rd221, %rd223, %p54;
	add.s32 	%r71, %r430, 256;
	cvt.u64.u32 	%rd225, %r71;
	add.s64 	%rd226, %rd422, %rd225;
	add.s64 	%rd227, %rd226, %rd117;
	ld.global.u8 	%rs189, [%rd220+1024];
	and.b16  	%rs190, %rs189, 1;
	setp.eq.s16 	%p56, %rs188, 0;
	setp.eq.s16 	%p57, %rs190, 0;
	min.s64 	%rd228, %rd227, %rd224;
	selp.b16 	%rs191, %rs187, 1, %p57;
	selp.b16 	%rs420, %rs190, %rs191, %p56;
	selp.b64 	%rd229, %rd224, %rd228, %p57;
	selp.b64 	%rd403, %rd227, %rd229, %p56;
	add.s32 	%r430, %r430, 512;
$L__BB4_94:
	and.b32  	%r72, %r22, 256;
	setp.ne.s32 	%p58, %r72, 0;
	@%p58 bra 	$L__BB4_96;
	cvt.u64.u32 	%rd230, %r430;
	add.s64 	%rd231, %rd422, %rd230;
	shl.b64 	%rd232, %rd231, 2;
	add.s64 	%rd233, %rd2, %rd232;
	add.s64 	%rd234, %rd231, %rd117;
	ld.global.u8 	%rs192, [%rd233];
	and.b16  	%rs193, %rs192, 1;
	and.b16  	%rs194, %rs420, 255;
	setp.eq.s16 	%p59, %rs194, 0;
	setp.eq.s16 	%p60, %rs193, 0;
	min.s64 	%rd235, %rd234, %rd403;
	selp.b16 	%rs195, %rs420, 1, %p60;
	selp.b16 	%rs420, %rs193, %rs195, %p59;
	selp.b64 	%rd236, %rd403, %rd235, %p60;
	selp.b64 	%rd403, %rd234, %rd236, %p59;
$L__BB4_96:
	// begin inline asm
	mov.u32 %r73, %laneid;
	// end inline asm
	cvt.u32.u16 	%r94, %rs420;
	and.b32  	%r75, %r94, 255;
	mov.b32 	%r91, 1;
	mov.b32 	%r92, 31;
	mov.b32 	%r93, -1;
	// begin inline asm
	shfl.sync.down.b32 %r74, %r75, %r91, %r92, %r93;
	// end inline asm
	// begin inline asm
	shfl.sync.down.b32 %r79, %r80, %r91, %r92, %r93;
	// end inline asm
	mov.b64 	{%r85, %r90}, %rd403;
	// begin inline asm
	shfl.sync.down.b32 %r84, %r85, %r91, %r92, %r93;
	// end inline asm
	// begin inline asm
	shfl.sync.down.b32 %r89, %r90, %r91, %r92, %r93;
	// end inline asm
	mov.b64 	%rd94, {%r84, %r89};
	cvt.u16.u32 	%rs75, %r74;
	setp.gt.s32 	%p61, %r73, 30;
	@%p61 bra 	$L__BB4_100;
	and.b16  	%rs196, %rs420, 255;
	setp.eq.s16 	%p62, %rs196, 0;
	and.b16  	%rs197, %rs75, 255;
	setp.eq.s16 	%p63, %rs197, 0;
	or.pred  	%p64, %p62, %p63;
	@%p64 bra 	$L__BB4_99;
	min.s64 	%rd403, %rd94, %rd403;
	mov.b16 	%rs420, 1;
	bra.uni 	$L__BB4_100;
$L__BB4_99:
	setp.eq.s16 	%p65, %rs196, 0;
	selp.b16 	%rs420, %rs75, %rs420, %p65;
	selp.b64 	%rd403, %rd94, %rd403, %p65;
$L__BB4_100:
	cvt.u32.u16 	%r115, %rs420;
	and.b32  	%r96, %r115, 255;
	mov.b32 	%r112, 2;
	mov.b32 	%r113, 31;
	mov.b32 	%r114, -1;
	// begin inline asm
	shfl.sync.down.b32 %r95, %r96, %r112, %r113, %r114;
	// end inline asm
	// begin inline asm
	shfl.sync.down.b32 %r100, %r101, %r112, %r113, %r114;
	// end inline asm
	mov.b64 	{%r106, %r111}, %rd403;
	// begin inline asm
	shfl.sync.down.b32 %r105, %r106, %r112, %r113, %r114;
	// end inline asm
	// begin inline asm
	shfl.sync.down.b32 %r110, %r111, %r112, %r113, %r114;
	// end inline asm
	mov.b64 	%rd98, {%r105, %r110};
	cvt.u16.u32 	%rs78, %r95;
	setp.gt.s32 	%p66, %r73, 29;
	@%p66 bra 	$L__BB4_104;
	and.b16  	%rs200, %rs420, 255;
	setp.eq.s16 	%p67, %rs200, 0;
	and.b16  	%rs201, %rs78, 255;
	setp.eq.s16 	%p68, %rs201, 0;
	or.pred  	%p69, %p67, %p68;
	@%p69 bra 	$L__BB4_103;
	min.s64 	%rd403, %rd98, %rd403;
	mov.b16 	%rs420, 1;
	bra.uni 	$L__BB4_104;
$L__BB4_103:
	setp.eq.s16 	%p70, %rs200, 0;
	selp.b16 	%rs420, %rs78, %rs420, %p70;
	selp.b64 	%rd403, %rd98, %rd403, %p70;
$L__BB4_104:
	cvt.u32.u16 	%r136, %rs420;
	and.b32  	%r117, %r136, 255;
	mov.b32 	%r133, 4;
	mov.b32 	%r134, 31;
	mov.b32 	%r135, -1;
	// begin inline asm
	shfl.sync.down.b32 %r116, %r117, %r133, %r134, %r135;
	// end inline asm
	// begin inline asm
	shfl.sync.down.b32 %r121, %r122, %r133, %r134, %r135;
	// end inline asm
	mov.b64 	{%r127, %r132}, %rd403;
	// begin inline asm
	shfl.sync.down.b32 %r126, %r127, %r133, %r134, %r135;
	// end inline asm
	// begin inline asm
	shfl.sync.down.b32 %r131, %r132, %r133, %r134, %r135;
	// end inline asm
	mov.b64 	%rd102, {%r126, %r131};
	cvt.u16.u32 	%rs81, %r116;
	setp.gt.s32 	%p71, %r73, 27;
	@%p71 bra 	$L__BB4_108;
	and.b16  	%rs204, %rs420, 255;
	setp.eq.s16 	%p72, %rs204, 0;
	and.b16  	%rs205, %rs81, 255;
	setp.eq.s16 	%p73, %rs205, 0;
	or.pred  	%p74, %p72, %p73;
	@%p74 bra 	$L__BB4_107;
	min.s64 	%rd403, %rd102, %rd403;
	mov.b16 	%rs420, 1;
	bra.uni 	$L__BB4_108;
$L__BB4_107:
	setp.eq.s16 	%p75, %rs204, 0;
	selp.b16 	%rs420, %rs81, %rs420, %p75;
	selp.b64 	%rd403, %rd102, %rd403, %p75;
$L__BB4_108:
	cvt.u32.u16 	%r157, %rs420;
	and.b32  	%r138, %r157, 255;
	mov.b32 	%r154, 8;
	mov.b32 	%r155, 31;
	mov.b32 	%r156, -1;
	// begin inline asm
	shfl.sync.down.b32 %r137, %r138, %r154, %r155, %r156;
	// end inline asm
	// begin inline asm
	shfl.sync.down.b32 %r142, %r143, %r154, %r155, %r156;
	// end inline asm
	mov.b64 	{%r148, %r153}, %rd403;
	// begin inline asm
	shfl.sync.down.b32 %r147, %r148, %r154, %r155, %r156;
	// end inline asm
	// begin inline asm
	shfl.sync.down.b32 %r152, %r153, %r154, %r155, %r156;
	// end inline asm
	mov.b64 	%rd106, {%r147, %r152};
	cvt.u16.u32 	%rs84, %r137;
	setp.gt.s32 	%p76, %r73, 23;
	@%p76 bra 	$L__BB4_112;
	and.b16  	%rs208, %rs420, 255;
	setp.eq.s16 	%p77, %rs208, 0;
	and.b16  	%rs209, %rs84, 255;
	setp.eq.s16 	%p78, %rs209, 0;
	or.pred  	%p79, %p77, %p78;
	@%p79 bra 	$L__BB4_111;
	min.s64 	%rd403, %rd106, %rd403;
	mov.b16 	%rs420, 1;
	bra.uni 	$L__BB4_112;
$L__BB4_111:
	setp.eq.s16 	%p80, %rs208, 0;
	selp.b16 	%rs420, %rs84, %rs420, %p80;
	selp.b64 	%rd403, %rd106, %rd403, %p80;
$L__BB4_112:
	cvt.u32.u16 	%r178, %rs420;
	and.b32  	%r159, %r178, 255;
	mov.b32 	%r175, 16;
	mov.b32 	%r176, 31;
	mov.b32 	%r177, -1;
	// begin inline asm
	shfl.sync.down.b32 %r158, %r159, %r175, %r176, %r177;
	// end inline asm
	// begin inline asm
	shfl.sync.down.b32 %r163, %r164, %r175, %r176, %r177;
	// end inline asm
	mov.b64 	{%r169, %r174}, %rd403;
	// begin inline asm
	shfl.sync.down.b32 %r168, %r169, %r175, %r176, %r177;
	// end inline asm
	// begin inline asm
	shfl.sync.down.b32 %r173, %r174, %r175, %r176, %r177;
	// end inline asm
	mov.b64 	%rd110, {%r168, %r173};
	cvt.u16.u32 	%rs87, %r158;
	setp.gt.s32 	%p81, %r73, 15;
	@%p81 bra 	$L__BB4_116;
	and.b16  	%rs212, %rs420, 255;
	setp.eq.s16 	%p82, %rs212, 0;
	and.b16  	%rs213, %rs87, 255;
	setp.eq.s16 	%p83, %rs213, 0;
	or.pred  	%p84, %p82, %p83;
	@%p84 bra 	$L__BB4_115;
	min.s64 	%rd403, %rd110, %rd403;
	mov.b16 	%rs420, 1;
	bra.uni 	$L__BB4_116;
$L__BB4_115:
	setp.eq.s16 	%p85, %rs212, 0;
	selp.b16 	%rs420, %rs87, %rs420, %p85;
	selp.b64 	%rd403, %rd110, %rd403, %p85;
$L__BB4_116:
	setp.ne.s32 	%p86, %r73, 0;
	@%p86 bra 	$L__BB4_118;
	shr.u32 	%r179, %r21, 1;
	and.b32  	%r180, %r179, 496;
	mov.u32 	%r181, _ZZN3cub18CUB_300001_SM_10006detail6reduce28DeviceReduceSingleTileKernelINS2_10policy_hubIN4cuda3std3__45tupleIJblEEEyN6thrust24THRUST_300001_SM_1000_NS8cuda_cub9__find_if7functorIS9_EEE10Policy1000ENSB_12zip_iteratorINS8_IJNSD_26transform_input_iterator_tIbNSB_6detail15normal_iteratorINSB_10device_ptrIiEEEENS7_10__not_fn_tI7is_evenEEEENSB_17counting_iteratorIlNSB_11use_defaultESU_SU_EEEEEEEPS9_ySF_S9_S9_NS7_10__identityEEEvT0_T1_T2_T3_T4_T6_E12temp_storage;
	add.s32 	%r182, %r181, %r180;
	st.shared.u8 	[%r182+8], %rs420;
	st.shared.u64 	[%r182+16], %rd403;
$L__BB4_118:
	bar.sync 	0;
	setp.ne.s32 	%p87, %r21, 0;
	@%p87 bra 	$L__BB4_120;
	ld.shared.u8 	%rs216, [_ZZN3cub18CUB_300001_SM_10006detail6reduce28DeviceReduceSingleTileKernelINS2_10policy_hubIN4cuda3std3__45tupleIJblEEEyN6thrust24THRUST_300001_SM_1000_NS8cuda_cub9__find_if7functorIS9_EEE10Policy1000ENSB_12zip_iteratorINS8_IJNSD_26transform_input_iterator_tIbNSB_6detail15normal_iteratorINSB_10device_ptrIiEEEENS7_10__not_fn_tI7is_evenEEEENSB_17counting_iteratorIlNSB_11use_defaultESU_SU_EEEEEEEPS9_ySF_S9_S9_NS7_10__identityEEEvT0_T1_T2_T3_T4_T6_E12temp_storage+24];
	ld.shared.u64 	%rd237, [_ZZN3cub18CUB_300001_SM_10006detail6reduce28DeviceReduceSingleTileKernelINS2_10policy_hubIN4cuda3std3__45tupleIJblEEEyN6thrust24THRUST_300001_SM_1000_NS8cuda_cub9__find_if7functorIS9_EEE10Policy1000ENSB_12zip_iteratorINS8_IJNSD_26transform_input_iterator_tIbNSB_6detail15normal_iteratorINSB_10device_ptrIiEEEENS7_10__not_fn_tI7is_evenEEEENSB_17counting_iteratorIlNSB_11use_defaultESU_SU_EEEEEEEPS9_ySF_S9_S9_NS7_10__identityEEEvT0_T1_T2_T3_T4_T6_E12temp_storage+32];
	and.b16  	%rs217, %rs420, 255;
	setp.eq.s16 	%p88, %rs217, 0;
	setp.eq.s16 	%p89, %rs216, 0;
	min.s64 	%rd238, %rd237, %rd403;
	selp.b16 	%rs218, %rs420, 1, %p89;
	selp.b16 	%rs219, %rs216, %rs218, %p88;
	and.b16  	%rs220, %rs219, 255;
	selp.b64 	%rd239, %rd403, %rd238, %p89;
	selp.b64 	%rd240, %rd237, %rd239, %p88;
	ld.shared.u8 	%rs221, [_ZZN3cub18CUB_300001_SM_10006detail6reduce28DeviceReduceSingleTileKernelINS2_10policy_hubIN4cuda3std3__45tupleIJblEEEyN6thrust24THRUST_300001_SM_1000_NS8cuda_cub9__find_if7functorIS9_EEE10Policy1000ENSB_12zip_iteratorINS8_IJNSD_26transform_input_iterator_tIbNSB_6detail15normal_iteratorINSB_10device_ptrIiEEEENS7_10__not_fn_tI7is_evenEEEENSB_17counting_iteratorIlNSB_11use_defaultESU_SU_EEEEEEEPS9_ySF_S9_S9_NS7_10__identityEEEvT0_T1_T2_T3_T4_T6_E12temp_storage+40];
	ld.shared.u64 	%rd241, [_ZZN3cub18CUB_300001_SM_10006detail6reduce28DeviceReduceSingleTileKernelINS2_10policy_hubIN4cuda3std3__45tupleIJblEEEyN6thrust24THRUST_300001_SM_1000_NS8cuda_cub9__find_if7functorIS9_EEE10Policy1000ENSB_12zip_iteratorINS8_IJNSD_26transform_input_iterator_tIbNSB_6detail15normal_iteratorINSB_10device_ptrIiEEEENS7_10__not_fn_tI7is_evenEEEENSB_17counting_iteratorIlNSB_11use_defaultESU_SU_EEEEEEEPS9_ySF_S9_S9_NS7_10__identityEEEvT0_T1_T2_T3_T4_T6_E12temp_storage+48];
	setp.eq.s16 	%p90, %rs220, 0;
	setp.eq.s16 	%p91, %rs221, 0;
	min.s64 	%rd242, %rd241, %rd240;
	selp.b16 	%rs222, %rs219, 1, %p91;
	selp.b16 	%rs223, %rs221, %rs222, %p90;
	and.b16  	%rs224, %rs223, 255;
	selp.b64 	%rd243, %rd240, %rd242, %p91;
	selp.b64 	%rd244, %rd241, %rd243, %p90;
	ld.shared.u8 	%rs225, [_ZZN3cub18CUB_300001_SM_10006detail6reduce28DeviceReduceSingleTileKernelINS2_10policy_hubIN4cuda3std3__45tupleIJblEEEyN6thrust24THRUST_300001_SM_1000_NS8cuda_cub9__find_if7functorIS9_EEE10Policy1000ENSB_12zip_iteratorINS8_IJNSD_26transform_input_iterator_tIbNSB_6detail15normal_iteratorINSB_10device_ptrIiEEEENS7_10__not_fn_tI7is_evenEEEENSB_17counting_iteratorIlNSB_11use_defaultESU_SU_EEEEEEEPS9_ySF_S9_S9_NS7_10__identityEEEvT0_T1_T2_T3_T4_T6_E12temp_storage+56];
	ld.shared.u64 	%rd245, [_ZZN3cub18CUB_300001_SM_10006detail6reduce28DeviceReduceSingleTileKernelINS2_10policy_hubIN4cuda3std3__45tupleIJblEEEyN6thrust24THRUST_300001_SM_1000_NS8cuda_cub9__find_if7functorIS9_EEE10Policy1000ENSB_12zip_iteratorINS8_IJNSD_26transform_input_iterator_tIbNSB_6detail15normal_iteratorINSB_10device_ptrIiEEEENS7_10__not_fn_tI7is_evenEEEENSB_17counting_iteratorIlNSB_11use_defaultESU_SU_EEEEEEEPS9_ySF_S9_S9_NS7_10__identityEEEvT0_T1_T2_T3_T4_T6_E12temp_storage+64];
	setp.eq.s16 	%p92, %rs224, 0;
	setp.eq.s16 	%p93, %rs225, 0;
	min.s64 	%rd246, %rd245, %rd244;
	selp.b16 	%rs226, %rs223, 1, %p93;
	selp.b16 	%rs227, %rs225, %rs226, %p92;
	and.b16  	%rs228, %rs227, 255;
	selp.b64 	%rd247, %rd244, %rd246, %p93;
	selp.b64 	%rd248, %rd245, %rd247, %p92;
	ld.shared.u8 	%rs229, [_ZZN3cub18CUB_300001_SM_10006detail6reduce28DeviceReduceSingleTileKernelINS2_10policy_hubIN4cuda3std3__45tupleIJblEEEyN6thrust24THRUST_300001_SM_1000_NS8cuda_cub9__find_if7functorIS9_EEE10Policy1000ENSB_12zip_iteratorINS8_IJNSD_26transform_input_iterator_tIbNSB_6detail15normal_iteratorINSB_10device_ptrIiEEEENS7_10__not_fn_tI7is_evenEEEENSB_17counting_iteratorIlNSB_11use_defaultESU_SU_EEEEEEEPS9_ySF_S9_S9_NS7_10__identityEEEvT0_T1_T2_T3_T4_T6_E12temp_storage+72];
	ld.shared.u64 	%rd249, [_ZZN3cub18CUB_300001_SM_10006detail6reduce28DeviceReduceSingleTileKernelINS2_10policy_hubIN4cuda3std3__45tupleIJblEEEyN6thrust24THRUST_300001_SM_1000_NS8cuda_cub9__find_if7functorIS9_EEE10Policy1000ENSB_12zip_iteratorINS8_IJNSD_26transform_input_iterator_tIbNSB_6detail15normal_iteratorINSB_10device_ptrIiEEEENS7_10__not_fn_tI7is_evenEEEENSB_17counting_iteratorIlNSB_11use_defaultESU_SU_EEEEEEEPS9_ySF_S9_S9_NS7_10__identityEEEvT0_T1_T2_T3_T4_T6_E12temp_storage+80];
	setp.eq.s16 	%p94, %rs228, 0;
	setp.eq.s16 	%p95, %rs229, 0;
	min.s64 	%rd250, %rd249, %rd248;
	selp.b16 	%rs230, %rs227, 1, %p95;
	selp.b16 	%rs231, %rs229, %rs230, %p94;
	and.b16  	%rs232, %rs231, 255;
	selp.b64 	%rd251, %rd248, %rd250, %p95;
	selp.b64 	%rd252, %rd249, %rd251, %p94;
	ld.shared.u8 	%rs233, [_ZZN3cub18CUB_300001_SM_10006detail6reduce28DeviceReduceSingleTileKernelINS2_10policy_hubIN4cuda3std3__45tupleIJblEEEyN6thrust24THRUST_300001_SM_1000_NS8cuda_cub9__find_if7functorIS9_EEE10Policy1000ENSB_12zip_iteratorINS8_IJNSD_26transform_input_iterator_tIbNSB_6detail15normal_iteratorINSB_10device_ptrIiEEEENS7_10__not_fn_tI7is_evenEEEENSB_17counting_iteratorIlNSB_11use_defaultESU_SU_EEEEEEEPS9_ySF_S9_S9_NS7_10__identityEEEvT0_T1_T2_T3_T4_T6_E12temp_storage+88];
	ld.shared.u64 	%rd253, [_ZZN3cub18CUB_300001_SM_10006detail6reduce28DeviceReduceSingleTileKernelINS2_10policy_hubIN4cuda3std3__45tupleIJblEEEyN6thrust24THRUST_300001_SM_1000_NS8cuda_cub9__find_if7functorIS9_EEE10Policy1000ENSB_12zip_iteratorINS8_IJNSD_26transform_input_iterator_tIbNSB_6detail15normal_iteratorINSB_10device_ptrIiEEEENS7_10__not_fn_tI7is_evenEEEENSB_17counting_iteratorIlNSB_11use_defaultESU_SU_EEEEEEEPS9_ySF_S9_S9_NS7_10__identityEEEvT0_T1_T2_T3_T4_T6_E12temp_storage+96];
	setp.eq.s16 	%p96, %rs232, 0;
	setp.eq.s16 	%p97, %rs233, 0;
	min.s64 	%rd254, %rd253, %rd252;
	selp.b16 	%rs234, %rs231, 1, %p97;
	selp.b16 	%rs235, %rs233, %rs234, %p96;
	and.b16  	%rs236, %rs235, 255;
	selp.b64 	%rd255, %rd252, %rd254, %p97;
	selp.b64 	%rd256, %rd253, %rd255, %p96;
	ld.shared.u8 	%rs237, [_ZZN3cub18CUB_300001_SM_10006detail6reduce28DeviceReduceSingleTileKernelINS2_10policy_hubIN4cuda3std3__45tupleIJblEEEyN6thrust24THRUST_300001_SM_1000_NS8cuda_cub9__find_if7functorIS9_EEE10Policy1000ENSB_12zip_iteratorINS8_IJNSD_26transform_input_iterator_tIbNSB_6detail15normal_iteratorINSB_10device_ptrIiEEEENS7_10__not_fn_tI7is_evenEEEENSB_17counting_iteratorIlNSB_11use_defaultESU_SU_EEEEEEEPS9_ySF_S9_S9_NS7_10__identityEEEvT0_T1_T2_T3_T4_T6_E12temp_storage+104];
	ld.shared.u64 	%rd257, [_ZZN3cub18CUB_300001_SM_10006detail6reduce28DeviceReduceSingleTileKernelINS2_10policy_hubIN4cuda3std3__45tupleIJblEEEyN6thrust24THRUST_300001_SM_1000_NS8cuda_cub9__find_if7functorIS9_EEE10Policy1000ENSB_12zip_iteratorINS8_IJNSD_26transform_input_iterator_tIbNSB_6detail15normal_iteratorINSB_10device_ptrIiEEEENS7_10__not_fn_tI7is_evenEEEENSB_17counting_iteratorIlNSB_11use_defaultESU_SU_EEEEEEEPS9_ySF_S9_S9_NS7_10__identityEEEvT0_T1_T2_T3_T4_T6_E12temp_storage+112];
	setp.eq.s16 	%p98, %rs236, 0;
	setp.eq.s16 	%p99, %rs237, 0;
	min.s64 	%rd258, %rd257, %rd256;
	selp.b16 	%rs238, %rs235, 1, %p99;
	selp.b16 	%rs239, %rs237, %rs238, %p98;
	and.b16  	%rs240, %rs239, 255;
	selp.b64 	%rd259, %rd256, %rd258, %p99;
	selp.b64 	%rd260, %rd257, %rd259, %p98;
	ld.shared.u8 	%rs241, [_ZZN3cub18CUB_300001_SM_10006detail6reduce28DeviceReduceSingleTileKernelINS2_10policy_hubIN4cuda3std3__45tupleIJblEEEyN6thrust24THRUST_300001_SM_1000_NS8cuda_cub9__find_if7functorIS9_EEE10Policy1000ENSB_12zip_iteratorINS8_IJNSD_26transform_input_iterator_tIbNSB_6detail15normal_iteratorINSB_10device_ptrIiEEEENS7_10__not_fn_tI7is_evenEEEENSB_17counting_iteratorIlNSB_11use_defaultESU_SU_EEEEEEEPS9_ySF_S9_S9_NS7_10__identityEEEvT0_T1_T2_T3_T4_T6_E12temp_storage+120];
	ld.shared.u64 	%rd261, [_ZZN3cub18CUB_300001_SM_10006detail6reduce28DeviceReduceSingleTileKernelINS2_10policy_hubIN4cuda3std3__45tupleIJblEEEyN6thrust24THRUST_300001_SM_1000_NS8cuda_cub9__find_if7functorIS9_EEE10Policy1000ENSB_12zip_iteratorINS8_IJNSD_26transform_input_iterator_tIbNSB_6detail15normal_iteratorINSB_10device_ptrIiEEEENS7_10__not_fn_tI7is_evenEEEENSB_17counting_iteratorIlNSB_11use_defaultESU_SU_EEEEEEEPS9_ySF_S9_S9_NS7_10__identityEEEvT0_T1_T2_T3_T4_T6_E12temp_storage+128];
	setp.eq.s16 	%p100, %rs240, 0;
	setp.eq.s16 	%p101, %rs241, 0;
	min.s64 	%rd262, %rd261, %rd260;
	selp.b16 	%rs242, %rs239, 1, %p101;
	selp.b16 	%rs420, %rs241, %rs242, %p100;
	selp.b64 	%rd263, %rd260, %rd262, %p101;
	selp.b64 	%rd403, %rd261, %rd263, %p100;
$L__BB4_120:
	mov.u32 	%r420, %tid.x;
	setp.ne.s32 	%p232, %r420, 0;
	@%p232 bra 	$L__BB4_122;
	setp.eq.s16 	%p233, %rs100, 0;
	and.b16  	%rs408, %rs420, 255;
	setp.eq.s16 	%p234, %rs408, 0;
	min.s64 	%rd391, %rd403, %rd119;
	selp.b16 	%rs409, %rs100, 1, %p234;
	selp.b16 	%rs410, %rs420, %rs409, %p233;
	selp.b64 	%rd392, %rd119, %rd391, %p234;
	selp.b64 	%rd393, %rd403, %rd392, %p233;
	st.global.u8 	[%rd1], %rs410;
	st.global.u64 	[%rd1+8], %rd393;
$L__BB4_122:
	ret;

}
	// .globl	_ZN3cub18CUB_300001_SM_10006detail6reduce18DeviceReduceKernelINS2_10policy_hubIN4cuda3std3__45tupleIJblEEEyN6thrust24THRUST_300001_SM_1000_NS8cuda_cub9__find_if7functorIS9_EEE10Policy1000ENSB_12zip_iteratorINS8_IJNSD_26transform_input_iterator_tIbNSB_6detail15normal_iteratorINSB_10device_ptrIiEEEENS7_10__not_fn_tI7is_evenEEEENSB_17counting_iteratorIlNSB_11use_defaultESU_SU_EEEEEEEySF_S9_NS7_10__identityEEEvT0_PT3_T1_NS0_13GridEvenShareIS12_EET2_T4_
.visible .entry _ZN3cub18CUB_300001_SM_10006detail6reduce18DeviceReduceKernelINS2_10policy_hubIN4cuda3std3__45tupleIJblEEEyN6thrust24THRUST_300001_SM_1000_NS8cuda_cub9__find_if7functorIS9_EEE10Policy1000ENSB_12zip_iteratorINS8_IJNSD_26transform_input_iterator_tIbNSB_6detail15normal_iteratorINSB_10device_ptrIiEEEENS7_10__not_fn_tI7is_evenEEEENSB_17counting_iteratorIlNSB_11use_defaultESU_SU_EEEEEEEySF_S9_NS7_10__identityEEEvT0_PT3_T1_NS0_13GridEvenShareIS12_EET2_T4_(
	.param .align 8 .b8 _ZN3cub18CUB_300001_SM_10006detail6reduce18DeviceReduceKernelINS2_10policy_hubIN4cuda3std3__45tupleIJblEEEyN6thrust24THRUST_300001_SM_1000_NS8cuda_cub9__find_if7functorIS9_EEE10Policy1000ENSB_12zip_iteratorINS8_IJNSD_26transform_input_iterator_tIbNSB_6detail15normal_iteratorINSB_10device_ptrIiEEEENS7_10__not_fn_tI7is_evenEEEENSB_17counting_iteratorIlNSB_11use_defaultESU_SU_EEEEEEEySF_S9_NS7_10__identityEEEvT0_PT3_T1_NS0_13GridEvenShareIS12_EET2_T4__param_0[24],
	.param .u64 .ptr .align 1 _ZN3cub18CUB_300001_SM_10006detail6reduce18DeviceReduceKernelINS2_10policy_hubIN4cuda3std3__45tupleIJblEEEyN6thrust24THRUST_300001_SM_1000_NS8cuda_cub9__find_if7functorIS9_EEE10Policy1000ENSB_12zip_iteratorINS8_IJNSD_26transform_input_iterator_tIbNSB_6detail15normal_iteratorINSB_10device_ptrIiEEEENS7_10__not_fn_tI7is_evenEEEENSB_17counting_iteratorIlNSB_11use_defaultESU_SU_EEEEEEEySF_S9_NS7_10__identityEEEvT0_PT3_T1_NS0_13GridEvenShareIS12_EET2_T4__param_1,
	.param .u64 _ZN3cub18CUB_300001_SM_10006detail6reduce18DeviceReduceKernelINS2_10policy_hubIN4cuda3std3__45tupleIJblEEEyN6thrust24THRUST_300001_SM_1000_NS8cuda_cub9__find_if7functorIS9_EEE10Policy1000ENSB_12zip_iteratorINS8_IJNSD_26transform_input_iterator_tIbNSB_6detail15normal_iteratorINSB_10device_ptrIiEEEENS7_10__not_fn_tI7is_evenEEEENSB_17counting_iteratorIlNSB_11use_defaultESU_SU_EEEEEEEySF_S9_NS7_10__identityEEEvT0_PT3_T1_NS0_13GridEvenShareIS12_EET2_T4__param_2,
	.param .align 8 .b8 _ZN3cub18CUB_300001_SM_10006detail6reduce18DeviceReduceKernelINS2_10policy_hubIN4cuda3std3__45tupleIJblEEEyN6thrust24THRUST_300001_SM_1000_NS8cuda_cub9__find_if7functorIS9_EEE10Policy1000ENSB_12zip_iteratorINS8_IJNSD_26transform_input_iterator_tIbNSB_6detail15normal_iteratorINSB_10device_ptrIiEEEENS7_10__not_fn_tI7is_evenEEEENSB_17counting_iteratorIlNSB_11use_defaultESU_SU_EEEEEEEySF_S9_NS7_10__identityEEEvT0_PT3_T1_NS0_13GridEvenShareIS12_EET2_T4__param_3[72],
	.param .align 1 .b8 _ZN3cub18CUB_300001_SM_10006detail6reduce18DeviceReduceKernelINS2_10policy_hubIN4cuda3std3__45tupleIJblEEEyN6thrust24THRUST_300001_SM_1000_NS8cuda_cub9__find_if7functorIS9_EEE10Policy1000ENSB_12zip_iteratorINS8_IJNSD_26transform_input_iterator_tIbNSB_6detail15normal_iteratorINSB_10device_ptrIiEEEENS7_10__not_fn_tI7is_evenEEEENSB_17counting_iteratorIlNSB_11use_defaultESU_SU_EEEEEEEySF_S9_NS7_10__identityEEEvT0_PT3_T1_NS0_13GridEvenShareIS12_EET2_T4__param_4[1],
	.param .align 1 .b8 _ZN3cub18CUB_300001_SM_10006detail6reduce18DeviceReduceKernelINS2_10policy_hubIN4cuda3std3__45tupleIJblEEEyN6thrust24THRUST_300001_SM_1000_NS8cuda_cub9__find_if7functorIS9_EEE10Policy1000ENSB_12zip_iteratorINS8_IJNSD_26transform_input_iterator_tIbNSB_6detail15normal_iteratorINSB_10device_ptrIiEEEENS7_10__not_fn_tI7is_evenEEEENSB_17counting_iteratorIlNSB_11use_defaultESU_SU_EEEEEEEySF_S9_NS7_10__identityEEEvT0_PT3_T1_NS0_13GridEvenShareIS12_EET2_T4__param_5[1]
)
.maxntid 256
{
	.reg .pred 	%p<232>;
	.reg .b16 	%rs<437>;
	.reg .b32 	%r<462>;
	.reg .b64 	%rd<456>;
	// demoted variable
	.shared .align 8 .b8 _ZZN3cub18CUB_300001_SM_10006detail6reduce18DeviceReduceKernelINS2_10policy_hubIN4cuda3std3__45tupleIJblEEEyN6thrust24THRUST_300001_SM_1000_NS8cuda_cub9__find_if7functorIS9_EEE10Policy1000ENSB_12zip_iteratorINS8_IJNSD_26transform_input_iterator_tIbNSB_6detail15normal_iteratorINSB_10device_ptrIiEEEENS7_10__not_fn_tI7is_evenEEEENSB_17counting_iteratorIlNSB_11use_defaultESU_SU_EEEEEEEySF_S9_NS7_10__identityEEEvT0_PT3_T1_NS0_13GridEvenShareIS12_EET2_T4_E12temp_storage[152];
	ld.param.u64 	%rd3, [_ZN3cub18CUB_300001_SM_10006detail6reduce18DeviceReduceKernelINS2_10policy_hubIN4cuda3std3__45tupleIJblEEEyN6thrust24THRUST_300001_SM_1000_NS8cuda_cub9__find_if7functorIS9_EEE10Policy1000ENSB_12zip_iteratorINS8_IJNSD_26transform_input_iterator_tIbNSB_6detail15normal_iteratorINSB_10device_ptrIiEEEENS7_10__not_fn_tI7is_evenEEEENSB_17counting_iteratorIlNSB_11use_defaultESU_SU_EEEEEEEySF_S9_NS7_10__identityEEEvT0_PT3_T1_NS0_13GridEvenShareIS12_EET2_T4__param_0+16];
	ld.param.u64 	%rd1, [_ZN3cub18CUB_300001_SM_10006detail6reduce18DeviceReduceKernelINS2_10policy_hubIN4cuda3std3__45tupleIJblEEEyN6thrust24THRUST_300001_SM_1000_NS8cuda_cub9__find_if7functorIS9_EEE10Policy1000ENSB_12zip_iteratorINS8_IJNSD_26transform_input_iterator_tIbNSB_6detail15normal_iteratorINSB_10device_ptrIiEEEENS7_10__not_fn_tI7is_evenEEEENSB_17counting_iteratorIlNSB_11use_defaultESU_SU_EEEEEEEySF_S9_NS7_10__identityEEEvT0_PT3_T1_NS0_13GridEvenShareIS12_EET2_T4__param_3+32];
	ld.param.u32 	%r1, [_ZN3cub18CUB_300001_SM_10006detail6reduce18DeviceReduceKernelINS2_10policy_hubIN4cuda3std3__45tupleIJblEEEyN6thrust24THRUST_300001_SM_1000_NS8cuda_cub9__find_if7functorIS9_EEE10Policy1000ENSB_12zip_iteratorINS8_IJNSD_26transform_input_iterator_tIbNSB_6detail15normal_iteratorINSB_10device_ptrIiEEEENS7_10__not_fn_tI7is_evenEEEENSB_17counting_iteratorIlNSB_11use_defaultESU_SU_EEEEEEEySF_S9_NS7_10__identityEEEvT0_PT3_T1_NS0_13GridEvenShareIS12_EET2_T4__param_3+40];
	ld.param.u64 	%rd116, [_ZN3cub18CUB_300001_SM_10006detail6reduce18DeviceReduceKernelINS2_10policy_hubIN4cuda3std3__45tupleIJblEEEyN6thrust24THRUST_300001_SM_1000_NS8cuda_cub9__find_if7functorIS9_EEE10Policy1000ENSB_12zip_iteratorINS8_IJNSD_26transform_input_iterator_tIbNSB_6detail15normal_iteratorINSB_10device_ptrIiEEEENS7_10__not_fn_tI7is_evenEEEENSB_17counting_iteratorIlNSB_11use_defaultESU_SU_EEEEEEEySF_S9_NS7_10__identityEEEvT0_PT3_T1_NS0_13GridEvenShareIS12_EET2_T4__param_0];
	cvta.to.global.u64 	%rd2, %rd116;
	mov.u32 	%r2, %ctaid.x;
	shl.b32 	%r47, %r1, 10;
	cvt.s64.s32 	%rd4, %r47;
	shl.b32 	%r48, %r2, 10;
	cvt.u64.u32 	%rd5, %r48;
	sub.s64 	%rd6, %rd1, %rd5;
	setp.gt.u64 	%p1, %rd6, 1023;
	@%p1 bra 	$L__BB5_78;
	cvt.u32.u64 	%r199, %rd5;
	cvt.u32.u64 	%r3, %rd1;
	sub.s32 	%r4, %r3, %r199;
	mov.u32 	%r5, %tid.x;
	setp.ge.s32 	%p101, %r5, %r4;
	mov.b16 	%rs406, 0;
	mov.b64 	%rd424, 0;
	mov.u32 	%r452, %r5;
	@%p101 bra 	$L__BB5_3;
	add.s32 	%r201, %r199, %r5;
	cvt.u64.u32 	%rd263, %r201;
	mul.wide.u32 	%rd264, %r201, 4;
	add.s64 	%rd265, %rd2, %rd264;
	add.s64 	%rd424, %rd3, %rd263;
	ld.global.u16 	%rs234, [%rd265];
	and.b16  	%rs406, %rs234, 1;
	add.s32 	%r452, %r5, 256;
$L__BB5_3:
	setp.ge.s32 	%p102, %r452, %r4;
	@%p102 bra 	$L__BB5_16;
	not.b32 	%r203, %r452;
	add.s32 	%r8, %r203, %r3;
	sub.s32 	%r204, %r8, %r199;
	shr.u32 	%r205, %r204, 8;
	add.s32 	%r9, %r205, 1;
	and.b32  	%r10, %r9, 7;
	setp.lt.u32 	%p103, %r204, 1792;
	@%p103 bra 	$L__BB5_8;
	add.s32 	%r451, %r452, 1024;
	and.b32  	%r206, %r9, 33554424;
	neg.s32 	%r450, %r206;
$L__BB5_6:
	.pragma "nounroll";
	add.s32 	%r207, %r451, -1024;
	cvt.s64.s32 	%rd267, %r207;
	add.s64 	%rd268, %rd267, %rd5;
	shl.b64 	%rd269, %rd268, 2;
	add.s64 	%rd270, %rd2, %rd269;
	add.s64 	%rd271, %rd268, %rd3;
	ld.global.u8 	%rs236, [%rd270];
	and.b16  	%rs237, %rs236, 1;
	and.b16  	%rs238, %rs406, 255;
	setp.eq.s16 	%p104, %rs238, 0;
	setp.eq.s16 	%p105, %rs237, 0;
	min.s64 	%rd272, %rd271, %rd424;
	selp.b64 	%rd273, %rd424, %rd272, %p105;
	selp.b64 	%rd274, %rd271, %rd273, %p104;
	selp.b16 	%rs239, %rs406, 1, %p105;
	selp.b16 	%rs240, %rs237, %rs239, %p104;
	and.b16  	%rs241, %rs240, 255;
	add.s32 	%r208, %r451, -768;
	cvt.s64.s32 	%rd275, %r208;
	add.s64 	%rd276, %rd275, %rd5;
	add.s64 	%rd277, %rd276, %rd3;
	ld.global.u8 	%rs242, [%rd270+1024];
	and.b16  	%rs243, %rs242, 1;
	setp.eq.s16 	%p106, %rs241, 0;
	setp.eq.s16 	%p107, %rs243, 0;
	min.s64 	%rd278, %rd277, %rd274;
	selp.b64 	%rd279, %rd274, %rd278, %p107;
	selp.b64 	%rd280, %rd277, %rd279, %p106;
	selp.b16 	%rs244, %rs240, 1, %p107;
	selp.b16 	%rs245, %rs243, %rs244, %p106;
	and.b16  	%rs246, %rs245, 255;
	add.s32 	%r209, %r451, -512;
	cvt.s64.s32 	%rd281, %r209;
	add.s64 	%rd282, %rd281, %rd5;
	add.s64 	%rd283, %rd282, %rd3;
	ld.global.u8 	%rs247, [%rd270+2048];
	and.b16  	%rs248, %rs247, 1;
	setp.eq.s16 	%p108, %rs246, 0;
	setp.eq.s16 	%p109, %rs248, 0;
	min.s64 	%rd284, %rd283, %rd280;
	selp.b64 	%rd285, %rd280, %rd284, %p109;
	selp.b64 	%rd286, %rd283, %rd285, %p108;
	selp.b16 	%rs249, %rs245, 1, %p109;
	selp.b16 	%rs250, %rs248, %rs249, %p108;
	and.b16  	%rs251, %rs250, 255;
	add.s32 	%r210, %r451, -256;
	cvt.s64.s32 	%rd287, %r210;
	add.s64 	%rd288, %rd287, %rd5;
	add.s64 	%rd289, %rd288, %rd3;
	ld.global.u8 	%rs252, [%rd270+3072];
	and.b16  	%rs253, %rs252, 1;
	setp.eq.s16 	%p110, %rs251, 0;
	setp.eq.s16 	%p111, %rs253, 0;
	min.s64 	%rd290, %rd289, %rd286;
	selp.b64 	%rd291, %rd286, %rd290, %p111;
	selp.b64 	%rd292, %rd289, %rd291, %p110;
	selp.b16 	%rs254, %rs250, 1, %p111;
	selp.b16 	%rs255, %rs253, %rs254, %p110;
	and.b16  	%rs256, %rs255, 255;
	add.s32 	%r211, %r451, 768;
	cvt.s64.s32 	%rd293, %r451;
	add.s64 	%rd294, %rd293, %rd5;
	add.s64 	%rd295, %rd294, %rd3;
	ld.global.u8 	%rs257, [%rd270+4096];
	and.b16  	%rs258, %rs257, 1;
	setp.eq.s16 	%p112, %rs256, 0;
	setp.eq.s16 	%p113, %rs258, 0;
	min.s64 	%rd296, %rd295, %rd292;
	selp.b64 	%rd297, %rd292, %rd296, %p113;
	selp.b64 	%rd298, %rd295, %rd297, %p112;
	selp.b16 	%rs259, %rs255, 1, %p113;
	selp.b16 	%rs260, %rs258, %rs259, %p112;
	and.b16  	%rs261, %rs260, 255;
	add.s32 	%r212, %r451, 256;
	cvt.s64.s32 	%rd299, %r212;
	add.s64 	%rd300, %rd299, %rd5;
	add.s64 	%rd301, %rd300, %rd3;
	ld.global.u8 	%rs262, [%rd270+5120];
	and.b16  	%rs263, %rs262, 1;
	setp.eq.s16 	%p114, %rs261, 0;
	setp.eq.s16 	%p115, %rs263, 0;
	min.s64 	%rd302, %rd301, %rd298;
	selp.b64 	%rd303, %rd298, %rd302, %p115;
	selp.b64 	%rd304, %rd301, %rd303, %p114;
	selp.b16 	%rs264, %rs260, 1, %p115;
	selp.b16 	%rs265, %rs263, %rs264, %p114;
	and.b16  	%rs266, %rs265, 255;
	add.s32 	%r213, %r451, 512;
	cvt.s64.s32 	%rd305, %r213;
	add.s64 	%rd306, %rd305, %rd5;
	add.s64 	%rd307, %rd306, %rd3;
	ld.global.u8 	%rs267, [%rd270+6144];
	and.b16  	%rs268, %rs267, 1;
	setp.eq.s16 	%p116, %rs266, 0;
	setp.eq.s16 	%p117, %rs268, 0;
	min.s64 	%rd308, %rd307, %rd304;
	selp.b64 	%rd309, %rd304, %rd308, %p117;
	selp.b64 	%rd310, %rd307, %rd309, %p116;
	selp.b16 	%rs269, %rs265, 1, %p117;
	selp.b16 	%rs270, %rs268, %rs269, %p116;
	and.b16  	%rs271, %rs270, 255;
	cvt.s64.s32 	%rd311, %r211;
	add.s64 	%rd312, %rd311, %rd5;
	add.s64 	%rd313, %rd312, %rd3;
	ld.global.u8 	%rs272, [%rd270+7168];
	and.b16  	%rs273, %rs272, 1;
	setp.eq.s16 	%p118, %rs271, 0;
	setp.eq.s16 	%p119, %rs273, 0;
	min.s64 	%rd314, %rd313, %rd310;
	selp.b64 	%rd315, %rd310, %rd314, %p119;
	selp.b64 	%rd424, %rd313, %rd315, %p118;
	selp.b16 	%rs274, %rs270, 1, %p119;
	selp.b16 	%rs406, %rs273, %rs274, %p118;
	add.s32 	%r451, %r451, 2048;
	add.s32 	%r450, %r450, 8;
	setp.ne.s32 	%p120, %r450, 0;
	@%p120 bra 	$L__BB5_6;
	add.s32 	%r452, %r451, -1024;
$L__BB5_8:
	setp.eq.s32 	%p121, %r10, 0;
	@%p121 bra 	$L__BB5_16;
	setp.lt.u32 	%p122, %r10, 4;
	@%p122 bra 	$L__BB5_11;
	cvt.s64.s32 	%rd317, %r452;
	add.s64 	%rd318, %rd317, %rd5;
	shl.b64 	%rd319, %rd318, 2;
	add.s64 	%rd320, %rd2, %rd319;
	add.s64 	%rd321, %rd318, %rd3;
	ld.global.u8 	%rs276, [%rd320];
	and.b16  	%rs277, %rs276, 1;
	and.b16  	%rs278, %rs406, 255;
	setp.eq.s16 	%p123, %rs278, 0;
	setp.eq.s16 	%p124, %rs277, 0;
	min.s64 	%rd322, %rd321, %rd424;
	selp.b64 	%rd323, %rd424, %rd322, %p124;
	selp.b64 	%rd324, %rd321, %rd323, %p123;
	selp.b16 	%rs279, %rs406, 1, %p124;
	selp.b16 	%rs280, %rs277, %rs279, %p123;
	and.b16  	%rs281, %rs280, 255;
	add.s32 	%r214, %r452, 256;
	cvt.s64.s32 	%rd325, %r214;
	add.s64 	%rd326, %rd325, %rd5;
	add.s64 	%rd327, %rd326, %rd3;
	ld.global.u8 	%rs282, [%rd320+1024];
	and.b16  	%rs283, %rs282, 1;
	setp.eq.s16 	%p125, %rs281, 0;
	setp.eq.s16 	%p126, %rs283, 0;
	min.s64 	%rd328, %rd327, %rd324;
	selp.b64 	%rd329, %rd324, %rd328, %p126;
	selp.b64 	%rd330, %rd327, %rd329, %p125;
	selp.b16 	%rs284, %rs280, 1, %p126;
	selp.b16 	%rs285, %rs283, %rs284, %p125;
	and.b16  	%rs286, %rs285, 255;
	add.s32 	%r215, %r452, 512;
	cvt.s64.s32 	%rd331, %r215;
	add.s64 	%rd332, %rd331, %rd5;
	add.s64 	%rd333, %rd332, %rd3;
	ld.global.u8 	%rs287, [%rd320+2048];
	and.b16  	%rs288, %rs287, 1;
	setp.eq.s16 	%p127, %rs286, 0;
	setp.eq.s16 	%p128, %rs288, 0;
	min.s64 	%rd334, %rd333, %rd330;
	selp.b64 	%rd335, %rd330, %rd334, %p128;
	selp.b64 	%rd336, %rd333, %rd335, %p127;
	selp.b16 	%rs289, %rs285, 1, %p128;
	selp.b16 	%rs290, %rs288, %rs289, %p127;
	and.b16  	%rs291, %rs290, 255;
	add.s32 	%r216, %r452, 768;
	cvt.s64.s32 	%rd337, %r216;
	add.s64 	%rd338, %rd337, %rd5;
	add.s64 	%rd339, %rd338, %rd3;
	ld.global.u8 	%rs292, [%rd320+3072];
	and.b16  	%rs293, %rs292, 1;
	setp.eq.s16 	%p129, %rs291, 0;
	setp.eq.s16 	%p130, %rs293, 0;
	min.s64 	%rd340, %rd339, %rd336;
	selp.b64 	%rd341, %rd336, %rd340, %p130;
	selp.b64 	%rd424, %rd339, %rd341, %p129;
	selp.b16 	%rs294, %rs290, 1, %p130;
	selp.b16 	%rs406, %rs293, %rs294, %p129;
	add.s32 	%r452, %r452, 1024;
$L__BB5_11:
	and.b32  	%r217, %r9, 3;
	setp.eq.s32 	%p131, %r217, 0;
	@%p131 bra 	$L__BB5_16;
	setp.eq.s32 	%p132, %r217, 1;
	@%p132 bra 	$L__BB5_14;
	cvt.s64.s32 	%rd343, %r452;
	add.s64 	%rd344, %rd343, %rd5;
	shl.b64 	%rd345, %rd344, 2;
	add.s64 	%rd346, %rd2, %rd345;
	add.s64 	%rd347, %rd344, %rd3;
	ld.global.u8 	%rs296, [%rd346];
	and.b16  	%rs297, %rs296, 1;
	and.b16  	%rs298, %rs406, 255;
	setp.eq.s16 	%p133, %rs298, 0;
	setp.eq.s16 	%p134, %rs297, 0;
	min.s64 	%rd348, %rd347, %rd424;
	selp.b64 	%rd349, %rd424, %rd348, %p134;
	selp.b64 	%rd350, %rd347, %rd349, %p133;
	selp.b16 	%rs299, %rs406, 1, %p134;
	selp.b16 	%rs300, %rs297, %rs299, %p133;
	and.b16  	%rs301, %rs300, 255;
	add.s32 	%r218, %r452, 256;
	cvt.s64.s32 	%rd351, %r218;
	add.s64 	%rd352, %rd351, %rd5;
	add.s64 	%rd353, %rd352, %rd3;
	ld.global.u8 	%rs302, [%rd346+1024];
	and.b16  	%rs303, %rs302, 1;
	setp.eq.s16 	%p135, %rs301, 0;
	setp.eq.s16 	%p136, %rs303, 0;
	min.s64 	%rd354, %rd353, %rd350;
	selp.b64 	%rd355, %rd350, %rd354, %p136;
	selp.b64 	%rd424, %rd353, %rd355, %p135;
	selp.b16 	%rs304, %rs300, 1, %p136;
	selp.b16 	%rs406, %rs303, %rs304, %p135;
	add.s32 	%r452, %r452, 512;
$L__BB5_14:
	and.b32  	%r219, %r8, 256;
	setp.ne.s32 	%p137, %r219, 0;
	@%p137 bra 	$L__BB5_16;
	cvt.s64.s32 	%rd356, %r452;
	add.s64 	%rd357, %rd356, %rd5;
	shl.b64 	%rd358, %rd357, 2;
	add.s64 	%rd359, %rd2, %rd358;
	add.s64 	%rd360, %rd357, %rd3;
	ld.global.u8 	%rs305, [%rd359];
	and.b16  	%rs306, %rs305, 1;
	and.b16  	%rs307, %rs406, 255;
	setp.eq.s16 	%p138, %rs307, 0;
	setp.eq.s16 	%p139, %rs306, 0;
	min.s64 	%rd361, %rd360, %rd424;
	selp.b64 	%rd362, %rd424, %rd361, %p139;
	selp.b64 	%rd424, %rd360, %rd362, %p138;
	selp.b16 	%rs308, %rs406, 1, %p139;
	selp.b16 	%rs406, %rs306, %rs308, %p138;
$L__BB5_16:
	setp.lt.s32 	%p140, %r4, 256;
	@%p140 bra 	$L__BB5_41;
	// begin inline asm
	mov.u32 %r338, %laneid;
	// end inline asm
	cvt.u32.u16 	%r359, %rs406;
	and.b32  	%r340, %r359, 255;
	mov.b32 	%r356, 1;
	mov.b32 	%r357, 31;
	mov.b32 	%r358, -1;
	// begin inline asm
	shfl.sync.down.b32 %r339, %r340, %r356, %r357, %r358;
	// end inline asm
	// begin inline asm
	shfl.sync.down.b32 %r344, %r345, %r356, %r357, %r358;
	// end inline asm
	mov.b64 	{%r350, %r355}, %rd424;
	// begin inline asm
	shfl.sync.down.b32 %r349, %r350, %r356, %r357, %r358;
	// end inline asm
	// begin inline asm
	shfl.sync.down.b32 %r354, %r355, %r356, %r357, %r358;
	// end inline asm
	mov.b64 	%rd21, {%r349, %r354};
	cvt.u16.u32 	%rs15, %r339;
	setp.gt.s32 	%p190, %r338, 30;
	@%p190 bra 	$L__BB5_21;
	and.b16  	%rs350, %rs406, 255;
	setp.eq.s16 	%p191, %rs350, 0;
	and.b16  	%rs351, %rs15, 255;
	setp.eq.s16 	%p192, %rs351, 0;
	or.pred  	%p193, %p191, %p192;
	@%p193 bra 	$L__BB5_20;
	min.s64 	%rd424, %rd21, %rd424;
	mov.b16 	%rs406, 1;
	bra.uni 	$L__BB5_21;
$L__BB5_20:
	setp.eq.s16 	%p194, %rs350, 0;
	selp.b64 	%rd424, %rd21, %rd424, %p194;
	selp.b16 	%rs406, %rs15, %rs406, %p194;
$L__BB5_21:
	cvt.u32.u16 	%r380, %rs406;
	and.b32  	%r361, %r380, 255;
	mov.b32 	%r377, 2;
	mov.b32 	%r378, 31;
	mov.b32 	%r379, -1;
	// begin inline asm
	shfl.sync.down.b32 %r360, %r361, %r377, %r378, %r379;
	// end inline asm
	// begin inline asm
	shfl.sync.down.b32 %r365, %r366, %r377, %r378, %r379;
	// end inline asm
	mov.b64 	{%r371, %r376}, %rd424;
	// begin inline asm
	shfl.sync.down.b32 %r370, %r371, %r377, %r378, %r379;
	// end inline asm
	// begin inline asm
	shfl.sync.down.b32 %r375, %r376, %r377, %r378, %r379;
	// end inline asm
	mov.b64 	%rd25, {%r370, %r375};
	cvt.u16.u32 	%rs18, %r360;
	setp.gt.s32 	%p195, %r338, 29;
	@%p195 bra 	$L__BB5_25;
	and.b16  	%rs354, %rs406, 255;
	setp.eq.s16 	%p196, %rs354, 0;
	and.b16  	%rs355, %rs18, 255;
	setp.eq.s16 	%p197, %rs355, 0;
	or.pred  	%p198, %p196, %p197;
	@%p198 bra 	$L__BB5_24;
	min.s64 	%rd424, %rd25, %rd424;
	mov.b16 	%rs406, 1;
	bra.uni 	$L__BB5_25;
$L__BB5_24:
	setp.eq.s16 	%p199, %rs354, 0;
	selp.b64 	%rd424, %rd25, %rd424, %p199;
	selp.b16 	%rs406, %rs18, %rs406, %p199;
$L__BB5_25:
	cvt.u32.u16 	%r401, %rs406;
	and.b32  	%r382, %r401, 255;
	mov.b32 	%r398, 4;
	mov.b32 	%r399, 31;
	mov.b32 	%r400, -1;
	// begin inline asm
	shfl.sync.down.b32 %r381, %r382, %r398, %r399, %r400;
	// end inline asm
	// begin inline asm
	shfl.sync.down.b32 %r386, %r387, %r398, %r399, %r400;
	// end inline asm
	mov.b64 	{%r392, %r397}, %rd424;
	// begin inline asm
	shfl.sync.down.b32 %r391, %r392, %r398, %r399, %r400;
	// end inline asm
	// begin inline asm
	shfl.sync.down.b32 %r396, %r397, %r398, %r399, %r400;
	// end inline asm
	mov.b64 	%rd29, {%r391, %r396};
	cvt.u16.u32 	%rs21, %r381;
	setp.gt.s32 	%p200, %r338, 27;
	@%p200 bra 	$L__BB5_29;
	and.b16  	%rs358, %rs406, 255;
	setp.eq.s16 	%p201, %rs358, 0;
	and.b16  	%rs359, %rs21, 255;
	setp.eq.s16 	%p202, %rs359, 0;
	or.pred  	%p203, %p201, %p202;
	@%p203 bra 	$L__BB5_28;
	min.s64 	%rd424, %rd29, %rd424;
	mov.b16 	%rs406, 1;
	bra.uni 	$L__BB5_29;
$L__BB5_28:
	setp.eq.s16 	%p204, %rs358, 0;
	selp.b64 	%rd424, %rd29, %rd424, %p204;
	selp.b16 	%rs406, %rs21, %rs406, %p204;
$L__BB5_29:
	cvt.u32.u16 	%r422, %rs406;
	and.b32  	%r403, %r422, 255;
	mov.b32 	%r419, 8;
	mov.b32 	%r420, 31;
	mov.b32 	%r421, -1;
	// begin inline asm
	shfl.sync.down.b32 %r402, %r403, %r419, %r420, %r421;
	// end inline asm
	// begin inline asm
	shfl.sync.down.b32 %r407, %r408, %r419, %r420, %r421;
	// end inline asm
	mov.b64 	{%r413, %r418}, %rd424;
	// begin inline asm
	shfl.sync.down.b32 %r412, %r413, %r419, %r420, %r421;
	// end inline asm
	// begin inline asm
	shfl.sync.down.b32 %r417, %r418, %r419, %r420, %r421;
	// end inline asm
	mov.b64 	%rd33, {%r412, %r417};
	cvt.u16.u32 	%rs24, %r402;
	setp.gt.s32 	%p205, %r338, 23;
	@%p205 bra 	$L__BB5_33;
	and.b16  	%rs362, %rs406, 255;
	setp.eq.s16 	%p206, %rs362, 0;
	and.b16  	%rs363, %rs24, 255;
	setp.eq.s16 	%p207, %rs363, 0;
	or.pred  	%p208, %p206, %p207;
	@%p208 bra 	$L__BB5_32;
	min.s64 	%rd424, %rd33, %rd424;
	mov.b16 	%rs406, 1;
	bra.uni 	$L__BB5_33;
$L__BB5_32:
	setp.eq.s16 	%p209, %rs362, 0;
	selp.b64 	%rd424, %rd33, %rd424, %p209;
	selp.b16 	%rs406, %rs24, %rs406, %p209;
$L__BB5_33:
	cvt.u32.u16 	%r443, %rs406;
	and.b32  	%r424, %r443, 255;
	mov.b32 	%r440, 16;
	mov.b32 	%r441, 31;
	mov.b32 	%r442, -1;
	// begin inline asm
	shfl.sync.down.b32 %r423, %r424, %r440, %r441, %r442;
	// end inline asm
	// begin inline asm
	shfl.sync.down.b32 %r428, %r429, %r440, %r441, %r442;
	// end inline asm
	mov.b64 	{%r434, %r439}, %rd424;
	// begin inline asm
	shfl.sync.down.b32 %r433, %r434, %r440, %r441, %r442;
	// end inline asm
	// begin inline asm
	shfl.sync.down.b32 %r438, %r439, %r440, %r441, %r442;
	// end inline asm
	mov.b64 	%rd37, {%r433, %r438};
	cvt.u16.u32 	%rs27, %r423;
	setp.gt.s32 	%p210, %r338, 15;
	@%p210 bra 	$L__BB5_37;
	and.b16  	%rs366, %rs406, 255;
	setp.eq.s16 	%p211, %rs366, 0;
	and.b16  	%rs367, %rs27, 255;
	setp.eq.s16 	%p212, %rs367, 0;
	or.pred  	%p213, %p211, %p212;
	@%p213 bra 	$L__BB5_36;
	min.s64 	%rd424, %rd37, %rd424;
	mov.b16 	%rs406, 1;
	bra.uni 	$L__BB5_37;
$L__BB5_36:
	setp.eq.s16 	%p214, %rs366, 0;
	selp.b16 	%rs406, %rs27, %rs406, %p214;
	selp.b64 	%rd424, %rd37, %rd424, %p214;
$L__BB5_37:
	setp.ne.s32 	%p215, %r338, 0;
	@%p215 bra 	$L__BB5_39;
	shr.u32 	%r444, %r5, 1;
	and.b32  	%r445, %r444, 496;
	mov.u32 	%r446, _ZZN3cub18CUB_300001_SM_10006detail6reduce18DeviceReduceKernelINS2_10policy_hubIN4cuda3std3__45tupleIJblEEEyN6thrust24THRUST_300001_SM_1000_NS8cuda_cub9__find_if7functorIS9_EEE10Policy1000ENSB_12zip_iteratorINS8_IJNSD_26transform_input_iterator_tIbNSB_6detail15normal_iteratorINSB_10device_ptrIiEEEENS7_10__not_fn_tI7is_evenEEEENSB_17counting_iteratorIlNSB_11use_defaultESU_SU_EEEEEEEySF_S9_NS7_10__identityEEEvT0_PT3_T1_NS0_13GridEvenShareIS12_EET2_T4_E12temp_storage;
	add.s32 	%r447, %r446, %r445;
	st.shared.u8 	[%r447+8], %rs406;
	st.shared.u64 	[%r447+16], %rd424;
$L__BB5_39:
	bar.sync 	0;
	setp.ne.s32 	%p216, %r5, 0;
	@%p216 bra 	$L__BB5_118;
	ld.shared.u8 	%rs370, [_ZZN3cub18CUB_300001_SM_10006detail6reduce18DeviceReduceKernelINS2_10policy_hubIN4cuda3std3__45tupleIJblEEEyN6thrust24THRUST_300001_SM_1000_NS8cuda_cub9__find_if7functorIS9_EEE10Policy1000ENSB_12zip_iteratorINS8_IJNSD_26transform_input_iterator_tIbNSB_6detail15normal_iteratorINSB_10device_ptrIiEEEENS7_10__not_fn_tI7is_evenEEEENSB_17counting_iteratorIlNSB_11use_defaultESU_SU_EEEEEEEySF_S9_NS7_10__identityEEEvT0_PT3_T1_NS0_13GridEvenShareIS12_EET2_T4_E12temp_storage+24];
	ld.shared.u64 	%rd384, [_ZZN3cub18CUB_300001_SM_10006detail6reduce18DeviceReduceKernelINS2_10policy_hubIN4cuda3std3__45tupleIJblEEEyN6thrust24THRUST_300001_SM_1000_NS8cuda_cub9__find_if7functorIS9_EEE10Policy1000ENSB_12zip_iteratorINS8_IJNSD_26transform_input_iterator_tIbNSB_6detail15normal_iteratorINSB_10device_ptrIiEEEENS7_10__not_fn_tI7is_evenEEEENSB_17counting_iteratorIlNSB_11use_defaultESU_SU_EEEEEEEySF_S9_NS7_10__identityEEEvT0_PT3_T1_NS0_13GridEvenShareIS12_EET2_T4_E12temp_storage+32];
	and.b16  	%rs371, %rs406, 255;
	setp.eq.s16 	%p217, %rs371, 0;
	setp.eq.s16 	%p218, %rs370, 0;
	min.s64 	%rd385, %rd384, %rd424;
	selp.b16 	%rs372, %rs406, 1, %p218;
	selp.b16 	%rs373, %rs370, %rs372, %p217;
	and.b16  	%rs374, %rs373, 255;
	selp.b64 	%rd386, %rd424, %rd385, %p218;
	selp.b64 	%rd387, %rd384, %rd386, %p217;
	ld.shared.u8 	%rs375, [_ZZN3cub18CUB_300001_SM_10006detail6reduce18DeviceReduceKernelINS2_10policy_hubIN4cuda3std3__45tupleIJblEEEyN6thrust24THRUST_300001_SM_1000_NS8cuda_cub9__find_if7functorIS9_EEE10Policy1000ENSB_12zip_iteratorINS8_IJNSD_26transform_input_iterator_tIbNSB_6detail15normal_iteratorINSB_10device_ptrIiEEEENS7_10__not_fn_tI7is_evenEEEENSB_17counting_iteratorIlNSB_11use_defaultESU_SU_EEEEEEEySF_S9_NS7_10__identityEEEvT0_PT3_T1_NS0_13GridEvenShareIS12_EET2_T4_E12temp_storage+40];
	ld.shared.u64 	%rd388, [_ZZN3cub18CUB_300001_SM_10006detail6reduce18DeviceReduceKernelINS2_10policy_hubIN4cuda3std3__45tupleIJblEEEyN6thrust24THRUST_300001_SM_1000_NS8cuda_cub9__find_if7functorIS9_EEE10Policy1000ENSB_12zip_iteratorINS8_IJNSD_26transform_input_iterator_tIbNSB_6detail15normal_iteratorINSB_10device_ptrIiEEEENS7_10__not_fn_tI7is_evenEEEENSB_17counting_iteratorIlNSB_11use_defaultESU_SU_EEEEEEEySF_S9_NS7_10__identityEEEvT0_PT3_T1_NS0_13GridEvenShareIS12_EET2_T4_E12temp_storage+48];
	setp.eq.s16 	%p219, %rs374, 0;
	setp.eq.s16 	%p220, %rs375, 0;
	min.s64 	%rd389, %rd388, %rd387;
	selp.b16 	%rs376, %rs373, 1, %p220;
	selp.b16 	%rs377, %rs375, %rs376, %p219;
	and.b16  	%rs378, %rs377, 255;
	selp.b64 	%rd390, %rd387, %rd389, %p220;
	selp.b64 	%rd391, %rd388, %rd390, %p219;
	ld.shared.u8 	%rs379, [_ZZN3cub18CUB_300001_SM_10006detail6reduce18DeviceReduceKernelINS2_10policy_hubIN4cuda3std3__45tupleIJblEEEyN6thrust24THRUST_300001_SM_1000_NS8cuda_cub9__find_if7functorIS9_EEE10Policy1000ENSB_12zip_iteratorINS8_IJNSD_26transform_input_iterator_tIbNSB_6detail15normal_iteratorINSB_10device_ptrIiEEEENS7_10__not_fn_tI7is_evenEEEENSB_17counting_iteratorIlNSB_11use_defaultESU_SU_EEEEEEEySF_S9_NS7_10__identityEEEvT0_PT3_T1_NS0_13GridEvenShareIS12_EET2_T4_E12temp_storage+56];
	ld.shared.u64 	%rd392, [_ZZN3cub18CUB_300001_SM_10006detail6reduce18DeviceReduceKernelINS2_10policy_hubIN4cuda3std3__45tupleIJblEEEyN6thrust24THRUST_300001_SM_1000_NS8cuda_cub9__find_if7functorIS9_EEE10Policy1000ENSB_12zip_iteratorINS8_IJNSD_26transform_input_iterator_tIbNSB_6detail15normal_iteratorINSB_10device_ptrIiEEEENS7_10__not_fn_tI7is_evenEEEENSB_17counting_iteratorIlNSB_11use_defaultESU_SU_EEEEEEEySF_S9_NS7_10__identityEEEvT0_PT3_T1_NS0_13GridEvenShareIS12_EET2_T4_E12temp_storage+64];
	setp.eq.s16 	%p221, %rs378, 0;
	setp.eq.s16 	%p222, %rs379, 0;
	min.s64 	%rd393, %rd392, %rd391;
	selp.b16 	%rs380, %rs377, 1, %p222;
	selp.b16 	%rs381, %rs379, %rs380, %p221;
	and.b16  	%rs382, %rs381, 255;
	selp.b64 	%rd394, %rd391, %rd393, %p222;
	selp.b64 	%rd395, %rd392, %rd394, %p221;
	ld.shared.u8 	%rs383, [_ZZN3cub18CUB_300001_SM_10006detail6reduce18DeviceReduceKernelINS2_10policy_hubIN4cuda3std3__45tupleIJblEEEyN6thrust24THRUST_300001_SM_1000_NS8cuda_cub9__find_if7functorIS9_EEE10Policy1000ENSB_12zip_iteratorINS8_IJNSD_26transform_input_iterator_tIbNSB_6detail15normal_iteratorINSB_10device_ptrIiEEEENS7_10__not_fn_tI7is_evenEEEENSB_17counting_iteratorIlNSB_11use_defaultESU_SU_EEEEEEEySF_S9_NS7_10__identityEEEvT0_PT3_T1_NS0_13GridEvenShareIS12_EET2_T4_E12temp_storage+72];
	ld.shared.u64 	%rd396, [_ZZN3cub18CUB_300001_SM_10006detail6reduce18DeviceReduceKernelINS2_10policy_hubIN4cuda3std3__45tupleIJblEEEyN6thrust24THRUST_300001_SM_1000_NS8cuda_cub9__find_if7functorIS9_EEE10Policy1000ENSB_12zip_iteratorINS8_IJNSD_26transform_input_iterator_tIbNSB_6detail15normal_iteratorINSB_10device_ptrIiEEEENS7_10__not_fn_tI7is_evenEEEENSB_17counting_iteratorIlNSB_11use_defaultESU_SU_EEEEEEEySF_S9_NS7_10__identityEEEvT0_PT3_T1_NS0_13GridEvenShareIS12_EET2_T4_E12temp_storage+80];
	setp.eq.s16 	%p223, %rs382, 0;
	setp.eq.s16 	%p224, %rs383, 0;
	min.s64 	%rd397, %rd396, %rd395;
	selp.b16 	%rs384, %rs381, 1, %p224;
	selp.b16 	%rs385, %rs383, %rs384, %p223;
	and.b16  	%rs386, %rs385, 255;
	selp.b64 	%rd398, %rd395, %rd397, %p224;
	selp.b64 	%rd399, %rd396, %rd398, %p223;
	ld.shared.u8 	%rs387, [_ZZN3cub18CUB_300001_SM_10006detail6reduce18DeviceReduceKernelINS2_10policy_hubIN4cuda3std3__45tupleIJblEEEyN6thrust24THRUST_300001_SM_1000_NS8cuda_cub9__find_if7functorIS9_EEE10Policy1000ENSB_12zip_iteratorINS8_IJNSD_26transform_input_iterator_tIbNSB_6detail15normal_iteratorINSB_10device_ptrIiEEEENS7_10__not_fn_tI7is_evenEEEENSB_17counting_iteratorIlNSB_11use_defaultESU_SU_EEEEEEEySF_S9_NS7_10__identityEEEvT0_PT3_T1_NS0_13GridEvenShareIS12_EET2_T4_E12temp_storage+88];
	ld.shared.u64 	%rd400, [_ZZN3cub18CUB_300001_SM_10006detail6reduce18DeviceReduceKernelINS2_10policy_hubIN4cuda3std3__45tupleIJblEEEyN6thrust24THRUST_300001_SM_1000_NS8cuda_cub9__find_if7functorIS9_EEE10Policy1000ENSB_12zip_iteratorINS8_IJNSD_26transform_input_iterator_tIbNSB_6detail15normal_iteratorINSB_10device_ptrIiEEEENS7_10__not_fn_tI7is_evenEEEENSB_17counting_iteratorIlNSB_11use_defaultESU_SU_EEEEEEEySF_S9_NS7_10__identityEEEvT0_PT3_T1_NS0_13GridEvenShareIS12_EET2_T4_E12temp_storage+96];
	setp.eq.s16 	%p225, %rs386, 0;
	setp.eq.s16 	%p226, %rs387, 0;
	min.s64 	%rd401, %rd400, %rd399;
	selp.b16 	%rs388, %rs385, 1, %p226;
	selp.b16 	%rs389, %rs387, %rs388, %p225;
	and.b16  	%rs390, %rs389, 255;
	selp.b64 	%rd402, %rd399, %rd401, %p226;
	selp.b64 	%rd403, %rd400, %rd402, %p225;
	ld.shared.u8 	%rs391, [_ZZN3cub18CUB_300001_SM_10006detail6reduce18DeviceReduceKernelINS2_10policy_hubIN4cuda3std3__45tupleIJblEEEyN6thrust24THRUST_300001_SM_1000_NS8cuda_cub9__find_if7functorIS9_EEE10Policy1000ENSB_12zip_iteratorINS8_IJNSD_26transform_input_iterator_tIbNSB_6detail15normal_iteratorINSB_10device_ptrIiEEEENS7_10__not_fn_tI7is_evenEEEENSB_17counting_iteratorIlNSB_11use_defaultESU_SU_EEEEEEEySF_S9_NS7_10__identityEEEvT0_PT3_T1_NS0_13GridEvenShareIS12_EET2_T4_E12temp_storage+104];
	ld.shared.u64 	%rd404, [_ZZN3cub18CUB_300001_SM_10006detail6reduce18DeviceReduceKernelINS2_10policy_hubIN4cuda3std3__45tupleIJblEEEyN6thrust24THRUST_300001_SM_1000_NS8cuda_cub9__find_if7functorIS9_EEE10Policy1000ENSB_12zip_iteratorINS8_IJNSD_26transform_input_iterator_tIbNSB_6detail15normal_iteratorINSB_10device_ptrIiEEEENS7_10__not_fn_tI7is_evenEEEENSB_17counting_iteratorIlNSB_11use_defaultESU_SU_EEEEEEEySF_S9_NS7_10__identityEEEvT0_PT3_T1_NS0_13GridEvenShareIS12_EET2_T4_E12temp_storage+112];
	setp.eq.s16 	%p227, %rs390, 0;
	setp.eq.s16 	%p228, %rs391, 0;
	min.s64 	%rd405, %rd404, %rd403;
	selp.b16 	%rs392, %rs389, 1, %p228;
	selp.b16 	%rs393, %rs391, %rs392, %p227;
	and.b16  	%rs394, %rs393, 255;
	selp.b64 	%rd406, %rd403, %rd405, %p228;
	selp.b64 	%rd407, %rd404, %rd406, %p227;
	ld.shared.u8 	%rs395, [_ZZN3cub18CUB_300001_SM_10006detail6reduce18DeviceReduceKernelINS2_10policy_hubIN4cuda3std3__45tupleIJblEEEyN6thrust24THRUST_300001_SM_1000_NS8cuda_cub9__find_if7functorIS9_EEE10Policy1000ENSB_12zip_iteratorINS8_IJNSD_26transform_input_iterator_tIbNSB_6detail15normal_iteratorINSB_10device_ptrIiEEEENS7_10__not_fn_tI7is_evenEEEENSB_17counting_iteratorIlNSB_11use_defaultESU_SU_EEEEEEEySF_S9_NS7_10__identityEEEvT0_PT3_T1_NS0_13GridEvenShareIS12_EET2_T4_E12temp_storage+120];
	ld.shared.u64 	%rd408, [_ZZN3cub18CUB_300001_SM_10006detail6reduce18DeviceReduceKernelINS2_10policy_hubIN4cuda3std3__45tupleIJblEEEyN6thrust24THRUST_300001_SM_1000_NS8cuda_cub9__find_if7functorIS9_EEE10Policy1000ENSB_12zip_iteratorINS8_IJNSD_26transform_input_iterator_tIbNSB_6detail15normal_iteratorINSB_10device_ptrIiEEEENS7_10__not_fn_tI7is_evenEEEENSB_17counting_iteratorIlNSB_11use_defaultESU_SU_EEEEEEEySF_S9_NS7_10__identityEEEvT0_PT3_T1_NS0_13GridEvenShareIS12_EET2_T4_E12temp_storage+128];
	setp.eq.s16 	%p229, %rs394, 0;
	setp.eq.s16 	%p230, %rs395, 0;
	min.s64 	%rd409, %rd408, %rd407;
	selp.b16 	%rs396, %rs393, 1, %p230;
	selp.b16 	%rs406, %rs395, %rs396, %p229;
	selp.b64 	%rd410, %rd407, %rd409, %p230;
	selp.b64 	%rd424, %rd408, %rd410, %p229;
	bra.uni 	$L__BB5_118;
$L__BB5_41:
	// begin inline asm
	mov.u32 %r220, %laneid;
	// end inline asm
	and.b32  	%r241, %r5, 992;
	add.s32 	%r242, %r241, 32;
	setp.gt.s32 	%p141, %r242, %r4;
	not.b32 	%r243, %r241;
	add.s32 	%r244, %r4, %r243;
	selp.b32 	%r239, %r244, 31, %p141;
	cvt.u32.u16 	%r245, %rs406;
	and.b32  	%r222, %r245, 255;
	mov.b32 	%r238, 1;
	mov.b32 	%r240, -1;
	// begin inline asm
	shfl.sync.down.b32 %r221, %r222, %r238, %r239, %r240;
	// end inline asm
	// begin inline asm
	shfl.sync.down.b32 %r226, %r227, %r238, %r239, %r240;
	// end inline asm
	mov.b64 	{%r232, %r237}, %rd424;
	// begin inline asm
	shfl.sync.down.b32 %r231, %r232, %r238, %r239, %r240;
	// end inline asm
	// begin inline asm
	shfl.sync.down.b32 %r236, %r237, %r238, %r239, %r240;
	// end inline asm
	mov.b64 	%rd42, {%r231, %r236};
	cvt.u16.u32 	%rs31, %r221;
	setp.ge.s32 	%p142, %r220, %r239;
	@%p142 bra 	$L__BB5_45;
	and.b16  	%rs309, %rs406, 255;
	setp.eq.s16 	%p143, %rs309, 0;
	and.b16  	%rs310, %rs31, 255;
	setp.eq.s16 	%p144, %rs310, 0;
	or.pred  	%p145, %p143, %p144;
	@%p145 bra 	$L__BB5_44;
	min.s64 	%rd424, %rd42, %rd424;
	mov.b16 	%rs406, 1;
	bra.uni 	$L__BB5_45;
$L__BB5_44:
	setp.eq.s16 	%p146, %rs309, 0;
	selp.b16 	%rs406, %rs31, %rs406, %p146;
	selp.b64 	%rd424, %rd42, %rd424, %p146;
$L__BB5_45:
	cvt.u32.u16 	%r266, %rs406;
	and.b32  	%r247, %r266, 255;
	mov.b32 	%r263, 2;
	mov.b32 	%r265, -1;
	// begin inline asm
	shfl.sync.down.b32 %r246, %r247, %r263, %r239, %r265;
	// end inline asm
	// begin inline asm
	shfl.sync.down.b32 %r251, %r252, %r263, %r239, %r265;
	// end inline asm
	mov.b64 	{%r257, %r262}, %rd424;
	// begin inline asm
	shfl.sync.down.b32 %r256, %r257, %r263, %r239, %r265;
	// end inline asm
	// begin inline asm
	shfl.sync.down.b32 %r261, %r262, %r263, %r239, %r265;
	// end inline asm
	mov.b64 	%rd46, {%r256, %r261};
	cvt.u16.u32 	%rs34, %r246;
	add.s32 	%r267, %r220, 2;
	setp.gt.s32 	%p147, %r267, %r239;
	@%p147 bra 	$L__BB5_49;
	and.b16  	%rs313, %rs406, 255;
	setp.eq.s16 	%p148, %rs313, 0;
	and.b16  	%rs314, %rs34, 255;
	setp.eq.s16 	%p149, %rs314, 0;
	or.pred  	%p150, %p148, %p149;
	@%p150 bra 	$L__BB5_48;
	min.s64 	%rd424, %rd46, %rd424;
	mov.b16 	%rs406, 1;
	bra.uni 	$L__BB5_49;
$L__BB5_48:
	setp.eq.s16 	%p151, %rs313, 0;
	selp.b16 	%rs406, %rs34, %rs406, %p151;
	selp.b64 	%rd424, %rd46, %rd424, %p151;
$L__BB5_49:
	cvt.u32.u16 	%r288, %rs406;
	and.b32  	%r269, %r288, 255;
	mov.b32 	%r285, 4;
	mov.b32 	%r287, -1;
	// begin inline asm
	shfl.sync.down.b32 %r268, %r269, %r285, %r239, %r287;
	// end inline asm
	// begin inline asm
	shfl.sync.down.b32 %r273, %r274, %r285, %r239, %r287;
	// end inline asm
	mov.b64 	{%r279, %r284}, %rd424;
	// begin inline asm
	shfl.sync.down.b32 %r278, %r279, %r285, %r239, %r287;
	// end inline asm
	// begin inline asm
	shfl.sync.down.b32 %r283, %r284, %r285, %r239, %r287;
	// end inline asm
	mov.b64 	%rd50, {%r278, %r283};
	cvt.u16.u32 	%rs37, %r268;
	add.s32 	%r289, %r220, 4;
	setp.gt.s32 	%p152, %r289, %r239;
	@%p152 bra 	$L__BB5_53;
	and.b16  	%rs317, %rs406, 255;
	setp.eq.s16 	%p153, %rs317, 0;
	and.b16  	%rs318, %rs37, 255;
	setp.eq.s16 	%p154, %rs318, 0;
	or.pred  	%p155, %p153, %p154;
	@%p155 bra 	$L__BB5_52;
	min.s64 	%rd424, %rd50, %rd424;
	mov.b16 	%rs406, 1;
	bra.uni 	$L__BB5_53;
$L__BB5_52:
	setp.eq.s16 	%p156, %rs317, 0;
	selp.b16 	%rs406, %rs37, %rs406, %p156;
	selp.b64 	%rd424, %rd50, %rd424, %p156;
$L__BB5_53:
	cvt.u32.u16 	%r310, %rs406;
	and.b32  	%r291, %r310, 255;
	mov.b32 	%r307, 8;
	mov.b32 	%r309, -1;
	// begin inline asm
	shfl.sync.down.b32 %r290, %r291, %r307, %r239, %r309;
	// end inline asm
	// begin inline asm
	shfl.sync.down.b32 %r295, %r296, %r307, %r239, %r309;
	// end inline asm
	mov.b64 	{%r301, %r306}, %rd424;
	// begin inline asm
	shfl.sync.down.b32 %r300, %r301, %r307, %r239, %r309;
	// end inline asm
	// begin inline asm
	shfl.sync.down.b32 %r305, %r306, %r307, %r239, %r309;
	// end inline asm
	mov.b64 	%rd54, {%r300, %r305};
	cvt.u16.u32 	%rs40, %r290;
	add.s32 	%r311, %r220, 8;
	setp.gt.s32 	%p157, %r311, %r239;
	@%p157 bra 	$L__BB5_57;
	and.b16  	%rs321, %rs406, 255;
	setp.eq.s16 	%p158, %rs321, 0;
	and.b16  	%rs322, %rs40, 255;
	setp.eq.s16 	%p159, %rs322, 0;
	or.pred  	%p160, %p158, %p159;
	@%p160 bra 	$L__BB5_56;
	min.s64 	%rd424, %rd54, %rd424;
	mov.b16 	%rs406, 1;
	bra.uni 	$L__BB5_57;
$L__BB5_56:
	setp.eq.s16 	%p161, %rs321, 0;
	selp.b16 	%rs406, %rs40, %rs406, %p161;
	selp.b64 	%rd424, %rd54, %rd424, %p161;
$L__BB5_57:
	cvt.u32.u16 	%r332, %rs406;
	and.b32  	%r313, %r332, 255;
	mov.b32 	%r329, 16;
	mov.b32 	%r331, -1;
	// begin inline asm
	shfl.sync.down.b32 %r312, %r313, %r329, %r239, %r331;
	// end inline asm
	// begin inline asm
	shfl.sync.down.b32 %r317, %r318, %r329, %r239, %r331;
	// end inline asm
	mov.b64 	{%r323, %r328}, %rd424;
	// begin inline asm
	shfl.sync.down.b32 %r322, %r323, %r329, %r239, %r331;
	// end inline asm
	// begin inline asm
	shfl.sync.down.b32 %r327, %r328, %r329, %r239, %r331;
	// end inline asm
	mov.b64 	%rd58, {%r322, %r327};
	cvt.u16.u32 	%rs43, %r312;
	add.s32 	%r333, %r220, 16;
	setp.gt.s32 	%p162, %r333, %r239;
	@%p162 bra 	$L__BB5_61;
	and.b16  	%rs325, %rs406, 255;
	setp.eq.s16 	%p163, %rs325, 0;
	and.b16  	%rs326, %rs43, 255;
	setp.eq.s16 	%p164, %rs326, 0;
	or.pred  	%p165, %p163, %p164;
	@%p165 bra 	$L__BB5_60;
	min.s64 	%rd424, %rd58, %rd424;
	mov.b16 	%rs406, 1;
	bra.uni 	$L__BB5_61;
$L__BB5_60:
	setp.eq.s16 	%p166, %rs325, 0;
	selp.b16 	%rs406, %rs43, %rs406, %p166;
	selp.b64 	%rd424, %rd58, %rd424, %p166;
$L__BB5_61:
	setp.ne.s32 	%p167, %r220, 0;
	@%p167 bra 	$L__BB5_63;
	shr.u32 	%r334, %r5, 1;
	and.b32  	%r335, %r334, 496;
	mov.u32 	%r336, _ZZN3cub18CUB_300001_SM_10006detail6reduce18DeviceReduceKernelINS2_10policy_hubIN4cuda3std3__45tupleIJblEEEyN6thrust24THRUST_300001_SM_1000_NS8cuda_cub9__find_if7functorIS9_EEE10Policy1000ENSB_12zip_iteratorINS8_IJNSD_26transform_input_iterator_tIbNSB_6detail15normal_iteratorINSB_10device_ptrIiEEEENS7_10__not_fn_tI7is_evenEEEENSB_17counting_iteratorIlNSB_11use_defaultESU_SU_EEEEEEEySF_S9_NS7_10__identityEEEvT0_PT3_T1_NS0_13GridEvenShareIS12_EET2_T4_E12temp_storage;
	add.s32 	%r337, %r336, %r335;
	st.shared.u8 	[%r337+8], %rs406;
	st.shared.u64 	[%r337+16], %rd424;
$L__BB5_63:
	bar.sync 	0;
	setp.ne.s32 	%p168, %r5, 0;
	@%p168 bra 	$L__BB5_118;
	setp.lt.s32 	%p169, %r4, 33;
	@%p169 bra 	$L__BB5_66;
	ld.shared.u8 	%rs329, [_ZZN3cub18CUB_300001_SM_10006detail6reduce18DeviceReduceKernelINS2_10policy_hubIN4cuda3std3__45tupleIJblEEEyN6thrust24THRUST_300001_SM_1000_NS8cuda_cub9__find_if7functorIS9_EEE10Policy1000ENSB_12zip_iteratorINS8_IJNSD_26transform_input_iterator_tIbNSB_6detail15normal_iteratorINSB_10device_ptrIiEEEENS7_10__not_fn_tI7is_evenEEEENSB_17counting_iteratorIlNSB_11use_defaultESU_SU_EEEEEEEySF_S9_NS7_10__identityEEEvT0_PT3_T1_NS0_13GridEvenShareIS12_EET2_T4_E12temp_storage+24];
	ld.shared.u64 	%rd363, [_ZZN3cub18CUB_300001_SM_10006detail6reduce18DeviceReduceKernelINS2_10policy_hubIN4cuda3std3__45tupleIJblEEEyN6thrust24THRUST_300001_SM_1000_NS8cuda_cub9__find_if7functorIS9_EEE10Policy1000ENSB_12zip_iteratorINS8_IJNSD_26transform_input_iterator_tIbNSB_6detail15normal_iteratorINSB_10device_ptrIiEEEENS7_10__not_fn_tI7is_evenEEEENSB_17counting_iteratorIlNSB_11use_defaultESU_SU_EEEEEEEySF_S9_NS7_10__identityEEEvT0_PT3_T1_NS0_13GridEvenShareIS12_EET2_T4_E12temp_storage+32];
	and.b16  	%rs330, %rs406, 255;
	setp.eq.s16 	%p170, %rs330, 0;
	setp.eq.s16 	%p171, %rs329, 0;
	min.s64 	%rd364, %rd363, %rd424;
	selp.b16 	%rs331, %rs406, 1, %p171;
	selp.b16 	%rs406, %rs329, %rs331, %p170;
	selp.b64 	%rd365, %rd424, %rd364, %p171;
	selp.b64 	%rd424, %rd363, %rd365, %p170;
$L__BB5_66:
	setp.lt.s32 	%p172, %r4, 65;
	@%p172 bra 	$L__BB5_68;
	ld.shared.u8 	%rs332, [_ZZN3cub18CUB_300001_SM_10006detail6reduce18DeviceReduceKernelINS2_10policy_hubIN4cuda3std3__45tupleIJblEEEyN6thrust24THRUST_300001_SM_1000_NS8cuda_cub9__find_if7functorIS9_EEE10Policy1000ENSB_12zip_iteratorINS8_IJNSD_26transform_input_iterator_tIbNSB_6detail15normal_iteratorINSB_10device_ptrIiEEEENS7_10__not_fn_tI7is_evenEEEENSB_17counting_iteratorIlNSB_11use_defaultESU_SU_EEEEEEEySF_S9_NS7_10__identityEEEvT0_PT3_T1_NS0_13GridEvenShareIS12_EET2_T4_E12temp_storage+40];
	ld.shared.u64 	%rd366, [_ZZN3cub18CUB_300001_SM_10006detail6reduce18DeviceReduceKernelINS2_10policy_hubIN4cuda3std3__45tupleIJblEEEyN6thrust24THRUST_300001_SM_1000_NS8cuda_cub9__find_if7functorIS9_EEE10Policy1000ENSB_12zip_iteratorINS8_IJNSD_26transform_input_iterator_tIbNSB_6detail15normal_iteratorINSB_10device_ptrIiEEEENS7_10__not_fn_tI7is_evenEEEENSB_17counting_iteratorIlNSB_11use_defaultESU_SU_EEEEEEEySF_S9_NS7_10__identityEEEvT0_PT3_T1_NS0_13GridEvenShareIS12_EET2_T4_E12temp_storage+48];
	and.b16  	%rs333, %rs406, 255;
	setp.eq.s16 	%p173, %rs333, 0;
	setp.eq.s16 	%p174, %rs332, 0;
	min.s64 	%rd367, %rd366, %rd424;
	selp.b16 	%rs334, %rs406, 1, %p174;
	selp.b16 	%rs406, %rs332, %rs334, %p173;
	selp.b64 	%rd368, %rd424, %rd367, %p174;
	selp.b64 	%rd424, %rd366, %rd368, %p173;
$L__BB5_68:
	setp.lt.s32 	%p175, %r4, 97;
	@%p175 bra 	$L__BB5_70;
	ld.shared.u8 	%rs335, [_ZZN3cub18CUB_300001_SM_10006detail6reduce18DeviceReduceKernelINS2_10policy_hubIN4cuda3std3__45tupleIJblEEEyN6thrust24THRUST_300001_SM_1000_NS8cuda_cub9__find_if7functorIS9_EEE10Policy1000ENSB_12zip_iteratorINS8_IJNSD_26transform_input_iterator_tIbNSB_6detail15normal_iteratorINSB_10device_ptrIiEEEENS7_10__not_fn_tI7is_evenEEEENSB_17counting_iteratorIlNSB_11use_defaultESU_SU_EEEEEEEySF_S9_NS7_10__identityEEEvT0_PT3_T1_NS0_13GridEvenShareIS12_EET2_T4_E12temp_storage+56];
	ld.shared.u64 	%rd369, [_ZZN3cub18CUB_300001_SM_10006detail6reduce18DeviceReduceKernelINS2_10policy_hubIN4cuda3std3__45tupleIJblEEEyN6thrust24THRUST_300001_SM_1000_NS8cuda_cub9__find_if7functorIS9_EEE10Policy1000ENSB_12zip_iteratorINS8_IJNSD_26transform_input_iterator_tIbNSB_6detail15normal_iteratorINSB_10device_ptrIiEEEENS7_10__not_fn_tI7is_evenEEEENSB_17counting_iteratorIlNSB_11use_defaultESU_SU_EEEEEEEySF_S9_NS7_10__identityEEEvT0_PT3_T1_NS0_13GridEvenShareIS12_EET2_T4_E12temp_storage+64];
	and.b16  	%rs336, %rs406, 255;
	setp.eq.s16 	%p176, %rs336, 0;
	setp.eq.s16 	%p177, %rs335, 0;
	min.s64 	%rd370, %rd369, %rd424;
	selp.b16 	%rs337, %rs406, 1, %p177;
	selp.b16 	%rs406, %rs335, %rs337, %p176;
	selp.b64 	%rd371, %rd424, %rd370, %p177;
	selp.b64 	%rd424, %rd369, %rd371, %p176;
$L__BB5_70:
	setp.lt.s32 	%p178, %r4, 129;
	@%p178 bra 	$L__BB5_72;
	ld.shared.u8 	%rs338, [_ZZN3cub18CUB_300001_SM_10006detail6reduce18DeviceReduceKernelINS2_10policy_hubIN4cuda3std3__45tupleIJblEEEyN6thrust24THRUST_300001_SM_1000_NS8cuda_cub9__find_if7functorIS9_EEE10Policy1000ENSB_12zip_iteratorINS8_IJNSD_26transform_input_iterator_tIbNSB_6detail15normal_iteratorINSB_10device_ptrIiEEEENS7_10__not_fn_tI7is_evenEEEENSB_17counting_iteratorIlNSB_11use_defaultESU_SU_EEEEEEEySF_S9_NS7_10__identityEEEvT0_PT3_T1_NS0_13GridEvenShareIS12_EET2_T4_E12temp_storage+72];
	ld.shared.u64 	%rd372, [_ZZN3cub18CUB_300001_SM_10006detail6reduce18DeviceReduceKernelINS2_10policy_hubIN4cuda3std3__45tupleIJblEEEyN6thrust24THRUST_300001_SM_1000_NS8cuda_cub9__find_if7functorIS9_EEE10Policy1000ENSB_12zip_iteratorINS8_IJNSD_26transform_input_iterator_tIbNSB_6detail15normal_iteratorINSB_10device_ptrIiEEEENS7_10__not_fn_tI7is_evenEEEENSB_17counting_iteratorIlNSB_11use_defaultESU_SU_EEEEEEEySF_S9_NS7_10__identityEEEvT0_PT3_T1_NS0_13GridEvenShareIS12_EET2_T4_E12temp_storage+80];
	and.b16  	%rs339, %rs406, 255;
	setp.eq.s16 	%p179, %rs339, 0;
	setp.eq.s16 	%p180, %rs338, 0;
	min.s64 	%rd373, %rd372, %rd424;
	selp.b16 	%rs340, %rs406, 1, %p180;
	selp.b16 	%rs406, %rs338, %rs340, %p179;
	selp.b64 	%rd374, %rd424, %rd373, %p180;
	selp.b64 	%rd424, %rd372, %rd374, %p179;
$L__BB5_72:
	setp.lt.s32 	%p181, %r4, 161;
	@%p181 bra 	$L__BB5_74;
	ld.shared.u8 	%rs341, [_ZZN3cub18CUB_300001_SM_10006detail6reduce18DeviceReduceKernelINS2_10policy_hubIN4cuda3std3__45tupleIJblEEEyN6thrust24THRUST_300001_SM_1000_NS8cuda_cub9__find_if7functorIS9_EEE10Policy1000ENSB_12zip_iteratorINS8_IJNSD_26transform_input_iterator_tIbNSB_6detail15normal_iteratorINSB_10device_ptrIiEEEENS7_10__not_fn_tI7is_evenEEEENSB_17counting_iteratorIlNSB_11use_defaultESU_SU_EEEEEEEySF_S9_NS7_10__identityEEEvT0_PT3_T1_NS0_13GridEvenShareIS12_EET2_T4_E12temp_storage+88];
	ld.shared.u64 	%rd375, [_ZZN3cub18CUB_300001_SM_10006detail6reduce18DeviceReduceKernelINS2_10policy_hubIN4cuda3std3__45tupleIJblEEEyN6thrust24THRUST_300001_SM_1000_NS8cuda_cub9__find_if7functorIS9_EEE10Policy1000ENSB_12zip_iteratorINS8_IJNSD_26transform_input_iterator_tIbNSB_6detail15normal_iteratorINSB_10device_ptrIiEEEENS7_10__not_fn_tI7is_evenEEEENSB_17counting_iteratorIlNSB_11use_defaultESU_SU_EEEEEEEySF_S9_NS7_10__identityEEEvT0_PT3_T1_NS0_13GridEvenShareIS12_EET2_T4_E12temp_storage+96];
	and.b16  	%rs342, %rs406, 255;
	setp.eq.s16 	%p182, %rs342, 0;
	setp.eq.s16 	%p183, %rs341, 0;
	min.s64 	%rd376, %rd375, %rd424;
	selp.b16 	%rs343, %rs406, 1, %p183;
	selp.b16 	%rs406, %rs341, %rs343, %p182;
	selp.b64 	%rd377, %rd424, %rd376, %p183;
	selp.b64 	%rd424, %rd375, %rd377, %p182;
$L__BB5_74:
	setp.lt.s32 	%p184, %r4, 193;
	@%p184 bra 	$L__BB5_76;
	ld.shared.u8 	%rs344, [_ZZN3cub18CUB_300001_SM_10006detail6reduce18DeviceReduceKernelINS2_10policy_hubIN4cuda3std3__45tupleIJblEEEyN6thrust24THRUST_300001_SM_1000_NS8cuda_cub9__find_if7functorIS9_EEE10Policy1000ENSB_12zip_iteratorINS8_IJNSD_26transform_input_iterator_tIbNSB_6detail15normal_iteratorINSB_10device_ptrIiEEEENS7_10__not_fn_tI7is_evenEEEENSB_17counting_iteratorIlNSB_11use_defaultESU_SU_EEEEEEEySF_S9_NS7_10__identityEEEvT0_PT3_T1_NS0_13GridEvenShareIS12_EET2_T4_E12temp_storage+104];
	ld.shared.u64 	%rd378, [_ZZN3cub18CUB_300001_SM_10006detail6reduce18DeviceReduceKernelINS2_10policy_hubIN4cuda3std3__45tupleIJblEEEyN6thrust24THRUST_300001_SM_1000_NS8cuda_cub9__find_if7functorIS9_EEE10Policy1000ENSB_12zip_iteratorINS8_IJNSD_26transform_input_iterator_tIbNSB_6detail15normal_iteratorINSB_10device_ptrIiEEEENS7_10__not_fn_tI7is_evenEEEENSB_17counting_iteratorIlNSB_11use_defaultESU_SU_EEEEEEEySF_S9_NS7_10__identityEEEvT0_PT3_T1_NS0_13GridEvenShareIS12_EET2_T4_E12temp_storage+112];
	and.b16  	%rs345, %rs406, 255;
	setp.eq.s16 	%p185, %rs345, 0;
	setp.eq.s16 	%p186, %rs344, 0;
	min.s64 	%rd379, %rd378, %rd424;
	selp.b16 	%rs346, %rs406, 1, %p186;
	selp.b16 	%rs406, %rs344, %rs346, %p185;
	selp.b64 	%rd380, %rd424, %rd379, %p186;
	selp.b64 	%rd424, %rd378, %rd380, %p185;
$L__BB5_76:
	setp.lt.s32 	%p187, %r4, 225;
	@%p187 bra 	$L__BB5_118;
	ld.shared.u8 	%rs347, [_ZZN3cub18CUB_300001_SM_10006detail6reduce18DeviceReduceKernelINS2_10policy_hubIN4cuda3std3__45tupleIJblEEEyN6thrust24THRUST_300001_SM_1000_NS8cuda_cub9__find_if7functorIS9_EEE10Policy1000ENSB_12zip_iteratorINS8_IJNSD_26transform_input_iterator_tIbNSB_6detail15normal_iteratorINSB_10device_ptrIiEEEENS7_10__not_fn_tI7is_evenEEEENSB_17counting_iteratorIlNSB_11use_defaultESU_SU_EEEEEEEySF_S9_NS7_10__identityEEEvT0_PT3_T1_NS0_13GridEvenShareIS12_EET2_T4_E12temp_storage+120];
	ld.shared.u64 	%rd381, [_ZZN3cub18CUB_300001_SM_10006detail6reduce18DeviceReduceKernelINS2_10policy_hubIN4cuda3std3__45tupleIJblEEEyN6thrust24THRUST_300001_SM_1000_NS8cuda_cub9__find_if7functorIS9_EEE10Policy1000ENSB_12zip_iteratorINS8_IJNSD_26transform_input_iterator_tIbNSB_6detail15normal_iteratorINSB_10device_ptrIiEEEENS7_10__not_fn_tI7is_evenEEEENSB_17counting_iteratorIlNSB_11use_defaultESU_SU_EEEEEEEySF_S9_NS7_10__identityEEEvT0_PT3_T1_NS0_13GridEvenShareIS12_EET2_T4_E12temp_storage+128];
	and.b16  	%rs348, %rs406, 255;
	setp.eq.s16 	%p188, %rs348, 0;
	setp.eq.s16 	%p189, %rs347, 0;
	min.s64 	%rd382, %rd381, %rd424;
	selp.b16 	%rs349, %rs406, 1, %p189;
	selp.b16 	%rs406, %rs347, %rs349, %p188;
	selp.b64 	%rd383, %rd424, %rd382, %p189;
	selp.b64 	%rd424, %rd381, %rd383, %p188;
	bra.uni 	$L__BB5_118;
$L__BB5_78:
	mov.u32 	%r26, %tid.x;
	add.s64 	%rd117, %rd3, %rd5;
	cvt.u64.u32 	%rd75, %r26;
	add.s64 	%rd118, %rd75, %rd5;
	shl.b64 	%rd119, %rd118, 2;
	add.s64 	%rd120, %rd2, %rd119;
	ld.global.u32 	%r49, [%rd120];
	add.s32 	%r50, %r26, 256;
	cvt.u64.u32 	%rd121, %r50;
	ld.global.u32 	%r51, [%rd120+1024];
	add.s32 	%r53, %r26, 512;
	cvt.u64.u32 	%rd122, %r53;
	add.s64 	%rd123, %rd117, %rd122;
	ld.global.u32 	%r54, [%rd120+2048];
	add.s64 	%rd124, %rd123, 256;
	ld.global.u8 	%rs91, [%rd120+3072];
	and.b16  	%rs92, %rs91, 1;
	or.b32  	%r56, %r49, %r51;
	and.b32  	%r57, %r49, 1;
	setp.eq.b32 	%p2, %r57, 1;
	selp.b64 	%rd125, %rd75, %rd121, %p2;
	add.s64 	%rd126, %rd117, %rd125;
	and.b32  	%r58, %r56, 1;
	setp.eq.b32 	%p3, %r58, 1;
	not.pred 	%p4, %p3;
	and.b32  	%r59, %r54, 1;
	setp.eq.b32 	%p5, %r59, 1;
	not.pred 	%p6, %p5;
	min.s64 	%rd127, %rd123, %rd126;
	selp.b64 	%rd128, %rd127, %rd126, %p5;
	selp.b64 	%rd129, %rd128, %rd123, %p3;
	and.pred  	%p7, %p4, %p6;
	setp.eq.s16 	%p8, %rs92, 0;
	min.s64 	%rd130, %rd124, %rd129;
	selp.b64 	%rd131, %rd129, %rd130, %p8;
	selp.b16 	%rs406, %rs92, 1, %p7;
	selp.b64 	%rd424, %rd124, %rd131, %p7;
	setp.lt.u64 	%p9, %rd6, %rd4;
	@%p9 bra 	$L__BB5_94;
	cvt.u32.u64 	%r61, %rd4;
	cvt.u32.u64 	%r62, %rd5;
	cvt.u32.u64 	%r27, %rd1;
	not.b32 	%r63, %r26;
	add.s32 	%r64, %r63, %r27;
	sub.s32 	%r65, %r64, %r61;
	sub.s32 	%r455, %r65, %r62;
	mov.b32 	%r456, 0;
	mov.u64 	%rd441, %rd5;
$L__BB5_80:
	add.s64 	%rd441, %rd441, %rd4;
	add.s64 	%rd132, %rd1, -1024;
	setp.gt.u64 	%p10, %rd441, %rd132;
	@%p10 bra 	$L__BB5_82;
	cvt.u32.u64 	%r66, %rd4;
	add.s64 	%rd133, %rd441, %rd75;
	shl.b64 	%rd134, %rd133, 2;
	add.s64 	%rd135, %rd2, %rd134;
	add.s64 	%rd136, %rd133, %rd3;
	ld.global.u8 	%rs93, [%rd135];
	and.b16  	%rs94, %rs93, 1;
	add.s64 	%rd137, %rd136, 256;
	ld.global.u8 	%rs95, [%rd135+1024];
	and.b16  	%rs96, %rs95, 1;
	add.s64 	%rd138, %rd136, 512;
	ld.global.u8 	%rs97, [%rd135+2048];
	and.b16  	%rs98, %rs97, 1;
	add.s64 	%rd139, %rd136, 768;
	ld.global.u8 	%rs99, [%rd135+3072];
	and.b16  	%rs100, %rs99, 1;
	and.b16  	%rs101, %rs406, 255;
	setp.eq.s16 	%p11, %rs101, 0;
	setp.eq.s16 	%p12, %rs94, 0;
	min.s64 	%rd140, %rd136, %rd424;
	selp.b16 	%rs102, %rs406, 1, %p12;
	selp.b64 	%rd141, %rd424, %rd140, %p12;
	selp.b16 	%rs103, %rs94, %rs102, %p11;
	and.b16  	%rs104, %rs103, 255;
	selp.b64 	%rd142, %rd136, %rd141, %p11;
	setp.eq.s16 	%p13, %rs104, 0;
	setp.eq.s16 	%p14, %rs96, 0;
	min.s64 	%rd143, %rd137, %rd142;
	selp.b16 	%rs105, %rs103, 1, %p14;
	selp.b64 	%rd144, %rd142, %rd143, %p14;
	selp.b16 	%rs106, %rs96, %rs105, %p13;
	and.b16  	%rs107, %rs106, 255;
	selp.b64 	%rd145, %rd137, %rd144, %p13;
	setp.eq.s16 	%p15, %rs107, 0;
	setp.eq.s16 	%p16, %rs98, 0;
	min.s64 	%rd146, %rd138, %rd145;
	selp.b16 	%rs108, %rs106, 1, %p16;
	selp.b64 	%rd147, %rd145, %rd146, %p16;
	selp.b16 	%rs109, %rs98, %rs108, %p15;
	and.b16  	%rs110, %rs109, 255;
	selp.b64 	%rd148, %rd138, %rd147, %p15;
	setp.eq.s16 	%p17, %rs110, 0;
	setp.eq.s16 	%p18, %rs100, 0;
	min.s64 	%rd149, %rd139, %rd148;
	selp.b16 	%rs111, %rs109, 1, %p18;
	selp.b64 	%rd150, %rd148, %rd149, %p18;
	selp.b16 	%rs406, %rs100, %rs111, %p17;
	selp.b64 	%rd424, %rd139, %rd150, %p17;
	sub.s64 	%rd151, %rd1, %rd441;
	setp.lt.u64 	%p19, %rd151, %rd4;
	add.s32 	%r456, %r456, 1;
	sub.s32 	%r455, %r455, %r66;
	@%p19 bra 	$L__BB5_94;
	bra.uni 	$L__BB5_80;
$L__BB5_82:
	setp.le.u64 	%p20, %rd1, %rd441;
	cvt.u32.u64 	%r67, %rd441;
	cvt.u32.u64 	%r68, %rd1;
	sub.s32 	%r69, %r68, %r67;
	setp.ge.s32 	%p21, %r26, %r69;
	or.pred  	%p22, %p20, %p21;
	@%p22 bra 	$L__BB5_94;
	cvt.u32.u64 	%r71, %rd4;
	cvt.u32.u64 	%r72, %rd5;
	not.b32 	%r73, %r26;
	add.s32 	%r33, %r73, %r27;
	add.s32 	%r74, %r71, %r72;
	sub.s32 	%r75, %r33, %r74;
	mul.lo.s32 	%r76, %r1, %r456;
	shl.b32 	%r77, %r76, 10;
	sub.s32 	%r78, %r75, %r77;
	shr.u32 	%r79, %r78, 8;
	add.s32 	%r34, %r79, 1;
	and.b32  	%r35, %r34, 7;
	setp.lt.u32 	%p23, %r78, 1792;
	mov.u32 	%r459, %r26;
	@%p23 bra 	$L__BB5_86;
	shr.u32 	%r80, %r455, 8;
	add.s32 	%r81, %r80, 1;
	and.b32  	%r82, %r81, 33554424;
	neg.s32 	%r457, %r82;
	mov.u32 	%r459, %r26;
$L__BB5_85:
	.pragma "nounroll";
	cvt.u64.u32 	%rd153, %r459;
	add.s64 	%rd154, %rd441, %rd153;
	shl.b64 	%rd155, %rd154, 2;
	add.s64 	%rd156, %rd2, %rd155;
	add.s64 	%rd157, %rd154, %rd3;
	ld.global.u8 	%rs113, [%rd156];
	and.b16  	%rs114, %rs113, 1;
	and.b16  	%rs115, %rs406, 255;
	setp.eq.s16 	%p24, %rs115, 0;
	setp.eq.s16 	%p25, %rs114, 0;
	min.s64 	%rd158, %rd157, %rd424;
	selp.b16 	%rs116, %rs406, 1, %p25;
	selp.b16 	%rs117, %rs114, %rs116, %p24;
	and.b16  	%rs118, %rs117, 255;
	selp.b64 	%rd159, %rd424, %rd158, %p25;
	selp.b64 	%rd160, %rd157, %rd159, %p24;
	add.s64 	%rd161, %rd157, 256;
	ld.global.u8 	%rs119, [%rd156+1024];
	and.b16  	%rs120, %rs119, 1;
	setp.eq.s16 	%p26, %rs118, 0;
	setp.eq.s16 	%p27, %rs120, 0;
	min.s64 	%rd162, %rd161, %rd160;
	selp.b16 	%rs121, %rs117, 1, %p27;
	selp.b16 	%rs122, %rs120, %rs121, %p26;
	and.b16  	%rs123, %rs122, 255;
	selp.b64 	%rd163, %rd160, %rd162, %p27;
	selp.b64 	%rd164, %rd161, %rd163, %p26;
	add.s64 	%rd165, %rd157, 512;
	ld.global.u8 	%rs124, [%rd156+2048];
	and.b16  	%rs125, %rs124, 1;
	setp.eq.s16 	%p28, %rs123, 0;
	setp.eq.s16 	%p29, %rs125, 0;
	min.s64 	%rd166, %rd165, %rd164;
	selp.b16 	%rs126, %rs122, 1, %p29;
	selp.b16 	%rs127, %rs125, %rs126, %p28;
	and.b16  	%rs128, %rs127, 255;
	selp.b64 	%rd167, %rd164, %rd166, %p29;
	selp.b64 	%rd168, %rd165, %rd167, %p28;
	add.s64 	%rd169, %rd157, 768;
	ld.global.u8 	%rs129, [%rd156+3072];
	and.b16  	%rs130, %rs129, 1;
	setp.eq.s16 	%p30, %rs128, 0;
	setp.eq.s16 	%p31, %rs130, 0;
	min.s64 	%rd170, %rd169, %rd168;
	selp.b16 	%rs131, %rs127, 1, %p31;
	selp.b16 	%rs132, %rs130, %rs131, %p30;
	and.b16  	%rs133, %rs132, 255;
	selp.b64 	%rd171, %rd168, %rd170, %p31;
	selp.b64 	%rd172, %rd169, %rd171, %p30;
	add.s64 	%rd173, %rd157, 1024;
	ld.global.u8 	%rs134, [%rd156+4096];
	and.b16  	%rs135, %rs134, 1;
	setp.eq.s16 	%p32, %rs133, 0;
	setp.eq.s16 	%p33, %rs135, 0;
	min.s64 	%rd174, %rd173, %rd172;
	selp.b16 	%rs136, %rs132, 1, %p33;
	selp.b16 	%rs137, %rs135, %rs136, %p32;
	and.b16  	%rs138, %rs137, 255;
	selp.b64 	%rd175, %rd172, %rd174, %p33;
	selp.b64 	%rd176, %rd173, %rd175, %p32;
	add.s64 	%rd177, %rd157, 1280;
	ld.global.u8 	%rs139, [%rd156+5120];
	and.b16  	%rs140, %rs139, 1;
	setp.eq.s16 	%p34, %rs138, 0;
	setp.eq.s16 	%p35, %rs140, 0;
	min.s64 	%rd178, %rd177, %rd176;
	selp.b16 	%rs141, %rs137, 1, %p35;
	selp.b16 	%rs142, %rs140, %rs141, %p34;
	and.b16  	%rs143, %rs142, 255;
	selp.b64 	%rd179, %rd176, %rd178, %p35;
	selp.b64 	%rd180, %rd177, %rd179, %p34;
	add.s64 	%rd181, %rd157, 1536;
	ld.global.u8 	%rs144, [%rd156+6144];
	and.b16  	%rs145, %rs144, 1;
	setp.eq.s16 	%p36, %rs143, 0;
	setp.eq.s16 	%p37, %rs145, 0;
	min.s64 	%rd182, %rd181, %rd180;
	selp.b16 	%rs146, %rs142, 1, %p37;
	selp.b16 	%rs147, %rs145, %rs146, %p36;
	and.b16  	%rs148, %rs147, 255;
	selp.b64 	%rd183, %rd180, %rd182, %p37;
	selp.b64 	%rd184, %rd181, %rd183, %p36;
	add.s64 	%rd185, %rd157, 1792;
	ld.global.u8 	%rs149, [%rd156+7168];
	and.b16  	%rs150, %rs149, 1;
	setp.eq.s16 	%p38, %rs148, 0;
	setp.eq.s16 	%p39, %rs150, 0;
	min.s64 	%rd186, %rd185, %rd184;
	selp.b16 	%rs151, %rs147, 1, %p39;
	selp.b16 	%rs406, %rs150, %rs151, %p38;
	selp.b64 	%rd187, %rd184, %rd186, %p39;
	selp.b64 	%rd424, %rd185, %rd187, %p38;
	add.s32 	%r459, %r459, 2048;
	add.s32 	%r457, %r457, 8;
	setp.ne.s32 	%p40, %r457, 0;
	@%p40 bra 	$L__BB5_85;
$L__BB5_86:
	setp.eq.s32 	%p41, %r35, 0;
	@%p41 bra 	$L__BB5_94;
	setp.lt.u32 	%p42, %r35, 4;
	@%p42 bra 	$L__BB5_89;
	cvt.u64.u32 	%rd189, %r459;
	add.s64 	%rd190, %rd441, %rd189;
	shl.b64 	%rd191, %rd190, 2;
	add.s64 	%rd192, %rd2, %rd191;
	add.s64 	%rd193, %rd190, %rd3;
	ld.global.u8 	%rs153, [%rd192];
	and.b16  	%rs154, %rs153, 1;
	and.b16  	%rs155, %rs406, 255;
	setp.eq.s16 	%p43, %rs155, 0;
	setp.eq.s16 	%p44, %rs154, 0;
	min.s64 	%rd194, %rd193, %rd424;
	selp.b16 	%rs156, %rs406, 1, %p44;
	selp.b16 	%rs157, %rs154, %rs156, %p43;
	and.b16  	%rs158, %rs157, 255;
	selp.b64 	%rd195, %rd424, %rd194, %p44;
	selp.b64 	%rd196, %rd193, %rd195, %p43;
	add.s32 	%r83, %r459, 256;
	cvt.u64.u32 	%rd197, %r83;
	add.s64 	%rd198, %rd441, %rd197;
	add.s64 	%rd199, %rd198, %rd3;
	ld.global.u8 	%rs159, [%rd192+1024];
	and.b16  	%rs160, %rs159, 1;
	setp.eq.s16 	%p45, %rs158, 0;
	setp.eq.s16 	%p46, %rs160, 0;
	min.s64 	%rd200, %rd199, %rd196;
	selp.b16 	%rs161, %rs157, 1, %p46;
	selp.b16 	%rs162, %rs160, %rs161, %p45;
	and.b16  	%rs163, %rs162, 255;
	selp.b64 	%rd201, %rd196, %rd200, %p46;
	selp.b64 	%rd202, %rd199, %rd201, %p45;
	add.s32 	%r84, %r459, 512;
	cvt.u64.u32 	%rd203, %r84;
	add.s64 	%rd204, %rd441, %rd203;
	add.s64 	%rd205, %rd204, %rd3;
	ld.global.u8 	%rs164, [%rd192+2048];
	and.b16  	%rs165, %rs164, 1;
	setp.eq.s16 	%p47, %rs163, 0;
	setp.eq.s16 	%p48, %rs165, 0;
	min.s64 	%rd206, %rd205, %rd202;
	selp.b16 	%rs166, %rs162, 1, %p48;
	selp.b16 	%rs167, %rs165, %rs166, %p47;
	and.b16  	%rs168, %rs167, 255;
	selp.b64 	%rd207, %rd202, %rd206, %p48;
	selp.b64 	%rd208, %rd205, %rd207, %p47;
	add.s32 	%r85, %r459, 768;
	cvt.u64.u32 	%rd209, %r85;
	add.s64 	%rd210, %rd441, %rd209;
	add.s64 	%rd211, %rd210, %rd3;
	ld.global.u8 	%rs169, [%rd192+3072];
	and.b16  	%rs170, %rs169, 1;
	setp.eq.s16 	%p49, %rs168, 0;
	setp.eq.s16 	%p50, %rs170, 0;
	min.s64 	%rd212, %rd211, %rd208;
	selp.b16 	%rs171, %rs167, 1, %p50;
	selp.b16 	%rs406, %rs170, %rs171, %p49;
	selp.b64 	%rd213, %rd208, %rd212, %p50;
	selp.b64 	%rd424, %rd211, %rd213, %p49;
	add.s32 	%r459, %r459, 1024;
$L__BB5_89:
	and.b32  	%r86, %r34, 3;
	setp.eq.s32 	%p51, %r86, 0;
	@%p51 bra 	$L__BB5_94;
	setp.eq.s32 	%p52, %r86, 1;
	@%p52 bra 	$L__BB5_92;
	cvt.u64.u32 	%rd215, %r459;
	add.s64 	%rd216, %rd441, %rd215;
	shl.b64 	%rd217, %rd216, 2;
	add.s64 	%rd218, %rd2, %rd217;
	add.s64 	%rd219, %rd216, %rd3;
	ld.global.u8 	%rs173, [%rd218];
	and.b16  	%rs174, %rs173, 1;
	and.b16  	%rs175, %rs406, 255;
	setp.eq.s16 	%p53, %rs175, 0;
	setp.eq.s16 	%p54, %rs174, 0;
	min.s64 	%rd220, %rd219, %rd424;
	selp.b16 	%rs176, %rs406, 1, %p54;
	selp.b16 	%rs177, %rs174, %rs176, %p53;
	and.b16  	%rs178, %rs177, 255;
	selp.b64 	%rd221, %rd424, %rd220, %p54;
	selp.b64 	%rd222, %rd219, %rd221, %p53;
	add.s32 	%r87, %r459, 256;
	cvt.u64.u32 	%rd223, %r87;
	add.s64 	%rd224, %rd441, %rd223;
	add.s64 	%rd225, %rd224, %rd3;
	ld.global.u8 	%rs179, [%rd218+1024];
	and.b16  	%rs180, %rs179, 1;
	setp.eq.s16 	%p55, %rs178, 0;
	setp.eq.s16 	%p56, %rs180, 0;
	min.s64 	%rd226, %rd225, %rd222;
	selp.b16 	%rs181, %rs177, 1, %p56;
	selp.b16 	%rs406, %rs180, %rs181, %p55;
	selp.b64 	%rd227, %rd222, %rd226, %p56;
	selp.b64 	%rd424, %rd225, %rd227, %p55;
	add.s32 	%r459, %r459, 512;
$L__BB5_92:
	and.b32  	%r88, %r33, 256;
	setp.ne.s32 	%p57, %r88, 0;
	@%p57 bra 	$L__BB5_94;
	cvt.u64.u32 	%rd228, %r459;
	add.s64 	%rd229, %rd441, %rd228;
	shl.b64 	%rd230, %rd229, 2;
	add.s64 	%rd231, %rd2, %rd230;
	add.s64 	%rd232, %rd229, %rd3;
	ld.global.u8 	%rs182, [%rd231];
	and.b16  	%rs183, %rs182, 1;
	and.b16  	%rs184, %rs406, 255;
	setp.eq.s16 	%p58, %rs184, 0;
	setp.eq.s16 	%p59, %rs183, 0;
	min.s64 	%rd233, %rd232, %rd424;
	selp.b16 	%rs185, %rs406, 1, %p59;
	selp.b16 	%rs406, %rs183, %rs185, %p58;
	selp.b64 	%rd234, %rd424, %rd233, %p59;
	selp.b64 	%rd424, %rd232, %rd234, %p58;
$L__BB5_94:
	// begin inline asm
	mov.u32 %r89, %laneid;
	// end inline asm
	cvt.u32.u16 	%r110, %rs406;
	and.b32  	%r91, %r110, 255;
	mov.b32 	%r107, 1;
	mov.b32 	%r108, 31;
	mov.b32 	%r109, -1;
	// begin inline asm
	shfl.sync.down.b32 %r90, %r91, %r107, %r108, %r109;
	// end inline asm
	// begin inline asm
	shfl.sync.down.b32 %r95, %r96, %r107, %r108, %r109;
	// end inline asm
	mov.b64 	{%r101, %r106}, %rd424;
	// begin inline asm
	shfl.sync.down.b32 %r100, %r101, %r107, %r108, %r109;
	// end inline asm
	// begin inline asm
	shfl.sync.down.b32 %r105, %r106, %r107, %r108, %r109;
	// end inline asm
	mov.b64 	%rd93, {%r100, %r105};
	cvt.u16.u32 	%rs74, %r90;
	setp.gt.s32 	%p60, %r89, 30;
	@%p60 bra 	$L__BB5_98;
	and.b16  	%rs186, %rs406, 255;
	setp.eq.s16 	%p61, %rs186, 0;
	and.b16  	%rs187, %rs74, 255;
	setp.eq.s16 	%p62, %rs187, 0;
	or.pred  	%p63, %p61, %p62;
	@%p63 bra 	$L__BB5_97;
	min.s64 	%rd424, %rd93, %rd424;
	mov.b16 	%rs406, 1;
	bra.uni 	$L__BB5_98;
$L__BB5_97:
	setp.eq.s16 	%p64, %rs186, 0;
	selp.b16 	%rs406, %rs74, %rs406, %p64;
	selp.b64 	%rd424, %rd93, %rd424, %p64;
$L__BB5_98:
	cvt.u32.u16 	%r131, %rs406;
	and.b32  	%r112, %r131, 255;
	mov.b32 	%r128, 2;
	mov.b32 	%r129, 31;
	mov.b32 	%r130, -1;
	// begin inline asm
	shfl.sync.down.b32 %r111, %r112, %r128, %r129, %r130;
	// end inline asm
	// begin inline asm
	shfl.sync.down.b32 %r116, %r117, %r128, %r129, %r130;
	// end inline asm
	mov.b64 	{%r122, %r127}, %rd424;
	// begin inline asm
	shfl.sync.down.b32 %r121, %r122, %r128, %r129, %r130;
	// end inline asm
	// begin inline asm
	shfl.sync.down.b32 %r126, %r127, %r128, %r129, %r130;
	// end inline asm
	mov.b64 	%rd97, {%r121, %r126};
	cvt.u16.u32 	%rs77, %r111;
	setp.gt.s32 	%p65, %r89, 29;
	@%p65 bra 	$L__BB5_102;
	and.b16  	%rs190, %rs406, 255;
	setp.eq.s16 	%p66, %rs190, 0;
	and.b16  	%rs191, %rs77, 255;
	setp.eq.s16 	%p67, %rs191, 0;
	or.pred  	%p68, %p66, %p67;
	@%p68 bra 	$L__BB5_101;
	min.s64 	%rd424, %rd97, %rd424;
	mov.b16 	%rs406, 1;
	bra.uni 	$L__BB5_102;
$L__BB5_101:
	setp.eq.s16 	%p69, %rs190, 0;
	selp.b16 	%rs406, %rs77, %rs406, %p69;
	selp.b64 	%rd424, %rd97, %rd424, %p69;
$L__BB5_102:
	cvt.u32.u16 	%r152, %rs406;
	and.b32  	%r133, %r152, 255;
	mov.b32 	%r149, 4;
	mov.b32 	%r150, 31;
	mov.b32 	%r151, -1;
	// begin inline asm
	shfl.sync.down.b32 %r132, %r133, %r149, %r150, %r151;
	// end inline asm
	// begin inline asm
	shfl.sync.down.b32 %r137, %r138, %r149, %r150, %r151;
	// end inline asm
	mov.b64 	{%r143, %r148}, %rd424;
	// begin inline asm
	shfl.sync.down.b32 %r142, %r143, %r149, %r150, %r151;
	// end inline asm
	// begin inline asm
	shfl.sync.down.b32 %r147, %r148, %r149, %r150, %r151;
	// end inline asm
	mov.b64 	%rd101, {%r142, %r147};
	cvt.u16.u32 	%rs80, %r132;
	setp.gt.s32 	%p70, %r89, 27;
	@%p70 bra 	$L__BB5_106;
	and.b16  	%rs194, %rs406, 255;
	setp.eq.s16 	%p71, %rs194, 0;
	and.b16  	%rs195, %rs80, 255;
	setp.eq.s16 	%p72, %rs195, 0;
	or.pred  	%p73, %p71, %p72;
	@%p73 bra 	$L__BB5_105;
	min.s64 	%rd424, %rd101, %rd424;
	mov.b16 	%rs406, 1;
	bra.uni 	$L__BB5_106;
$L__BB5_105:
	setp.eq.s16 	%p74, %rs194, 0;
	selp.b16 	%rs406, %rs80, %rs406, %p74;
	selp.b64 	%rd424, %rd101, %rd424, %p74;
$L__BB5_106:
	cvt.u32.u16 	%r173, %rs406;
	and.b32  	%r154, %r173, 255;
	mov.b32 	%r170, 8;
	mov.b32 	%r171, 31;
	mov.b32 	%r172, -1;
	// begin inline asm
	shfl.sync.down.b32 %r153, %r154, %r170, %r171, %r172;
	// end inline asm
	// begin inline asm
	shfl.sync.down.b32 %r158, %r159, %r170, %r171, %r172;
	// end inline asm
	mov.b64 	{%r164, %r169}, %rd424;
	// begin inline asm
	shfl.sync.down.b32 %r163, %r164, %r170, %r171, %r172;
	// end inline asm
	// begin inline asm
	shfl.sync.down.b32 %r168, %r169, %r170, %r171, %r172;
	// end inline asm
	mov.b64 	%rd105, {%r163, %r168};
	cvt.u16.u32 	%rs83, %r153;
	setp.gt.s32 	%p75, %r89, 23;
	@%p75 bra 	$L__BB5_110;
	and.b16  	%rs198, %rs406, 255;
	setp.eq.s16 	%p76, %rs198, 0;
	and.b16  	%rs199, %rs83, 255;
	setp.eq.s16 	%p77, %rs199, 0;
	or.pred  	%p78, %p76, %p77;
	@%p78 bra 	$L__BB5_109;
	min.s64 	%rd424, %rd105, %rd424;
	mov.b16 	%rs406, 1;
	bra.uni 	$L__BB5_110;
$L__BB5_109:
	setp.eq.s16 	%p79, %rs198, 0;
	selp.b16 	%rs406, %rs83, %rs406, %p79;
	selp.b64 	%rd424, %rd105, %rd424, %p79;
$L__BB5_110:
	cvt.u32.u16 	%r194, %rs406;
	and.b32  	%r175, %r194, 255;
	mov.b32 	%r191, 16;
	mov.b32 	%r192, 31;
	mov.b32 	%r193, -1;
	// begin inline asm
	shfl.sync.down.b32 %r174, %r175, %r191, %r192, %r193;
	// end inline asm
	// begin inline asm
	shfl.sync.down.b32 %r179, %r180, %r191, %r192, %r193;
	// end inline asm
	mov.b64 	{%r185, %r190}, %rd424;
	// begin inline asm
	shfl.sync.down.b32 %r184, %r185, %r191, %r192, %r193;
	// end inline asm
	// begin inline asm
	shfl.sync.down.b32 %r189, %r190, %r191, %r192, %r193;
	// end inline asm
	mov.b64 	%rd109, {%r184, %r189};
	cvt.u16.u32 	%rs86, %r174;
	setp.gt.s32 	%p80, %r89, 15;
	@%p80 bra 	$L__BB5_114;
	and.b16  	%rs202, %rs406, 255;
	setp.eq.s16 	%p81, %rs202, 0;
	and.b16  	%rs203, %rs86, 255;
	setp.eq.s16 	%p82, %rs203, 0;
	or.pred  	%p83, %p81, %p82;
	@%p83 bra 	$L__BB5_113;
	min.s64 	%rd424, %rd109, %rd424;
	mov.b16 	%rs406, 1;
	bra.uni 	$L__BB5_114;
$L__BB5_113:
	setp.eq.s16 	%p84, %rs202, 0;
	selp.b16 	%rs406, %rs86, %rs406, %p84;
	selp.b64 	%rd424, %rd109, %rd424, %p84;
$L__BB5_114:
	setp.ne.s32 	%p85, %r89, 0;
	@%p85 bra 	$L__BB5_116;
	shr.u32 	%r195, %r26, 1;
	and.b32  	%r196, %r195, 496;
	mov.u32 	%r197, _ZZN3cub18CUB_300001_SM_10006detail6reduce18DeviceReduceKernelINS2_10policy_hubIN4cuda3std3__45tupleIJblEEEyN6thrust24THRUST_300001_SM_1000_NS8cuda_cub9__find_if7functorIS9_EEE10Policy1000ENSB_12zip_iteratorINS8_IJNSD_26transform_input_iterator_tIbNSB_6detail15normal_iteratorINSB_10device_ptrIiEEEENS7_10__not_fn_tI7is_evenEEEENSB_17counting_iteratorIlNSB_11use_defaultESU_SU_EEEEEEEySF_S9_NS7_10__identityEEEvT0_PT3_T1_NS0_13GridEvenShareIS12_EET2_T4_E12temp_storage;
	add.s32 	%r198, %r197, %r196;
	st.shared.u8 	[%r198+8], %rs406;
	st.shared.u64 	[%r198+16], %rd424;
$L__BB5_116:
	bar.sync 	0;
	setp.ne.s32 	%p86, %r26, 0;
	@%p86 bra 	$L__BB5_118;
	ld.shared.u8 	%rs206, [_ZZN3cub18CUB_300001_SM_10006detail6reduce18DeviceReduceKernelINS2_10policy_hubIN4cuda3std3__45tupleIJblEEEyN6thrust24THRUST_300001_SM_1000_NS8cuda_cub9__find_if7functorIS9_EEE10Policy1000ENSB_12zip_iteratorINS8_IJNSD_26transform_input_iterator_tIbNSB_6detail15normal_iteratorINSB_10device_ptrIiEEEENS7_10__not_fn_tI7is_evenEEEENSB_17counting_iteratorIlNSB_11use_defaultESU_SU_EEEEEEEySF_S9_NS7_10__identityEEEvT0_PT3_T1_NS0_13GridEvenShareIS12_EET2_T4_E12temp_storage+24];
	ld.shared.u64 	%rd235, [_ZZN3cub18CUB_300001_SM_10006detail6reduce18DeviceReduceKernelINS2_10policy_hubIN4cuda3std3__45tupleIJblEEEyN6thrust24THRUST_300001_SM_1000_NS8cuda_cub9__find_if7functorIS9_EEE10Policy1000ENSB_12zip_iteratorINS8_IJNSD_26transform_input_iterator_tIbNSB_6detail15normal_iteratorINSB_10device_ptrIiEEEENS7_10__not_fn_tI7is_evenEEEENSB_17counting_iteratorIlNSB_11use_defaultESU_SU_EEEEEEEySF_S9_NS7_10__identityEEEvT0_PT3_T1_NS0_13GridEvenShareIS12_EET2_T4_E12temp_storage+32];
	and.b16  	%rs207, %rs406, 255;
	setp.eq.s16 	%p87, %rs207, 0;
	setp.eq.s16 	%p88, %rs206, 0;
	min.s64 	%rd236, %rd235, %rd424;
	selp.b16 	%rs208, %rs406, 1, %p88;
	selp.b16 	%rs209, %rs206, %rs208, %p87;
	and.b16  	%rs210, %rs209, 255;
	selp.b64 	%rd237, %rd424, %rd236, %p88;
	selp.b64 	%rd238, %rd235, %rd237, %p87;
	ld.shared.u8 	%rs211, [_ZZN3cub18CUB_300001_SM_10006detail6reduce18DeviceReduceKernelINS2_10policy_hubIN4cuda3std3__45tupleIJblEEEyN6thrust24THRUST_300001_SM_1000_NS8cuda_cub9__find_if7functorIS9_EEE10Policy1000ENSB_12zip_iteratorINS8_IJNSD_26transform_input_iterator_tIbNSB_6detail15normal_iteratorINSB_10device_ptrIiEEEENS7_10__not_fn_tI7is_evenEEEENSB_17counting_iteratorIlNSB_11use_defaultESU_SU_EEEEEEEySF_S9_NS7_10__identityEEEvT0_PT3_T1_NS0_13GridEvenShareIS12_EET2_T4_E12temp_storage+40];
	ld.shared.u64 	%rd239, [_ZZN3cub18CUB_300001_SM_10006detail6reduce18DeviceReduceKernelINS2_10policy_hubIN4cuda3std3__45tupleIJblEEEyN6thrust24THRUST_300001_SM_1000_NS8cuda_cub9__find_if7functorIS9_EEE10Policy1000ENSB_12zip_iteratorINS8_IJNSD_26transform_input_iterator_tIbNSB_6detail15normal_iteratorINSB_10device_ptrIiEEEENS7_10__not_fn_tI7is_evenEEEENSB_17counting_iteratorIlNSB_11use_defaultESU_SU_EEEEEEEySF_S9_NS7_10__identityEEEvT0_PT3_T1_NS0_13GridEvenShareIS12_EET2_T4_E12temp_storage+48];
	setp.eq.s16 	%p89, %rs210, 0;
	setp.eq.s16 	%p90, %rs211, 0;
	min.s64 	%rd240, %rd239, %rd238;
	selp.b16 	%rs212, %rs209, 1, %p90;
	selp.b16 	%rs213, %rs211, %rs212, %p89;
	and.b16  	%rs214, %rs213, 255;
	selp.b64 	%rd241, %rd238, %rd240, %p90;
	selp.b64 	%rd242, %rd239, %rd241, %p89;
	ld.shared.u8 	%rs215, [_ZZN3cub18CUB_300001_SM_10006detail6reduce18DeviceReduceKernelINS2_10policy_hubIN4cuda3std3__45tupleIJblEEEyN6thrust24THRUST_300001_SM_1000_NS8cuda_cub9__find_if7functorIS9_EEE10Policy1000ENSB_12zip_iteratorINS8_IJNSD_26transform_input_iterator_tIbNSB_6detail15normal_iteratorINSB_10device_ptrIiEEEENS7_10__not_fn_tI7is_evenEEEENSB_17counting_iteratorIlNSB_11use_defaultESU_SU_EEEEEEEySF_S9_NS7_10__identityEEEvT0_PT3_T1_NS0_13GridEvenShareIS12_EET2_T4_E12temp_storage+56];
	ld.shared.u64 	%rd243, [_ZZN3cub18CUB_300001_SM_10006detail6reduce18DeviceReduceKernelINS2_10policy_hubIN4cuda3std3__45tupleIJblEEEyN6thrust24THRUST_300001_SM_1000_NS8cuda_cub9__find_if7functorIS9_EEE10Policy1000ENSB_12zip_iteratorINS8_IJNSD_26transform_input_iterator_tIbNSB_6detail15normal_iteratorINSB_10device_ptrIiEEEENS7_10__not_fn_tI7is_evenEEEENSB_17counting_iteratorIlNSB_11use_defaultESU_SU_EEEEEEEySF_S9_NS7_10__identityEEEvT0_PT3_T1_NS0_13GridEvenShareIS12_EET2_T4_E12temp_storage+64];
	setp.eq.s16 	%p91, %rs214, 0;
	setp.eq.s16 	%p92, %rs215, 0;
	min.s64 	%rd244, %rd243, %rd242;
	selp.b16 	%rs216, %rs213, 1, %p92;
	selp.b16 	%rs217, %rs215, %rs216, %p91;
	and.b16  	%rs218, %rs217, 255;
	selp.b64 	%rd245, %rd242, %rd244, %p92;
	selp.b64 	%rd246, %rd243, %rd245, %p91;
	ld.shared.u8 	%rs219, [_ZZN3cub18CUB_300001_SM_10006detail6reduce18DeviceReduceKernelINS2_10policy_hubIN4cuda3std3__45tupleIJblEEEyN6thrust24THRUST_300001_SM_1000_NS8cuda_cub9__find_if7functorIS9_EEE10Policy1000ENSB_12zip_iteratorINS8_IJNSD_26transform_input_iterator_tIbNSB_6detail15normal_iteratorINSB_10device_ptrIiEEEENS7_10__not_fn_tI7is_evenEEEENSB_17counting_iteratorIlNSB_11use_defaultESU_SU_EEEEEEEySF_S9_NS7_10__identityEEEvT0_PT3_T1_NS0_13GridEvenShareIS12_EET2_T4_E12temp_storage+72];
	ld.shared.u64 	%rd247, [_ZZN3cub18CUB_300001_SM_10006detail6reduce18DeviceReduceKernelINS2_10policy_hubIN4cuda3std3__45tupleIJblEEEyN6thrust24THRUST_300001_SM_1000_NS8cuda_cub9__find_if7functorIS9_EEE10Policy1000ENSB_12zip_iteratorINS8_IJNSD_26transform_input_iterator_tIbNSB_6detail15normal_iteratorINSB_10device_ptrIiEEEENS7_10__not_fn_tI7is_evenEEEENSB_17counting_iteratorIlNSB_11use_defaultESU_SU_EEEEEEEySF_S9_NS7_10__identityEEEvT0_PT3_T1_NS0_13GridEvenShareIS12_EET2_T4_E12temp_storage+80];
	setp.eq.s16 	%p93, %rs218, 0;
	setp.eq.s16 	%p94, %rs219, 0;
	min.s64 	%rd248, %rd247, %rd246;
	selp.b16 	%rs220, %rs217, 1, %p94;
	selp.b16 	%rs221, %rs219, %rs220, %p93;
	and.b16  	%rs222, %rs221, 255;
	selp.b64 	%rd249, %rd246, %rd248, %p94;
	selp.b64 	%rd250, %rd247, %rd249, %p93;
	ld.shared.u8 	%rs223, [_ZZN3cub18CUB_300001_SM_10006detail6reduce18DeviceReduceKernelINS2_10policy_hubIN4cuda3std3__45tupleIJblEEEyN6thrust24THRUST_300001_SM_1000_NS8cuda_cub9__find_if7functorIS9_EEE10Policy1000ENSB_12zip_iteratorINS8_IJNSD_26transform_input_iterator_tIbNSB_6detail15normal_iteratorINSB_10device_ptrIiEEEENS7_10__not_fn_tI7is_evenEEEENSB_17counting_iteratorIlNSB_11use_defaultESU_SU_EEEEEEEySF_S9_NS7_10__identityEEEvT0_PT3_T1_NS0_13GridEvenShareIS12_EET2_T4_E12temp_storage+88];
	ld.shared.u64 	%rd251, [_ZZN3cub18CUB_300001_SM_10006detail6reduce18DeviceReduceKernelINS2_10policy_hubIN4cuda3std3__45tupleIJblEEEyN6thrust24THRUST_300001_SM_1000_NS8cuda_cub9__find_if7functorIS9_EEE10Policy1000ENSB_12zip_iteratorINS8_IJNSD_26transform_input_iterator_tIbNSB_6detail15normal_iteratorINSB_10device_ptrIiEEEENS7_10__not_fn_tI7is_evenEEEENSB_17counting_iteratorIlNSB_11use_defaultESU_SU_EEEEEEEySF_S9_NS7_10__identityEEEvT0_PT3_T1_NS0_13GridEvenShareIS12_EET2_T4_E12temp_storage+96];
	setp.eq.s16 	%p95, %rs222, 0;
	setp.eq.s16 	%p96, %rs223, 0;
	min.s64 	%rd252, %rd251, %rd250;
	selp.b16 	%rs224, %rs221, 1, %p96;
	selp.b16 	%rs225, %rs223, %rs224, %p95;
	and.b16  	%rs226, %rs225, 255;
	selp.b64 	%rd253, %rd250, %rd252, %p96;
	selp.b64 	%rd254, %rd251, %rd253, %p95;
	ld.shared.u8 	%rs227, [_ZZN3cub18CUB_300001_SM_10006detail6reduce18DeviceReduceKernelINS2_10policy_hubIN4cuda3std3__45tupleIJblEEEyN6thrust24THRUST_300001_SM_1000_NS8cuda_cub9__find_if7functorIS9_EEE10Policy1000ENSB_12zip_iteratorINS8_IJNSD_26transform_input_iterator_tIbNSB_6detail15normal_iteratorINSB_10device_ptrIiEEEENS7_10__not_fn_tI7is_evenEEEENSB_17counting_iteratorIlNSB_11use_defaultESU_SU_EEEEEEEySF_S9_NS7_10__identityEEEvT0_PT3_T1_NS0_13GridEvenShareIS12_EET2_T4_E12temp_storage+104];
	ld.shared.u64 	%rd255, [_ZZN3cub18CUB_300001_SM_10006detail6reduce18DeviceReduceKernelINS2_10policy_hubIN4cuda3std3__45tupleIJblEEEyN6thrust24THRUST_300001_SM_1000_NS8cuda_cub9__find_if7functorIS9_EEE10Policy1000ENSB_12zip_iteratorINS8_IJNSD_26transform_input_iterator_tIbNSB_6detail15normal_iteratorINSB_10device_ptrIiEEEENS7_10__not_fn_tI7is_evenEEEENSB_17counting_iteratorIlNSB_11use_defaultESU_SU_EEEEEEEySF_S9_NS7_10__identityEEEvT0_PT3_T1_NS0_13GridEvenShareIS12_EET2_T4_E12temp_storage+112];
	setp.eq.s16 	%p97, %rs226, 0;
	setp.eq.s16 	%p98, %rs227, 0;
	min.s64 	%rd256, %rd255, %rd254;
	selp.b16 	%rs228, %rs225, 1, %p98;
	selp.b16 	%rs229, %rs227, %rs228, %p97;
	and.b16  	%rs230, %rs229, 255;
	selp.b64 	%rd257, %rd254, %rd256, %p98;
	selp.b64 	%rd258, %rd255, %rd257, %p97;
	ld.shared.u8 	%rs231, [_ZZN3cub18CUB_300001_SM_10006detail6reduce18DeviceReduceKernelINS2_10policy_hubIN4cuda3std3__45tupleIJblEEEyN6thrust24THRUST_300001_SM_1000_NS8cuda_cub9__find_if7functorIS9_EEE10Policy1000ENSB_12zip_iteratorINS8_IJNSD_26transform_input_iterator_tIbNSB_6detail15normal_iteratorINSB_10device_ptrIiEEEENS7_10__not_fn_tI7is_evenEEEENSB_17counting_iteratorIlNSB_11use_defaultESU_SU_EEEEEEEySF_S9_NS7_10__identityEEEvT0_PT3_T1_NS0_13GridEvenShareIS12_EET2_T4_E12temp_storage+120];
	ld.shared.u64 	%rd259, [_ZZN3cub18CUB_300001_SM_10006detail6reduce18DeviceReduceKernelINS2_10policy_hubIN4cuda3std3__45tupleIJblEEEyN6thrust24THRUST_300001_SM_1000_NS8cuda_cub9__find_if7functorIS9_EEE10Policy1000ENSB_12zip_iteratorINS8_IJNSD_26transform_input_iterator_tIbNSB_6detail15normal_iteratorINSB_10device_ptrIiEEEENS7_10__not_fn_tI7is_evenEEEENSB_17counting_iteratorIlNSB_11use_defaultESU_SU_EEEEEEEySF_S9_NS7_10__identityEEEvT0_PT3_T1_NS0_13GridEvenShareIS12_EET2_T4_E12temp_storage+128];
	setp.eq.s16 	%p99, %rs230, 0;
	setp.eq.s16 	%p100, %rs231, 0;
	min.s64 	%rd260, %rd259, %rd258;
	selp.b16 	%rs232, %rs229, 1, %p100;
	selp.b16 	%rs406, %rs231, %rs232, %p99;
	selp.b64 	%rd261, %rd258, %rd260, %p100;
	selp.b64 	%rd424, %rd259, %rd261, %p99;
$L__BB5_118:
	mov.u32 	%r448, %tid.x;
	setp.ne.s32 	%p231, %r448, 0;
	@%p231 bra 	$L__BB5_120;
	ld.param.u64 	%rd414, [_ZN3cub18CUB_300001_SM_10006detail6reduce18DeviceReduceKernelINS2_10policy_hubIN4cuda3std3__45tupleIJblEEEyN6thrust24THRUST_300001_SM_1000_NS8cuda_cub9__find_if7functorIS9_EEE10Policy1000ENSB_12zip_iteratorINS8_IJNSD_26transform_input_iterator_tIbNSB_6detail15normal_iteratorINSB_10device_ptrIiEEEENS7_10__not_fn_tI7is_evenEEEENSB_17counting_iteratorIlNSB_11use_defaultESU_SU_EEEEEEEySF_S9_NS7_10__identityEEEvT0_PT3_T1_NS0_13GridEvenShareIS12_EET2_T4__param_1];
	cvta.to.global.u64 	%rd411, %rd414;
	mul.wide.u32 	%rd412, %r2, 16;
	add.s64 	%rd413, %rd411, %rd412;
	st.global.u8 	[%rd413], %rs406;
	st.global.u64 	[%rd413+8], %rd424;
$L__BB5_120:
	ret;

}
	// .globl	_ZN3cub18CUB_300001_SM_10006detail6reduce28DeviceReduceSingleTileKernelINS2_10policy_hubIN4cuda3std3__45tupleIJblEEEyN6thrust24THRUST_300001_SM_1000_NS8cuda_cub9__find_if7functorIS9_EEE10Policy1000EPS9_SI_iSF_S9_S9_NS7_10__identityEEEvT0_T1_T2_T3_T4_T6_
.visible .entry _ZN3cub18CUB_300001_SM_10006detail6reduce28DeviceReduceSingleTileKernelINS2_10policy_hubIN4cuda3std3__45tupleIJblEEEyN6thrust24THRUST_300001_SM_1000_NS8cuda_cub9__find_if7functorIS9_EEE10Policy1000EPS9_SI_iSF_S9_S9_NS7_10__identityEEEvT0_T1_T2_T3_T4_T6_(
	.param .u64 .ptr .align 1 _ZN3cub18CUB_300001_SM_10006detail6reduce28DeviceReduceSingleTileKernelINS2_10policy_hubIN4cuda3std3__45tupleIJblEEEyN6thrust24THRUST_300001_SM_1000_NS8cuda_cub9__find_if7functorIS9_EEE10Policy1000EPS9_SI_iSF_S9_S9_NS7_10__identityEEEvT0_T1_T2_T3_T4_T6__param_0,
	.param .u64 .ptr .align 1 _ZN3cub18CUB_300001_SM_10006detail6reduce28DeviceReduceSingleTileKernelINS2_10policy_hubIN4cuda3std3__45tupleIJblEEEyN6thrust24THRUST_300001_SM_1000_NS8cuda_cub9__find_if7functorIS9_EEE10Policy1000EPS9_SI_iSF_S9_S9_NS7_10__identityEEEvT0_T1_T2_T3_T4_T6__param_1,
	.param .u32 _ZN3cub18CUB_300001_SM_10006detail6reduce28DeviceReduceSingleTileKernelINS2_10policy_hubIN4cuda3std3__45tupleIJblEEEyN6thrust24THRUST_300001_SM_1000_NS8cuda_cub9__find_if7functorIS9_EEE10Policy1000EPS9_SI_iSF_S9_S9_NS7_10__identityEEEvT0_T1_T2_T3_T4_T6__param_2,
	.param .align 1 .b8 _ZN3cub18CUB_300001_SM_10006detail6reduce28DeviceReduceSingleTileKernelINS2_10policy_hubIN4cuda3std3__45tupleIJblEEEyN6thrust24THRUST_300001_SM_1000_NS8cuda_cub9__find_if7functorIS9_EEE10Policy1000EPS9_SI_iSF_S9_S9_NS7_10__identityEEEvT0_T1_T2_T3_T4_T6__param_3[1],
	.param .align 8 .b8 _ZN3cub18CUB_300001_SM_10006detail6reduce28DeviceReduceSingleTileKernelINS2_10policy_hubIN4cuda3std3__45tupleIJblEEEyN6thrust24THRUST_300001_SM_1000_NS8cuda_cub9__find_if7functorIS9_EEE10Policy1000EPS9_SI_iSF_S9_S9_NS7_10__identityEEEvT0_T1_T2_T3_T4_T6__param_4[16],
	.param .align 1 .b8 _ZN3cub18CUB_300001_SM_10006detail6reduce28DeviceReduceSingleTileKernelINS2_10policy_hubIN4cuda3std3__45tupleIJblEEEyN6thrust24THRUST_300001_SM_1000_NS8cuda_cub9__find_if7functorIS9_EEE10Policy1000EPS9_SI_iSF_S9_S9_NS7_10__identityEEEvT0_T1_T2_T3_T4_T6__param_5[1]
)
.maxntid 256
.minnctapersm 1
{
	.reg .pred 	%p<188>;
	.reg .b16 	%rs<340>;
	.reg .b32 	%r<406>;
	.reg .b64 	%rd<359>;
	// demoted variable
	.shared .align 8 .b8 _ZZN3cub18CUB_300001_SM_10006detail6reduce28DeviceReduceSingleTileKernelINS2_10policy_hubIN4cuda3std3__45tupleIJblEEEyN6thrust24THRUST_300001_SM_1000_NS8cuda_cub9__find_if7functorIS9_EEE10Policy1000EPS9_SI_iSF_S9_S9_NS7_10__identityEEEvT0_T1_T2_T3_T4_T6_E12temp_storage[152];
	ld.param.u64 	%rd106, [_ZN3cub18CUB_300001_SM_10006detail6reduce28DeviceReduceSingleTileKernelINS2_10policy_hubIN4cuda3std3__45tupleIJblEEEyN6thrust24THRUST_300001_SM_1000_NS8cuda_cub9__find_if7functorIS9_EEE10Policy1000EPS9_SI_iSF_S9_S9_NS7_10__identityEEEvT0_T1_T2_T3_T4_T6__param_4+8];
	ld.param.u64 	%rd105, [_ZN3cub18CUB_300001_SM_10006detail6reduce28DeviceReduceSingleTileKernelINS2_10policy_hubIN4cuda3std3__45tupleIJblEEEyN6thrust24THRUST_300001_SM_1000_NS8cuda_cub9__find_if7functorIS9_EEE10Policy1000EPS9_SI_iSF_S9_S9_NS7_10__identityEEEvT0_T1_T2_T3_T4_T6__param_0];
	ld.param.u64 	%rd107, [_ZN3cub18CUB_300001_SM_10006detail6reduce28DeviceReduceSingleTileKernelINS2_10policy_hubIN4cuda3std3__45tupleIJblEEEyN6thrust24THRUST_300001_SM_1000_NS8cuda_cub9__find_if7functorIS9_EEE10Policy1000EPS9_SI_iSF_S9_S9_NS7_10__identityEEEvT0_T1_T2_T3_T4_T6__param_1];
	ld.param.u32 	%r38, [_ZN3cub18CUB_300001_SM_10006detail6reduce28DeviceReduceSingleTileKernelINS2_10policy_hubIN4cuda3std3__45tupleIJblEEEyN6thrust24THRUST_300001_SM_1000_NS8cuda_cub9__find_if7functorIS9_EEE10Policy1000EPS9_SI_iSF_S9_S9_NS7_10__identityEEEvT0_T1_T2_T3_T4_T6__param_2];
	ld.param.u8 	%rs82, [_ZN3cub18CUB_300001_SM_10006detail6reduce28DeviceReduceSingleTileKernelINS2_10policy_hubIN4cuda3std3__45tupleIJblEEEyN6thrust24THRUST_300001_SM_1000_NS8cuda_cub9__find_if7functorIS9_EEE10Policy1000EPS9_SI_iSF_S9_S9_NS7_10__identityEEEvT0_T1_T2_T3_T4_T6__param_4];
	cvta.to.global.u64 	%rd1, %rd107;
	setp.ne.s32 	%p1, %r38, 0;
	@%p1 bra 	$L__BB6_3;
	mov.u32 	%r392, %tid.x;
	setp.ne.s32 	%p187, %r392, 0;
	@%p187 bra 	$L__BB6_112;
	st.global.u8 	[%rd1], %rs82;
	st.global.u64 	[%rd1+8], %rd106;
	bra.uni 	$L__BB6_112;
$L__BB6_3:
	setp.gt.s32 	%p2, %r38, 1023;
	@%p2 bra 	$L__BB6_74;
	mov.u32 	%r1, %tid.x;
	setp.ge.s32 	%p77, %r1, %r38;
	mov.b16 	%rs311, 0;
	mov.b64 	%rd329, 0;
	mov.u32 	%r396, %r1;
	@%p77 bra 	$L__BB6_6;
	mul.wide.u32 	%rd234, %r1, 16;
	add.s64 	%rd231, %rd105, %rd234;
	// begin inline asm
	ld.global.nc.u64 %rd230, [%rd231];
	// end inline asm
	add.s64 	%rd233, %rd231, 8;
	// begin inline asm
	ld.global.nc.u64 %rd329, [%rd233];
	// end inline asm
	cvt.u16.u64 	%rs311, %rd230;
	add.s32 	%r396, %r1, 256;
$L__BB6_6:
	setp.ge.s32 	%p78, %r396, %r38;
	@%p78 bra 	$L__BB6_12;
	not.b32 	%r158, %r396;
	add.s32 	%r4, %r38, %r158;
	and.b32  	%r159, %r4, 768;
	setp.eq.s32 	%p79, %r159, 768;
	@%p79 bra 	$L__BB6_10;
	mul.wide.u32 	%rd236, %r396, 16;
	add.s64 	%rd323, %rd105, %rd236;
	shr.u32 	%r160, %r4, 8;
	add.s32 	%r161, %r160, 1;
	and.b32  	%r162, %r161, 3;
	neg.s32 	%r394, %r162;
$L__BB6_9:
	.pragma "nounroll";
	// begin inline asm
	ld.global.nc.u64 %rd237, [%rd323];
	// end inline asm
	add.s64 	%rd240, %rd323, 8;
	// begin inline asm
	ld.global.nc.u64 %rd239, [%rd240];
	// end inline asm
	cvt.u16.u64 	%rs190, %rd237;
	and.b16  	%rs191, %rs190, 255;
	and.b16  	%rs192, %rs311, 255;
	setp.eq.s16 	%p80, %rs192, 0;
	setp.eq.s16 	%p81, %rs191, 0;
	min.s64 	%rd241, %rd239, %rd329;
	selp.b64 	%rd242, %rd329, %rd241, %p81;
	selp.b64 	%rd329, %rd239, %rd242, %p80;
	selp.b16 	%rs193, %rs311, 1, %p81;
	selp.b16 	%rs311, %rs190, %rs193, %p80;
	add.s32 	%r396, %r396, 256;
	add.s64 	%rd323, %rd323, 4096;
	add.s32 	%r394, %r394, 1;
	setp.ne.s32 	%p82, %r394, 0;
	@%p82 bra 	$L__BB6_9;
$L__BB6_10:
	setp.lt.u32 	%p83, %r4, 768;
	@%p83 bra 	$L__BB6_12;
$L__BB6_11:
	mul.wide.s32 	%rd259, %r396, 16;
	add.s64 	%rd244, %rd105, %rd259;
	// begin inline asm
	ld.global.nc.u64 %rd243, [%rd244];
	// end inline asm
	add.s64 	%rd246, %rd244, 8;
	// begin inline asm
	ld.global.nc.u64 %rd245, [%rd246];
	// end inline asm
	cvt.u16.u64 	%rs194, %rd243;
	and.b16  	%rs195, %rs194, 255;
	and.b16  	%rs196, %rs311, 255;
	setp.eq.s16 	%p84, %rs196, 0;
	setp.eq.s16 	%p85, %rs195, 0;
	min.s64 	%rd260, %rd245, %rd329;
	selp.b64 	%rd261, %rd329, %rd260, %p85;
	selp.b64 	%rd262, %rd245, %rd261, %p84;
	selp.b16 	%rs197, %rs311, 1, %p85;
	selp.b16 	%rs198, %rs194, %rs197, %p84;
	and.b16  	%rs199, %rs198, 255;
	add.s64 	%rd248, %rd244, 4096;
	// begin inline asm
	ld.global.nc.u64 %rd247, [%rd248];
	// end inline asm
	add.s64 	%rd250, %rd244, 4104;
	// begin inline asm
	ld.global.nc.u64 %rd249, [%rd250];
	// end inline asm
	cvt.u16.u64 	%rs200, %rd247;
	and.b16  	%rs201, %rs200, 255;
	setp.eq.s16 	%p86, %rs199, 0;
	setp.eq.s16 	%p87, %rs201, 0;
	min.s64 	%rd263, %rd249, %rd262;
	selp.b64 	%rd264, %rd262, %rd263, %p87;
	selp.b64 	%rd265, %rd249, %rd264, %p86;
	selp.b16 	%rs202, %rs198, 1, %p87;
	selp.b16 	%rs203, %rs200, %rs202, %p86;
	and.b16  	%rs204, %rs203, 255;
	add.s64 	%rd252, %rd244, 8192;
	// begin inline asm
	ld.global.nc.u64 %rd251, [%rd252];
	// end inline asm
	add.s64 	%rd254, %rd244, 8200;
	// begin inline asm
	ld.global.nc.u64 %rd253, [%rd254];
	// end inline asm
	cvt.u16.u64 	%rs205, %rd251;
	and.b16  	%rs206, %rs205, 255;
	setp.eq.s16 	%p88, %rs204, 0;
	setp.eq.s16 	%p89, %rs206, 0;
	min.s64 	%rd266, %rd253, %rd265;
	selp.b64 	%rd267, %rd265, %rd266, %p89;
	selp.b64 	%rd268, %rd253, %rd267, %p88;
	selp.b16 	%rs207, %rs203, 1, %p89;
	selp.b16 	%rs208, %rs205, %rs207, %p88;
	and.b16  	%rs209, %rs208, 255;
	add.s64 	%rd256, %rd244, 12288;
	// begin inline asm
	ld.global.nc.u64 %rd255, [%rd256];
	// end inline asm
	add.s64 	%rd258, %rd244, 12296;
	// begin inline asm
	ld.global.nc.u64 %rd257, [%rd258];
	// end inline asm
	cvt.u16.u64 	%rs210, %rd255;
	and.b16  	%rs211, %rs210, 255;
	setp.eq.s16 	%p90, %rs209, 0;
	setp.eq.s16 	%p91, %rs211, 0;
	min.s64 	%rd269, %rd257, %rd268;
	selp.b64 	%rd270, %rd268, %rd269, %p91;
	selp.b64 	%rd329, %rd257, %rd270, %p90;
	selp.b16 	%rs212, %rs208, 1, %p91;
	selp.b16 	%rs311, %rs210, %rs212, %p90;
	add.s32 	%r396, %r396, 1024;
	setp.lt.s32 	%p92, %r396, %r38;
	@%p92 bra 	$L__BB6_11;
$L__BB6_12:
	setp.lt.s32 	%p93, %r38, 256;
	@%p93 bra 	$L__BB6_37;
	// begin inline asm
	mov.u32 %r281, %laneid;
	// end inline asm
	cvt.u32.u16 	%r302, %rs311;
	and.b32  	%r283, %r302, 255;
	mov.b32 	%r299, 1;
	mov.b32 	%r300, 31;
	mov.b32 	%r301, -1;
	// begin inline asm
	shfl.sync.down.b32 %r282, %r283, %r299, %r300, %r301;
	// end inline asm
	// begin inline asm
	shfl.sync.down.b32 %r287, %r288, %r299, %r300, %r301;
	// end inline asm
	mov.b64 	{%r293, %r298}, %rd329;
	// begin inline asm
	shfl.sync.down.b32 %r292, %r293, %r299, %r300, %r301;
	// end inline asm
	// begin inline asm
	shfl.sync.down.b32 %r297, %r298, %r299, %r300, %r301;
	// end inline asm
	mov.b64 	%rd14, {%r292, %r297};
	cvt.u16.u32 	%rs10, %r282;
	setp.gt.s32 	%p143, %r281, 30;
	@%p143 bra 	$L__BB6_17;
	and.b16  	%rs254, %rs311, 255;
	setp.eq.s16 	%p144, %rs254, 0;
	and.b16  	%rs255, %rs10, 255;
	setp.eq.s16 	%p145, %rs255, 0;
	or.pred  	%p146, %p144, %p145;
	@%p146 bra 	$L__BB6_16;
	min.s64 	%rd329, %rd14, %rd329;
	mov.b16 	%rs311, 1;
	bra.uni 	$L__BB6_17;
$L__BB6_16:
	setp.eq.s16 	%p147, %rs254, 0;
	selp.b64 	%rd329, %rd14, %rd329, %p147;
	selp.b16 	%rs311, %rs10, %rs311, %p147;
$L__BB6_17:
	cvt.u32.u16 	%r323, %rs311;
	and.b32  	%r304, %r323, 255;
	mov.b32 	%r320, 2;
	mov.b32 	%r321, 31;
	mov.b32 	%r322, -1;
	// begin inline asm
	shfl.sync.down.b32 %r303, %r304, %r320, %r321, %r322;
	// end inline asm
	// begin inline asm
	shfl.sync.down.b32 %r308, %r309, %r320, %r321, %r322;
	// end inline asm
	mov.b64 	{%r314, %r319}, %rd329;
	// begin inline asm
	shfl.sync.down.b32 %r313, %r314, %r320, %r321, %r322;
	// end inline asm
	// begin inline asm
	shfl.sync.down.b32 %r318, %r319, %r320, %r321, %r322;
	// end inline asm
	mov.b64 	%rd18, {%r313, %r318};
	cvt.u16.u32 	%rs13, %r303;
	setp.gt.s32 	%p148, %r281, 29;
	@%p148 bra 	$L__BB6_21;
	and.b16  	%rs258, %rs311, 255;
	setp.eq.s16 	%p149, %rs258, 0;
	and.b16  	%rs259, %rs13, 255;
	setp.eq.s16 	%p150, %rs259, 0;
	or.pred  	%p151, %p149, %p150;
	@%p151 bra 	$L__BB6_20;
	min.s64 	%rd329, %rd18, %rd329;
	mov.b16 	%rs311, 1;
	bra.uni 	$L__BB6_21;
$L__BB6_20:
	setp.eq.s16 	%p152, %rs258, 0;
	selp.b64 	%rd329, %rd18, %rd329, %p152;
	selp.b16 	%rs311, %rs13, %rs311, %p152;
$L__BB6_21:
	cvt.u32.u16 	%r344, %rs311;
	and.b32  	%r325, %r344, 255;
	mov.b32 	%r341, 4;
	mov.b32 	%r342, 31;
	mov.b32 	%r343, -1;
	// begin inline asm
	shfl.sync.down.b32 %r324, %r325, %r341, %r342, %r343;
	// end inline asm
	// begin inline asm
	shfl.sync.down.b32 %r329, %r330, %r341, %r342, %r343;
	// end inline asm
	mov.b64 	{%r335, %r340}, %rd329;
	// begin inline asm
	shfl.sync.down.b32 %r334, %r335, %r341, %r342, %r343;
	// end inline asm
	// begin inline asm
	shfl.sync.down.b32 %r339, %r340, %r341, %r342, %r343;
	// end inline asm
	mov.b64 	%rd22, {%r334, %r339};
	cvt.u16.u32 	%rs16, %r324;
	setp.gt.s32 	%p153, %r281, 27;
	@%p153 bra 	$L__BB6_25;
	and.b16  	%rs262, %rs311, 255;
	setp.eq.s16 	%p154, %rs262, 0;
	and.b16  	%rs263, %rs16, 255;
	setp.eq.s16 	%p155, %rs263, 0;
	or.pred  	%p156, %p154, %p155;
	@%p156 bra 	$L__BB6_24;
	min.s64 	%rd329, %rd22, %rd329;
	mov.b16 	%rs311, 1;
	bra.uni 	$L__BB6_25;
$L__BB6_24:
	setp.eq.s16 	%p157, %rs262, 0;
	selp.b64 	%rd329, %rd22, %rd329, %p157;
	selp.b16 	%rs311, %rs16, %rs311, %p157;
$L__BB6_25:
	cvt.u32.u16 	%r365, %rs311;
	and.b32  	%r346, %r365, 255;
	mov.b32 	%r362, 8;
	mov.b32 	%r363, 31;
	mov.b32 	%r364, -1;
	// begin inline asm
	shfl.sync.down.b32 %r345, %r346, %r362, %r363, %r364;
	// end inline asm
	// begin inline asm
	shfl.sync.down.b32 %r350, %r351, %r362, %r363, %r364;
	// end inline asm
	mov.b64 	{%r356, %r361}, %rd329;
	// begin inline asm
	shfl.sync.down.b32 %r355, %r356, %r362, %r363, %r364;
	// end inline asm
	// begin inline asm
	shfl.sync.down.b32 %r360, %r361, %r362, %r363, %r364;
	// end inline asm
	mov.b64 	%rd26, {%r355, %r360};
	cvt.u16.u32 	%rs19, %r345;
	setp.gt.s32 	%p158, %r281, 23;
	@%p158 bra 	$L__BB6_29;
	and.b16  	%rs266, %rs311, 255;
	setp.eq.s16 	%p159, %rs266, 0;
	and.b16  	%rs267, %rs19, 255;
	setp.eq.s16 	%p160, %rs267, 0;
	or.pred  	%p161, %p159, %p160;
	@%p161 bra 	$L__BB6_28;
	min.s64 	%rd329, %rd26, %rd329;
	mov.b16 	%rs311, 1;
	bra.uni 	$L__BB6_29;
$L__BB6_28:
	setp.eq.s16 	%p162, %rs266, 0;
	selp.b64 	%rd329, %rd26, %rd329, %p162;
	selp.b16 	%rs311, %rs19, %rs311, %p162;
$L__BB6_29:
	cvt.u32.u16 	%r386, %rs311;
	and.b32  	%r367, %r386, 255;
	mov.b32 	%r383, 16;
	mov.b32 	%r384, 31;
	mov.b32 	%r385, -1;
	// begin inline asm
	shfl.sync.down.b32 %r366, %r367, %r383, %r384, %r385;
	// end inline asm
	// begin inline asm
	shfl.sync.down.b32 %r371, %r372, %r383, %r384, %r385;
	// end inline asm
	mov.b64 	{%r377, %r382}, %rd329;
	// begin inline asm
	shfl.sync.down.b32 %r376, %r377, %r383, %r384, %r385;
	// end inline asm
	// begin inline asm
	shfl.sync.down.b32 %r381, %r382, %r383, %r384, %r385;
	// end inline asm
	mov.b64 	%rd30, {%r376, %r381};
	cvt.u16.u32 	%rs22, %r366;
	setp.gt.s32 	%p163, %r281, 15;
	@%p163 bra 	$L__BB6_33;
	and.b16  	%rs270, %rs311, 255;
	setp.eq.s16 	%p164, %rs270, 0;
	and.b16  	%rs271, %rs22, 255;
	setp.eq.s16 	%p165, %rs271, 0;
	or.pred  	%p166, %p164, %p165;
	@%p166 bra 	$L__BB6_32;
	min.s64 	%rd329, %rd30, %rd329;
	mov.b16 	%rs311, 1;
	bra.uni 	$L__BB6_33;
$L__BB6_32:
	setp.eq.s16 	%p167, %rs270, 0;
	selp.b64 	%rd329, %rd30, %rd329, %p167;
	selp.b16 	%rs311, %rs22, %rs311, %p167;
$L__BB6_33:
	setp.ne.s32 	%p168, %r281, 0;
	@%p168 bra 	$L__BB6_35;
	shr.u32 	%r387, %r1, 1;
	and.b32  	%r388, %r387, 496;
	mov.u32 	%r389, _ZZN3cub18CUB_300001_SM_10006detail6reduce28DeviceReduceSingleTileKernelINS2_10policy_hubIN4cuda3std3__45tupleIJblEEEyN6thrust24THRUST_300001_SM_1000_NS8cuda_cub9__find_if7functorIS9_EEE10Policy1000EPS9_SI_iSF_S9_S9_NS7_10__identityEEEvT0_T1_T2_T3_T4_T6_E12temp_storage;
	add.s32 	%r390, %r389, %r388;
	st.shared.u8 	[%r390+8], %rs311;
	st.shared.u64 	[%r390+16], %rd329;
$L__BB6_35:
	bar.sync 	0;
	setp.ne.s32 	%p169, %r1, 0;
	@%p169 bra 	$L__BB6_110;
	ld.shared.u8 	%rs274, [_ZZN3cub18CUB_300001_SM_10006detail6reduce28DeviceReduceSingleTileKernelINS2_10policy_hubIN4cuda3std3__45tupleIJblEEEyN6thrust24THRUST_300001_SM_1000_NS8cuda_cub9__find_if7functorIS9_EEE10Policy1000EPS9_SI_iSF_S9_S9_NS7_10__identityEEEvT0_T1_T2_T3_T4_T6_E12temp_storage+24];
	ld.shared.u64 	%rd292, [_ZZN3cub18CUB_300001_SM_10006detail6reduce28DeviceReduceSingleTileKernelINS2_10policy_hubIN4cuda3std3__45tupleIJblEEEyN6thrust24THRUST_300001_SM_1000_NS8cuda_cub9__find_if7functorIS9_EEE10Policy1000EPS9_SI_iSF_S9_S9_NS7_10__identityEEEvT0_T1_T2_T3_T4_T6_E12temp_storage+32];
	and.b16  	%rs275, %rs311, 255;
	setp.eq.s16 	%p170, %rs275, 0;
	setp.eq.s16 	%p171, %rs274, 0;
	min.s64 	%rd293, %rd292, %rd329;
	selp.b64 	%rd294, %rd329, %rd293, %p171;
	selp.b64 	%rd295, %rd292, %rd294, %p170;
	selp.b16 	%rs276, %rs311, 1, %p171;
	selp.b16 	%rs277, %rs274, %rs276, %p170;
	and.b16  	%rs278, %rs277, 255;
	ld.shared.u8 	%rs279, [_ZZN3cub18CUB_300001_SM_10006detail6reduce28DeviceReduceSingleTileKernelINS2_10policy_hubIN4cuda3std3__45tupleIJblEEEyN6thrust24THRUST_300001_SM_1000_NS8cuda_cub9__find_if7functorIS9_EEE10Policy1000EPS9_SI_iSF_S9_S9_NS7_10__identityEEEvT0_T1_T2_T3_T4_T6_E12temp_storage+40];
	ld.shared.u64 	%rd296, [_ZZN3cub18CUB_300001_SM_10006detail6reduce28DeviceReduceSingleTileKernelINS2_10policy_hubIN4cuda3std3__45tupleIJblEEEyN6thrust24THRUST_300001_SM_1000_NS8cuda_cub9__find_if7functorIS9_EEE10Policy1000EPS9_SI_iSF_S9_S9_NS7_10__identityEEEvT0_T1_T2_T3_T4_T6_E12temp_storage+48];
	setp.eq.s16 	%p172, %rs278, 0;
	setp.eq.s16 	%p173, %rs279, 0;
	min.s64 	%rd297, %rd296, %rd295;
	selp.b64 	%rd298, %rd295, %rd297, %p173;
	selp.b64 	%rd299, %rd296, %rd298, %p172;
	selp.b16 	%rs280, %rs277, 1, %p173;
	selp.b16 	%rs281, %rs279, %rs280, %p172;
	and.b16  	%rs282, %rs281, 255;
	ld.shared.u8 	%rs283, [_ZZN3cub18CUB_300001_SM_10006detail6reduce28DeviceReduceSingleTileKernelINS2_10policy_hubIN4cuda3std3__45tupleIJblEEEyN6thrust24THRUST_300001_SM_1000_NS8cuda_cub9__find_if7functorIS9_EEE10Policy1000EPS9_SI_iSF_S9_S9_NS7_10__identityEEEvT0_T1_T2_T3_T4_T6_E12temp_storage+56];
	ld.shared.u64 	%rd300, [_ZZN3cub18CUB_300001_SM_10006detail6reduce28DeviceReduceSingleTileKernelINS2_10policy_hubIN4cuda3std3__45tupleIJblEEEyN6thrust24THRUST_300001_SM_1000_NS8cuda_cub9__find_if7functorIS9_EEE10Policy1000EPS9_SI_iSF_S9_S9_NS7_10__identityEEEvT0_T1_T2_T3_T4_T6_E12temp_storage+64];
	setp.eq.s16 	%p174, %rs282, 0;
	setp.eq.s16 	%p175, %rs283, 0;
	min.s64 	%rd301, %rd300, %rd299;
	selp.b16 	%rs284, %rs281, 1, %p175;
	selp.b16 	%rs285, %rs283, %rs284, %p174;
	and.b16  	%rs286, %rs285, 255;
	selp.b64 	%rd302, %rd299, %rd301, %p175;
	selp.b64 	%rd303, %rd300, %rd302, %p174;
	ld.shared.u8 	%rs287, [_ZZN3cub18CUB_300001_SM_10006detail6reduce28DeviceReduceSingleTileKernelINS2_10policy_hubIN4cuda3std3__45tupleIJblEEEyN6thrust24THRUST_300001_SM_1000_NS8cuda_cub9__find_if7functorIS9_EEE10Policy1000EPS9_SI_iSF_S9_S9_NS7_10__identityEEEvT0_T1_T2_T3_T4_T6_E12temp_storage+72];
	ld.shared.u64 	%rd304, [_ZZN3cub18CUB_300001_SM_10006detail6reduce28DeviceReduceSingleTileKernelINS2_10policy_hubIN4cuda3std3__45tupleIJblEEEyN6thrust24THRUST_300001_SM_1000_NS8cuda_cub9__find_if7functorIS9_EEE10Policy1000EPS9_SI_iSF_S9_S9_NS7_10__identityEEEvT0_T1_T2_T3_T4_T6_E12temp_storage+80];
	setp.eq.s16 	%p176, %rs286, 0;
	setp.eq.s16 	%p177, %rs287, 0;
	min.s64 	%rd305, %rd304, %rd303;
	selp.b16 	%rs288, %rs285, 1, %p177;
	selp.b16 	%rs289, %rs287, %rs288, %p176;
	and.b16  	%rs290, %rs289, 255;
	selp.b64 	%rd306, %rd303, %rd305, %p177;
	selp.b64 	%rd307, %rd304, %rd306, %p176;
	ld.shared.u8 	%rs291, [_ZZN3cub18CUB_300001_SM_10006detail6reduce28DeviceReduceSingleTileKernelINS2_10policy_hubIN4cuda3std3__45tupleIJblEEEyN6thrust24THRUST_300001_SM_1000_NS8cuda_cub9__find_if7functorIS9_EEE10Policy1000EPS9_SI_iSF_S9_S9_NS7_10__identityEEEvT0_T1_T2_T3_T4_T6_E12temp_storage+88];
	ld.shared.u64 	%rd308, [_ZZN3cub18CUB_300001_SM_10006detail6reduce28DeviceReduceSingleTileKernelINS2_10policy_hubIN4cuda3std3__45tupleIJblEEEyN6thrust24THRUST_300001_SM_1000_NS8cuda_cub9__find_if7functorIS9_EEE10Policy1000EPS9_SI_iSF_S9_S9_NS7_10__identityEEEvT0_T1_T2_T3_T4_T6_E12temp_storage+96];
	setp.eq.s16 	%p178, %rs290, 0;
	setp.eq.s16 	%p179, %rs291, 0;
	min.s64 	%rd309, %rd308, %rd307;
	selp.b16 	%rs292, %rs289, 1, %p179;
	selp.b16 	%rs293, %rs291, %rs292, %p178;
	and.b16  	%rs294, %rs293, 255;
	selp.b64 	%rd310, %rd307, %rd309, %p179;
	selp.b64 	%rd311, %rd308, %rd310, %p178;
	ld.shared.u8 	%rs295, [_ZZN3cub18CUB_300001_SM_10006detail6reduce28DeviceReduceSingleTileKernelINS2_10policy_hubIN4cuda3std3__45tupleIJblEEEyN6thrust24THRUST_300001_SM_1000_NS8cuda_cub9__find_if7functorIS9_EEE10Policy1000EPS9_SI_iSF_S9_S9_NS7_10__identityEEEvT0_T1_T2_T3_T4_T6_E12temp_storage+104];
	ld.shared.u64 	%rd312, [_ZZN3cub18CUB_300001_SM_10006detail6reduce28DeviceReduceSingleTileKernelINS2_10policy_hubIN4cuda3std3__45tupleIJblEEEyN6thrust24THRUST_300001_SM_1000_NS8cuda_cub9__find_if7functorIS9_EEE10Policy1000EPS9_SI_iSF_S9_S9_NS7_10__identityEEEvT0_T1_T2_T3_T4_T6_E12temp_storage+112];
	setp.eq.s16 	%p180, %rs294, 0;
	setp.eq.s16 	%p181, %rs295, 0;
	min.s64 	%rd313, %rd312, %rd311;
	selp.b16 	%rs296, %rs293, 1, %p181;
	selp.b16 	%rs297, %rs295, %rs296, %p180;
	and.b16  	%rs298, %rs297, 255;
	selp.b64 	%rd314, %rd311, %rd313, %p181;
	selp.b64 	%rd315, %rd312, %rd314, %p180;
	ld.shared.u8 	%rs299, [_ZZN3cub18CUB_300001_SM_10006detail6reduce28DeviceReduceSingleTileKernelINS2_10policy_hubIN4cuda3std3__45tupleIJblEEEyN6thrust24THRUST_300001_SM_1000_NS8cuda_cub9__find_if7functorIS9_EEE10Policy1000EPS9_SI_iSF_S9_S9_NS7_10__identityEEEvT0_T1_T2_T3_T4_T6_E12temp_storage+120];
	ld.shared.u64 	%rd316, [_ZZN3cub18CUB_300001_SM_10006detail6reduce28DeviceReduceSingleTileKernelINS2_10policy_hubIN4cuda3std3__45tupleIJblEEEyN6thrust24THRUST_300001_SM_1000_NS8cuda_cub9__find_if7functorIS9_EEE10Policy1000EPS9_SI_iSF_S9_S9_NS7_10__identityEEEvT0_T1_T2_T3_T4_T6_E12temp_storage+128];
	setp.eq.s16 	%p182, %rs298, 0;
	setp.eq.s16 	%p183, %rs299, 0;
	min.s64 	%rd317, %rd316, %rd315;
	selp.b16 	%rs300, %rs297, 1, %p183;
	selp.b16 	%rs311, %rs299, %rs300, %p182;
	selp.b64 	%rd318, %rd315, %rd317, %p183;
	selp.b64 	%rd329, %rd316, %rd318, %p182;
	bra.uni 	$L__BB6_110;
$L__BB6_37:
	// begin inline asm
	mov.u32 %r163, %laneid;
	// end inline asm
	and.b32  	%r184, %r1, 992;
	add.s32 	%r185, %r184, 32;
	setp.gt.s32 	%p94, %r185, %r38;
	not.b32 	%r186, %r184;
	add.s32 	%r187, %r38, %r186;
	selp.b32 	%r182, %r187, 31, %p94;
	cvt.u32.u16 	%r188, %rs311;
	and.b32  	%r165, %r188, 255;
	mov.b32 	%r181, 1;
	mov.b32 	%r183, -1;
	// begin inline asm
	shfl.sync.down.b32 %r164, %r165, %r181, %r182, %r183;
	// end inline asm
	// begin inline asm
	shfl.sync.down.b32 %r169, %r170, %r181, %r182, %r183;
	// end inline asm
	mov.b64 	{%r175, %r180}, %rd329;
	// begin inline asm
	shfl.sync.down.b32 %r174, %r175, %r181, %r182, %r183;
	// end inline asm
	// begin inline asm
	shfl.sync.down.b32 %r179, %r180, %r181, %r182, %r183;
	// end inline asm
	mov.b64 	%rd35, {%r174, %r179};
	cvt.u16.u32 	%rs26, %r164;
	setp.ge.s32 	%p95, %r163, %r182;
	@%p95 bra 	$L__BB6_41;
	and.b16  	%rs213, %rs311, 255;
	setp.eq.s16 	%p96, %rs213, 0;
	and.b16  	%rs214, %rs26, 255;
	setp.eq.s16 	%p97, %rs214, 0;
	or.pred  	%p98, %p96, %p97;
	@%p98 bra 	$L__BB6_40;
	min.s64 	%rd329, %rd35, %rd329;
	mov.b16 	%rs311, 1;
	bra.uni 	$L__BB6_41;
$L__BB6_40:
	setp.eq.s16 	%p99, %rs213, 0;
	selp.b16 	%rs311, %rs26, %rs311, %p99;
	selp.b64 	%rd329, %rd35, %rd329, %p99;
$L__BB6_41:
	cvt.u32.u16 	%r209, %rs311;
	and.b32  	%r190, %r209, 255;
	mov.b32 	%r206, 2;
	mov.b32 	%r208, -1;
	// begin inline asm
	shfl.sync.down.b32 %r189, %r190, %r206, %r182, %r208;
	// end inline asm
	// begin inline asm
	shfl.sync.down.b32 %r194, %r195, %r206, %r182, %r208;
	// end inline asm
	mov.b64 	{%r200, %r205}, %rd329;
	// begin inline asm
	shfl.sync.down.b32 %r199, %r200, %r206, %r182, %r208;
	// end inline asm
	// begin inline asm
	shfl.sync.down.b32 %r204, %r205, %r206, %r182, %r208;
	// end inline asm
	mov.b64 	%rd39, {%r199, %r204};
	cvt.u16.u32 	%rs29, %r189;
	add.s32 	%r210, %r163, 2;
	setp.gt.s32 	%p100, %r210, %r182;
	@%p100 bra 	$L__BB6_45;
	and.b16  	%rs217, %rs311, 255;
	setp.eq.s16 	%p101, %rs217, 0;
	and.b16  	%rs218, %rs29, 255;
	setp.eq.s16 	%p102, %rs218, 0;
	or.pred  	%p103, %p101, %p102;
	@%p103 bra 	$L__BB6_44;
	min.s64 	%rd329, %rd39, %rd329;
	mov.b16 	%rs311, 1;
	bra.uni 	$L__BB6_45;
$L__BB6_44:
	setp.eq.s16 	%p104, %rs217, 0;
	selp.b16 	%rs311, %rs29, %rs311, %p104;
	selp.b64 	%rd329, %rd39, %rd329, %p104;
$L__BB6_45:
	cvt.u32.u16 	%r231, %rs311;
	and.b32  	%r212, %r231, 255;
	mov.b32 	%r228, 4;
	mov.b32 	%r230, -1;
	// begin inline asm
	shfl.sync.down.b32 %r211, %r212, %r228, %r182, %r230;
	// end inline asm
	// begin inline asm
	shfl.sync.down.b32 %r216, %r217, %r228, %r182, %r230;
	// end inline asm
	mov.b64 	{%r222, %r227}, %rd329;
	// begin inline asm
	shfl.sync.down.b32 %r221, %r222, %r228, %r182, %r230;
	// end inline asm
	// begin inline asm
	shfl.sync.down.b32 %r226, %r227, %r228, %r182, %r230;
	// end inline asm
	mov.b64 	%rd43, {%r221, %r226};
	cvt.u16.u32 	%rs32, %r211;
	add.s32 	%r232, %r163, 4;
	setp.gt.s32 	%p105, %r232, %r182;
	@%p105 bra 	$L__BB6_49;
	and.b16  	%rs221, %rs311, 255;
	setp.eq.s16 	%p106, %rs221, 0;
	and.b16  	%rs222, %rs32, 255;
	setp.eq.s16 	%p107, %rs222, 0;
	or.pred  	%p108, %p106, %p107;
	@%p108 bra 	$L__BB6_48;
	min.s64 	%rd329, %rd43, %rd329;
	mov.b16 	%rs311, 1;
	bra.uni 	$L__BB6_49;
$L__BB6_48:
	setp.eq.s16 	%p109, %rs221, 0;
	selp.b16 	%rs311, %rs32, %rs311, %p109;
	selp.b64 	%rd329, %rd43, %rd329, %p109;
$L__BB6_49:
	cvt.u32.u16 	%r253, %rs311;
	and.b32  	%r234, %r253, 255;
	mov.b32 	%r250, 8;
	mov.b32 	%r252, -1;
	// begin inline asm
	shfl.sync.down.b32 %r233, %r234, %r250, %r182, %r252;
	// end inline asm
	// begin inline asm
	shfl.sync.down.b32 %r238, %r239, %r250, %r182, %r252;
	// end inline asm
	mov.b64 	{%r244, %r249}, %rd329;
	// begin inline asm
	shfl.sync.down.b32 %r243, %r244, %r250, %r182, %r252;
	// end inline asm
	// begin inline asm
	shfl.sync.down.b32 %r248, %r249, %r250, %r182, %r252;
	// end inline asm
	mov.b64 	%rd47, {%r243, %r248};
	cvt.u16.u32 	%rs35, %r233;
	add.s32 	%r254, %r163, 8;
	setp.gt.s32 	%p110, %r254, %r182;
	@%p110 bra 	$L__BB6_53;
	and.b16  	%rs225, %rs311, 255;
	setp.eq.s16 	%p111, %rs225, 0;
	and.b16  	%rs226, %rs35, 255;
	setp.eq.s16 	%p112, %rs226, 0;
	or.pred  	%p113, %p111, %p112;
	@%p113 bra 	$L__BB6_52;
	min.s64 	%rd329, %rd47, %rd329;
	mov.b16 	%rs311, 1;
	bra.uni 	$L__BB6_53;
$L__BB6_52:
	setp.eq.s16 	%p114, %rs225, 0;
	selp.b16 	%rs311, %rs35, %rs311, %p114;
	selp.b64 	%rd329, %rd47, %rd329, %p114;
$L__BB6_53:
	cvt.u32.u16 	%r275, %rs311;
	and.b32  	%r256, %r275, 255;
	mov.b32 	%r272, 16;
	mov.b32 	%r274, -1;
	// begin inline asm
	shfl.sync.down.b32 %r255, %r256, %r272, %r182, %r274;
	// end inline asm
	// begin inline asm
	shfl.sync.down.b32 %r260, %r261, %r272, %r182, %r274;
	// end inline asm
	mov.b64 	{%r266, %r271}, %rd329;
	// begin inline asm
	shfl.sync.down.b32 %r265, %r266, %r272, %r182, %r274;
	// end inline asm
	// begin inline asm
	shfl.sync.down.b32 %r270, %r271, %r272, %r182, %r274;
	// end inline asm
	mov.b64 	%rd51, {%r265, %r270};
	cvt.u16.u32 	%rs38, %r255;
	add.s32 	%r276, %r163, 16;
	setp.gt.s32 	%p115, %r276, %r182;
	@%p115 bra 	$L__BB6_57;
	and.b16  	%rs229, %rs311, 255;
	setp.eq.s16 	%p116, %rs229, 0;
	and.b16  	%rs230, %rs38, 255;
	setp.eq.s16 	%p117, %rs230, 0;
	or.pred  	%p118, %p116, %p117;
	@%p118 bra 	$L__BB6_56;
	min.s64 	%rd329, %rd51, %rd329;
	mov.b16 	%rs311, 1;
	bra.uni 	$L__BB6_57;
$L__BB6_56:
	setp.eq.s16 	%p119, %rs229, 0;
	selp.b16 	%rs311, %rs38, %rs311, %p119;
	selp.b64 	%rd329, %rd51, %rd329, %p119;
$L__BB6_57:
	setp.ne.s32 	%p120, %r163, 0;
	@%p120 bra 	$L__BB6_59;
	shr.u32 	%r277, %r1, 1;
	and.b32  	%r278, %r277, 496;
	mov.u32 	%r279, _ZZN3cub18CUB_300001_SM_10006detail6reduce28DeviceReduceSingleTileKernelINS2_10policy_hubIN4cuda3std3__45tupleIJblEEEyN6thrust24THRUST_300001_SM_1000_NS8cuda_cub9__find_if7functorIS9_EEE10Policy1000EPS9_SI_iSF_S9_S9_NS7_10__identityEEEvT0_T1_T2_T3_T4_T6_E12temp_storage;
	add.s32 	%r280, %r279, %r278;
	st.shared.u8 	[%r280+8], %rs311;
	st.shared.u64 	[%r280+16], %rd329;
$L__BB6_59:
	bar.sync 	0;
	setp.ne.s32 	%p121, %r1, 0;
	@%p121 bra 	$L__BB6_110;
	setp.lt.s32 	%p122, %r38, 33;
	@%p122 bra 	$L__BB6_62;
	ld.shared.u8 	%rs233, [_ZZN3cub18CUB_300001_SM_10006detail6reduce28DeviceReduceSingleTileKernelINS2_10policy_hubIN4cuda3std3__45tupleIJblEEEyN6thrust24THRUST_300001_SM_1000_NS8cuda_cub9__find_if7functorIS9_EEE10Policy1000EPS9_SI_iSF_S9_S9_NS7_10__identityEEEvT0_T1_T2_T3_T4_T6_E12temp_storage+24];
	ld.shared.u64 	%rd271, [_ZZN3cub18CUB_300001_SM_10006detail6reduce28DeviceReduceSingleTileKernelINS2_10policy_hubIN4cuda3std3__45tupleIJblEEEyN6thrust24THRUST_300001_SM_1000_NS8cuda_cub9__find_if7functorIS9_EEE10Policy1000EPS9_SI_iSF_S9_S9_NS7_10__identityEEEvT0_T1_T2_T3_T4_T6_E12temp_storage+32];
	and.b16  	%rs234, %rs311, 255;
	setp.eq.s16 	%p123, %rs234, 0;
	setp.eq.s16 	%p124, %rs233, 0;
	min.s64 	%rd272, %rd271, %rd329;
	selp.b16 	%rs235, %rs311, 1, %p124;
	selp.b16 	%rs311, %rs233, %rs235, %p123;
	selp.b64 	%rd273, %rd329, %rd272, %p124;
	selp.b64 	%rd329, %rd271, %rd273, %p123;
$L__BB6_62:
	setp.lt.s32 	%p125, %r38, 65;
	@%p125 bra 	$L__BB6_64;
	ld.shared.u8 	%rs236, [_ZZN3cub18CUB_300001_SM_10006detail6reduce28DeviceReduceSingleTileKernelINS2_10policy_hubIN4cuda3std3__45tupleIJblEEEyN6thrust24THRUST_300001_SM_1000_NS8cuda_cub9__find_if7functorIS9_EEE10Policy1000EPS9_SI_iSF_S9_S9_NS7_10__identityEEEvT0_T1_T2_T3_T4_T6_E12temp_storage+40];
	ld.shared.u64 	%rd274, [_ZZN3cub18CUB_300001_SM_10006detail6reduce28DeviceReduceSingleTileKernelINS2_10policy_hubIN4cuda3std3__45tupleIJblEEEyN6thrust24THRUST_300001_SM_1000_NS8cuda_cub9__find_if7functorIS9_EEE10Policy1000EPS9_SI_iSF_S9_S9_NS7_10__identityEEEvT0_T1_T2_T3_T4_T6_E12temp_storage+48];
	and.b16  	%rs237, %rs311, 255;
	setp.eq.s16 	%p126, %rs237, 0;
	setp.eq.s16 	%p127, %rs236, 0;
	min.s64 	%rd275, %rd274, %rd329;
	selp.b16 	%rs238, %rs311, 1, %p127;
	selp.b16 	%rs311, %rs236, %rs238, %p126;
	selp.b64 	%rd276, %rd329, %rd275, %p127;
	selp.b64 	%rd329, %rd274, %rd276, %p126;
$L__BB6_64:
	setp.lt.s32 	%p128, %r38, 97;
	@%p128 bra 	$L__BB6_66;
	ld.shared.u8 	%rs239, [_ZZN3cub18CUB_300001_SM_10006detail6reduce28DeviceReduceSingleTileKernelINS2_10policy_hubIN4cuda3std3__45tupleIJblEEEyN6thrust24THRUST_300001_SM_1000_NS8cuda_cub9__find_if7functorIS9_EEE10Policy1000EPS9_SI_iSF_S9_S9_NS7_10__identityEEEvT0_T1_T2_T3_T4_T6_E12temp_storage+56];
	ld.shared.u64 	%rd277, [_ZZN3cub18CUB_300001_SM_10006detail6reduce28DeviceReduceSingleTileKernelINS2_10policy_hubIN4cuda3std3__45tupleIJblEEEyN6thrust24THRUST_300001_SM_1000_NS8cuda_cub9__find_if7functorIS9_EEE10Policy1000EPS9_SI_iSF_S9_S9_NS7_10__identityEEEvT0_T1_T2_T3_T4_T6_E12temp_storage+64];
	and.b16  	%rs240, %rs311, 255;
	setp.eq.s16 	%p129, %rs240, 0;
	setp.eq.s16 	%p130, %rs239, 0;
	min.s64 	%rd278, %rd277, %rd329;
	selp.b16 	%rs241, %rs311, 1, %p130;
	selp.b16 	%rs311, %rs239, %rs241, %p129;
	selp.b64 	%rd279, %rd329, %rd278, %p130;
	selp.b64 	%rd329, %rd277, %rd279, %p129;
$L__BB6_66:
	setp.lt.s32 	%p131, %r38, 129;
	@%p131 bra 	$L__BB6_68;
	ld.shared.u8 	%rs242, [_ZZN3cub18CUB_300001_SM_10006detail6reduce28DeviceReduceSingleTileKernelINS2_10policy_hubIN4cuda3std3__45tupleIJblEEEyN6thrust24THRUST_300001_SM_1000_NS8cuda_cub9__find_if7functorIS9_EEE10Policy1000EPS9_SI_iSF_S9_S9_NS7_10__identityEEEvT0_T1_T2_T3_T4_T6_E12temp_storage+72];
	ld.shared.u64 	%rd280, [_ZZN3cub18CUB_300001_SM_10006detail6reduce28DeviceReduceSingleTileKernelINS2_10policy_hubIN4cuda3std3__45tupleIJblEEEyN6thrust24THRUST_300001_SM_1000_NS8cuda_cub9__find_if7functorIS9_EEE10Policy1000EPS9_SI_iSF_S9_S9_NS7_10__identityEEEvT0_T1_T2_T3_T4_T6_E12temp_storage+80];
	and.b16  	%rs243, %rs311, 255;
	setp.eq.s16 	%p132, %rs243, 0;
	setp.eq.s16 	%p133, %rs242, 0;
	min.s64 	%rd281, %rd280, %rd329;
	selp.b16 	%rs244, %rs311, 1, %p133;
	selp.b16 	%rs311, %rs242, %rs244, %p132;
	selp.b64 	%rd282, %rd329, %rd281, %p133;
	selp.b64 	%rd329, %rd280, %rd282, %p132;
$L__BB6_68:
	setp.lt.s32 	%p134, %r38, 161;
	@%p134 bra 	$L__BB6_70;
	ld.shared.u8 	%rs245, [_ZZN3cub18CUB_300001_SM_10006detail6reduce28DeviceReduceSingleTileKernelINS2_10policy_hubIN4cuda3std3__45tupleIJblEEEyN6thrust24THRUST_300001_SM_1000_NS8cuda_cub9__find_if7functorIS9_EEE10Policy1000EPS9_SI_iSF_S9_S9_NS7_10__identityEEEvT0_T1_T2_T3_T4_T6_E12temp_storage+88];
	ld.shared.u64 	%rd283, [_ZZN3cub18CUB_300001_SM_10006detail6reduce28DeviceReduceSingleTileKernelINS2_10policy_hubIN4cuda3std3__45tupleIJblEEEyN6thrust24THRUST_300001_SM_1000_NS8cuda_cub9__find_if7functorIS9_EEE10Policy1000EPS9_SI_iSF_S9_S9_NS7_10__identityEEEvT0_T1_T2_T3_T4_T6_E12temp_storage+96];
	and.b16  	%rs246, %rs311, 255;
	setp.eq.s16 	%p135, %rs246, 0;
	setp.eq.s16 	%p136, %rs245, 0;
	min.s64 	%rd284, %rd283, %rd329;
	selp.b16 	%rs247, %rs311, 1, %p136;
	selp.b16 	%rs311, %rs245, %rs247, %p135;
	selp.b64 	%rd285, %rd329, %rd284, %p136;
	selp.b64 	%rd329, %rd283, %rd285, %p135;
$L__BB6_70:
	setp.lt.s32 	%p137, %r38, 193;
	@%p137 bra 	$L__BB6_72;
	ld.shared.u8 	%rs248, [_ZZN3cub18CUB_300001_SM_10006detail6reduce28DeviceReduceSingleTileKernelINS2_10policy_hubIN4cuda3std3__45tupleIJblEEEyN6thrust24THRUST_300001_SM_1000_NS8cuda_cub9__find_if7functorIS9_EEE10Policy1000EPS9_SI_iSF_S9_S9_NS7_10__identityEEEvT0_T1_T2_T3_T4_T6_E12temp_storage+104];
	ld.shared.u64 	%rd286, [_ZZN3cub18CUB_300001_SM_10006detail6reduce28DeviceReduceSingleTileKernelINS2_10policy_hubIN4cuda3std3__45tupleIJblEEEyN6thrust24THRUST_300001_SM_1000_NS8cuda_cub9__find_if7functorIS9_EEE10Policy1000EPS9_SI_iSF_S9_S9_NS7_10__identityEEEvT0_T1_T2_T3_T4_T6_E12temp_storage+112];
	and.b16  	%rs249, %rs311, 255;
	setp.eq.s16 	%p138, %rs249, 0;
	setp.eq.s16 	%p139, %rs248, 0;
	min.s64 	%rd287, %rd286, %rd329;
	selp.b16 	%rs250, %rs311, 1, %p139;
	selp.b16 	%rs311, %rs248, %rs250, %p138;
	selp.b64 	%rd288, %rd329, %rd287, %p139;
	selp.b64 	%rd329, %rd286, %rd288, %p138;
$L__BB6_72:
	setp.lt.s32 	%p140, %r38, 225;
	@%p140 bra 	$L__BB6_110;
	ld.shared.u8 	%rs251, [_ZZN3cub18CUB_300001_SM_10006detail6reduce28DeviceReduceSingleTileKernelINS2_10policy_hubIN4cuda3std3__45tupleIJblEEEyN6thrust24THRUST_300001_SM_1000_NS8cuda_cub9__find_if7functorIS9_EEE10Policy1000EPS9_SI_iSF_S9_S9_NS7_10__identityEEEvT0_T1_T2_T3_T4_T6_E12temp_storage+120];
	ld.shared.u64 	%rd289, [_ZZN3cub18CUB_300001_SM_10006detail6reduce28DeviceReduceSingleTileKernelINS2_10policy_hubIN4cuda3std3__45tupleIJblEEEyN6thrust24THRUST_300001_SM_1000_NS8cuda_cub9__find_if7functorIS9_EEE10Policy1000EPS9_SI_iSF_S9_S9_NS7_10__identityEEEvT0_T1_T2_T3_T4_T6_E12temp_storage+128];
	and.b16  	%rs252, %rs311, 255;
	setp.eq.s16 	%p141, %rs252, 0;
	setp.eq.s16 	%p142, %rs251, 0;
	min.s64 	%rd290, %rd289, %rd329;
	selp.b16 	%rs253, %rs311, 1, %p142;
	selp.b16 	%rs311, %rs251, %rs253, %p141;
	selp.b64 	%rd291, %rd329, %rd290, %p142;
	selp.b64 	%rd329, %rd289, %rd291, %p141;
	bra.uni 	$L__BB6_110;
$L__BB6_74:
	mov.u32 	%r16, %tid.x;
	mul.wide.u32 	%rd124, %r16, 16;
	add.s64 	%rd109, %rd105, %rd124;
	// begin inline asm
	ld.global.nc.u64 %rd108, [%rd109];
	// end inline asm
	add.s64 	%rd111, %rd109, 8;
	// begin inline asm
	ld.global.nc.u64 %rd110, [%rd111];
	// end inline asm
	cvt.u16.u64 	%rs83, %rd108;
	and.b16  	%rs84, %rs83, 255;
	add.s64 	%rd113, %rd109, 4096;
	// begin inline asm
	ld.global.nc.u64 %rd112, [%rd113];
	// end inline asm
	add.s64 	%rd115, %rd109, 4104;
	// begin inline asm
	ld.global.nc.u64 %rd114, [%rd115];
	// end inline asm
	cvt.u16.u64 	%rs85, %rd112;
	and.b16  	%rs86, %rs85, 255;
	add.s64 	%rd117, %rd109, 8192;
	// begin inline asm
	ld.global.nc.u64 %rd116, [%rd117];
	// end inline asm
	add.s64 	%rd119, %rd109, 8200;
	// begin inline asm
	ld.global.nc.u64 %rd118, [%rd119];
	// end inline asm
	cvt.u16.u64 	%rs87, %rd116;
	and.b16  	%rs88, %rs87, 255;
	add.s64 	%rd121, %rd109, 12288;
	// begin inline asm
	ld.global.nc.u64 %rd120, [%rd121];
	// end inline asm
	add.s64 	%rd123, %rd109, 12296;
	// begin inline asm
	ld.global.nc.u64 %rd122, [%rd123];
	// end inline asm
	cvt.u16.u64 	%rs89, %rd120;
	and.b16  	%rs90, %rs89, 255;
	setp.eq.s16 	%p3, %rs84, 0;
	setp.eq.s16 	%p4, %rs86, 0;
	min.s64 	%rd125, %rd114, %rd110;
	selp.b16 	%rs91, %rs83, 1, %p4;
	selp.b64 	%rd126, %rd110, %rd125, %p4;
	selp.b16 	%rs92, %rs85, %rs91, %p3;
	and.b16  	%rs93, %rs92, 255;
	selp.b64 	%rd127, %rd114, %rd126, %p3;
	setp.eq.s16 	%p5, %rs93, 0;
	setp.eq.s16 	%p6, %rs88, 0;
	min.s64 	%rd128, %rd118, %rd127;
	selp.b16 	%rs94, %rs92, 1, %p6;
	selp.b64 	%rd129, %rd127, %rd128, %p6;
	selp.b16 	%rs95, %rs87, %rs94, %p5;
	and.b16  	%rs96, %rs95, 255;
	selp.b64 	%rd130, %rd118, %rd129, %p5;
	setp.eq.s16 	%p7, %rs96, 0;
	setp.eq.s16 	%p8, %rs90, 0;
	min.s64 	%rd131, %rd122, %rd130;
	selp.b16 	%rs97, %rs95, 1, %p8;
	selp.b64 	%rd132, %rd130, %rd131, %p8;
	selp.b16 	%rs311, %rs89, %rs97, %p7;
	selp.b64 	%rd329, %rd122, %rd132, %p7;
	setp.lt.u32 	%p9, %r38, 2048;
	mov.b32 	%r399, 1024;
	@%p9 bra 	$L__BB6_78;
	add.s32 	%r17, %r38, -1024;
	mov.b32 	%r399, 1024;
$L__BB6_76:
	mul.wide.s32 	%rd149, %r399, 16;
	add.s64 	%rd134, %rd109, %rd149;
	// begin inline asm
	ld.global.nc.u64 %rd133, [%rd134];
	// end inline asm
	add.s64 	%rd136, %rd134, 8;
	// begin inline asm
	ld.global.nc.u64 %rd135, [%rd136];
	// end inline asm
	cvt.u16.u64 	%rs98, %rd133;
	and.b16  	%rs99, %rs98, 255;
	add.s64 	%rd138, %rd134, 4096;
	// begin inline asm
	ld.global.nc.u64 %rd137, [%rd138];
	// end inline asm
	add.s64 	%rd140, %rd134, 4104;
	// begin inline asm
	ld.global.nc.u64 %rd139, [%rd140];
	// end inline asm
	cvt.u16.u64 	%rs100, %rd137;
	and.b16  	%rs101, %rs100, 255;
	add.s64 	%rd142, %rd134, 8192;
	// begin inline asm
	ld.global.nc.u64 %rd141, [%rd142];
	// end inline asm
	add.s64 	%rd144, %rd134, 8200;
	// begin inline asm
	ld.global.nc.u64 %rd143, [%rd144];
	// end inline asm
	cvt.u16.u64 	%rs102, %rd141;
	and.b16  	%rs103, %rs102, 255;
	add.s64 	%rd146, %rd134, 12288;
	// begin inline asm
	ld.global.nc.u64 %rd145, [%rd146];
	// end inline asm
	add.s64 	%rd148, %rd134, 12296;
	// begin inline asm
	ld.global.nc.u64 %rd147, [%rd148];
	// end inline asm
	cvt.u16.u64 	%rs104, %rd145;
	and.b16  	%rs105, %rs104, 255;
	and.b16  	%rs106, %rs311, 255;
	setp.eq.s16 	%p10, %rs106, 0;
	setp.eq.s16 	%p11, %rs99, 0;
	min.s64 	%rd150, %rd135, %rd329;
	selp.b16 	%rs107, %rs311, 1, %p11;
	selp.b64 	%rd151, %rd329, %rd150, %p11;
	selp.b16 	%rs108, %rs98, %rs107, %p10;
	and.b16  	%rs109, %rs108, 255;
	selp.b64 	%rd152, %rd135, %rd151, %p10;
	setp.eq.s16 	%p12, %rs109, 0;
	setp.eq.s16 	%p13, %rs101, 0;
	min.s64 	%rd153, %rd139, %rd152;
	selp.b16 	%rs110, %rs108, 1, %p13;
	selp.b64 	%rd154, %rd152, %rd153, %p13;
	selp.b16 	%rs111, %rs100, %rs110, %p12;
	and.b16  	%rs112, %rs111, 255;
	selp.b64 	%rd155, %rd139, %rd154, %p12;
	setp.eq.s16 	%p14, %rs112, 0;
	setp.eq.s16 	%p15, %rs103, 0;
	min.s64 	%rd156, %rd143, %rd155;
	selp.b16 	%rs113, %rs111, 1, %p15;
	selp.b64 	%rd157, %rd155, %rd156, %p15;
	selp.b16 	%rs114, %rs102, %rs113, %p14;
	and.b16  	%rs115, %rs114, 255;
	selp.b64 	%rd158, %rd143, %rd157, %p14;
	setp.eq.s16 	%p16, %rs115, 0;
	setp.eq.s16 	%p17, %rs105, 0;
	min.s64 	%rd159, %rd147, %rd158;
	selp.b16 	%rs116, %rs114, 1, %p17;
	selp.b64 	%rd160, %rd158, %rd159, %p17;
	selp.b16 	%rs311, %rs104, %rs116, %p16;
	selp.b64 	%rd329, %rd147, %rd160, %p16;
	sub.s32 	%r41, %r38, %r399;
	setp.lt.s32 	%p18, %r41, 1024;
	@%p18 bra 	$L__BB6_86;
	add.s32 	%r399, %r399, 1024;
	setp.le.s32 	%p19, %r399, %r17;
	@%p19 bra 	$L__BB6_76;
$L__BB6_78:
	setp.le.s32 	%p20, %r38, %r399;
	@%p20 bra 	$L__BB6_86;
	sub.s32 	%r21, %r38, %r399;
	setp.ge.s32 	%p21, %r16, %r21;
	@%p21 bra 	$L__BB6_86;
	not.b32 	%r42, %r16;
	add.s32 	%r43, %r38, %r42;
	sub.s32 	%r22, %r43, %r399;
	and.b32  	%r44, %r22, 768;
	setp.eq.s32 	%p22, %r44, 768;
	mov.u32 	%r403, %r16;
	@%p22 bra 	$L__BB6_83;
	add.s32 	%r401, %r16, %r399;
	shr.u32 	%r45, %r22, 8;
	add.s32 	%r46, %r45, 1;
	and.b32  	%r47, %r46, 3;
	neg.s32 	%r400, %r47;
	mov.u32 	%r403, %r16;
$L__BB6_82:
	.pragma "nounroll";
	mul.wide.u32 	%rd166, %r401, 16;
	add.s64 	%rd163, %rd105, %rd166;
	// begin inline asm
	ld.global.nc.u64 %rd162, [%rd163];
	// end inline asm
	add.s64 	%rd165, %rd163, 8;
	// begin inline asm
	ld.global.nc.u64 %rd164, [%rd165];
	// end inline asm
	cvt.u16.u64 	%rs118, %rd162;
	and.b16  	%rs119, %rs118, 255;
	and.b16  	%rs120, %rs311, 255;
	setp.eq.s16 	%p23, %rs120, 0;
	setp.eq.s16 	%p24, %rs119, 0;
	min.s64 	%rd167, %rd164, %rd329;
	selp.b16 	%rs121, %rs311, 1, %p24;
	selp.b16 	%rs311, %rs118, %rs121, %p23;
	selp.b64 	%rd168, %rd329, %rd167, %p24;
	selp.b64 	%rd329, %rd164, %rd168, %p23;
	add.s32 	%r403, %r403, 256;
	add.s32 	%r401, %r401, 256;
	add.s32 	%r400, %r400, 1;
	setp.ne.s32 	%p25, %r400, 0;
	@%p25 bra 	$L__BB6_82;
$L__BB6_83:
	setp.lt.u32 	%p26, %r22, 768;
	@%p26 bra 	$L__BB6_86;
	cvt.u64.u32 	%rd169, %r403;
	cvt.u64.u32 	%rd170, %r399;
	add.s64 	%rd171, %rd169, %rd170;
	shl.b64 	%rd172, %rd171, 4;
	add.s64 	%rd173, %rd172, %rd105;
	add.s64 	%rd350, %rd173, 12296;
	add.s32 	%r404, %r403, %r399;
$L__BB6_85:
	mul.wide.u32 	%rd190, %r404, 16;
	add.s64 	%rd175, %rd105, %rd190;
	// begin inline asm
	ld.global.nc.u64 %rd174, [%rd175];
	// end inline asm
	add.s64 	%rd177, %rd175, 8;
	// begin inline asm
	ld.global.nc.u64 %rd176, [%rd177];
	// end inline asm
	cvt.u16.u64 	%rs122, %rd174;
	and.b16  	%rs123, %rs122, 255;
	and.b16  	%rs124, %rs311, 255;
	setp.eq.s16 	%p27, %rs124, 0;
	setp.eq.s16 	%p28, %rs123, 0;
	min.s64 	%rd191, %rd176, %rd329;
	selp.b16 	%rs125, %rs311, 1, %p28;
	selp.b16 	%rs126, %rs122, %rs125, %p27;
	and.b16  	%rs127, %rs126, 255;
	selp.b64 	%rd192, %rd329, %rd191, %p28;
	selp.b64 	%rd193, %rd176, %rd192, %p27;
	add.s64 	%rd179, %rd350, -8200;
	// begin inline asm
	ld.global.nc.u64 %rd178, [%rd179];
	// end inline asm
	add.s64 	%rd181, %rd350, -8192;
	// begin inline asm
	ld.global.nc.u64 %rd180, [%rd181];
	// end inline asm
	cvt.u16.u64 	%rs128, %rd178;
	and.b16  	%rs129, %rs128, 255;
	setp.eq.s16 	%p29, %rs127, 0;
	setp.eq.s16 	%p30, %rs129, 0;
	min.s64 	%rd194, %rd180, %rd193;
	selp.b16 	%rs130, %rs126, 1, %p30;
	selp.b16 	%rs131, %rs128, %rs130, %p29;
	and.b16  	%rs132, %rs131, 255;
	selp.b64 	%rd195, %rd193, %rd194, %p30;
	selp.b64 	%rd196, %rd180, %rd195, %p29;
	add.s64 	%rd183, %rd350, -4104;
	// begin inline asm
	ld.global.nc.u64 %rd182, [%rd183];
	// end inline asm
	add.s64 	%rd185, %rd350, -4096;
	// begin inline asm
	ld.global.nc.u64 %rd184, [%rd185];
	// end inline asm
	cvt.u16.u64 	%rs133, %rd182;
	and.b16  	%rs134, %rs133, 255;
	setp.eq.s16 	%p31, %rs132, 0;
	setp.eq.s16 	%p32, %rs134, 0;
	min.s64 	%rd197, %rd184, %rd196;
	selp.b16 	%rs135, %rs131, 1, %p32;
	selp.b16 	%rs136, %rs133, %rs135, %p31;
	and.b16  	%rs137, %rs136, 255;
	selp.b64 	%rd198, %rd196, %rd197, %p32;
	selp.b64 	%rd199, %rd184, %rd198, %p31;
	add.s64 	%rd187, %rd350, -8;
	// begin inline asm
	ld.global.nc.u64 %rd186, [%rd187];
	// end inline asm
	// begin inline asm
	ld.global.nc.u64 %rd188, [%rd350];
	// end inline asm
	cvt.u16.u64 	%rs138, %rd186;
	and.b16  	%rs139, %rs138, 255;
	setp.eq.s16 	%p33, %rs137, 0;
	setp.eq.s16 	%p34, %rs139, 0;
	min.s64 	%rd200, %rd188, %rd199;
	selp.b16 	%rs140, %rs136, 1, %p34;
	selp.b16 	%rs311, %rs138, %rs140, %p33;
	selp.b64 	%rd201, %rd199, %rd200, %p34;
	selp.b64 	%rd329, %rd188, %rd201, %p33;
	add.s32 	%r403, %r403, 1024;
	add.s64 	%rd350, %rd350, 16384;
	add.s32 	%r404, %r404, 1024;
	setp.lt.s32 	%p35, %r403, %r21;
	@%p35 bra 	$L__BB6_85;
$L__BB6_86:
	// begin inline asm
	mov.u32 %r48, %laneid;
	// end inline asm
	cvt.u32.u16 	%r69, %rs311;
	and.b32  	%r50, %r69, 255;
	mov.b32 	%r66, 1;
	mov.b32 	%r67, 31;
	mov.b32 	%r68, -1;
	// begin inline asm
	shfl.sync.down.b32 %r49, %r50, %r66, %r67, %r68;
	// end inline asm
	// begin inline asm
	shfl.sync.down.b32 %r54, %r55, %r66, %r67, %r68;
	// end inline asm
	mov.b64 	{%r60, %r65}, %rd329;
	// begin inline asm
	shfl.sync.down.b32 %r59, %r60, %r66, %r67, %r68;
	// end inline asm
	// begin inline asm
	shfl.sync.down.b32 %r64, %r65, %r66, %r67, %r68;
	// end inline asm
	mov.b64 	%rd83, {%r59, %r64};
	cvt.u16.u32 	%rs65, %r49;
	setp.gt.s32 	%p36, %r48, 30;
	@%p36 bra 	$L__BB6_90;
	and.b16  	%rs141, %rs311, 255;
	setp.eq.s16 	%p37, %rs141, 0;
	and.b16  	%rs142, %rs65, 255;
	setp.eq.s16 	%p38, %rs142, 0;
	or.pred  	%p39, %p37, %p38;
	@%p39 bra 	$L__BB6_89;
	min.s64 	%rd329, %rd83, %rd329;
	mov.b16 	%rs311, 1;
	bra.uni 	$L__BB6_90;
$L__BB6_89:
	setp.eq.s16 	%p40, %rs141, 0;
	selp.b16 	%rs311, %rs65, %rs311, %p40;
	selp.b64 	%rd329, %rd83, %rd329, %p40;
$L__BB6_90:
	cvt.u32.u16 	%r90, %rs311;
	and.b32  	%r71, %r90, 255;
	mov.b32 	%r87, 2;
	mov.b32 	%r88, 31;
	mov.b32 	%r89, -1;
	// begin inline asm
	shfl.sync.down.b32 %r70, %r71, %r87, %r88, %r89;
	// end inline asm
	// begin inline asm
	shfl.sync.down.b32 %r75, %r76, %r87, %r88, %r89;
	// end inline asm
	mov.b64 	{%r81, %r86}, %rd329;
	// begin inline asm
	shfl.sync.down.b32 %r80, %r81, %r87, %r88, %r89;
	// end inline asm
	// begin inline asm
	shfl.sync.down.b32 %r85, %r86, %r87, %r88, %r89;
	// end inline asm
	mov.b64 	%rd87, {%r80, %r85};
	cvt.u16.u32 	%rs68, %r70;
	setp.gt.s32 	%p41, %r48, 29;
	@%p41 bra 	$L__BB6_94;
	and.b16  	%rs145, %rs311, 255;
	setp.eq.s16 	%p42, %rs145, 0;
	and.b16  	%rs146, %rs68, 255;
	setp.eq.s16 	%p43, %rs146, 0;
	or.pred  	%p44, %p42, %p43;
	@%p44 bra 	$L__BB6_93;
	min.s64 	%rd329, %rd87, %rd329;
	mov.b16 	%rs311, 1;
	bra.uni 	$L__BB6_94;
$L__BB6_93:
	setp.eq.s16 	%p45, %rs145, 0;
	selp.b16 	%rs311, %rs68, %rs311, %p45;
	selp.b64 	%rd329, %rd87, %rd329, %p45;
$L__BB6_94:
	cvt.u32.u16 	%r111, %rs311;
	and.b32  	%r92, %r111, 255;
	mov.b32 	%r108, 4;
	mov.b32 	%r109, 31;
	mov.b32 	%r110, -1;
	// begin inline asm
	shfl.sync.down.b32 %r91, %r92, %r108, %r109, %r110;
	// end inline asm
	// begin inline asm
	shfl.sync.down.b32 %r96, %r97, %r108, %r109, %r110;
	// end inline asm
	mov.b64 	{%r102, %r107}, %rd329;
	// begin inline asm
	shfl.sync.down.b32 %r101, %r102, %r108, %r109, %r110;
	// end inline asm
	// begin inline asm
	shfl.sync.down.b32 %r106, %r107, %r108, %r109, %r110;
	// end inline asm
	mov.b64 	%rd91, {%r101, %r106};
	cvt.u16.u32 	%rs71, %r91;
	setp.gt.s32 	%p46, %r48, 27;
	@%p46 bra 	$L__BB6_98;
	and.b16  	%rs149, %rs311, 255;
	setp.eq.s16 	%p47, %rs149, 0;
	and.b16  	%rs150, %rs71, 255;
	setp.eq.s16 	%p48, %rs150, 0;
	or.pred  	%p49, %p47, %p48;
	@%p49 bra 	$L__BB6_97;
	min.s64 	%rd329, %rd91, %rd329;
	mov.b16 	%rs311, 1;
	bra.uni 	$L__BB6_98;
$L__BB6_97:
	setp.eq.s16 	%p50, %rs149, 0;
	selp.b16 	%rs311, %rs71, %rs311, %p50;
	selp.b64 	%rd329, %rd91, %rd329, %p50;
$L__BB6_98:
	cvt.u32.u16 	%r132, %rs311;
	and.b32  	%r113, %r132, 255;
	mov.b32 	%r129, 8;
	mov.b32 	%r130, 31;
	mov.b32 	%r131, -1;
	// begin inline asm
	shfl.sync.down.b32 %r112, %r113, %r129, %r130, %r131;
	// end inline asm
	// begin inline asm
	shfl.sync.down.b32 %r117, %r118, %r129, %r130, %r131;
	// end inline asm
	mov.b64 	{%r123, %r128}, %rd329;
	// begin inline asm
	shfl.sync.down.b32 %r122, %r123, %r129, %r130, %r131;
	// end inline asm
	// begin inline asm
	shfl.sync.down.b32 %r127, %r128, %r129, %r130, %r131;
	// end inline asm
	mov.b64 	%rd95, {%r122, %r127};
	cvt.u16.u32 	%rs74, %r112;
	setp.gt.s32 	%p51, %r48, 23;
	@%p51 bra 	$L__BB6_102;
	and.b16  	%rs153, %rs311, 255;
	setp.eq.s16 	%p52, %rs153, 0;
	and.b16  	%rs154, %rs74, 255;
	setp.eq.s16 	%p53, %rs154, 0;
	or.pred  	%p54, %p52, %p53;
	@%p54 bra 	$L__BB6_101;
	min.s64 	%rd329, %rd95, %rd329;
	mov.b16 	%rs311, 1;
	bra.uni 	$L__BB6_102;
$L__BB6_101:
	setp.eq.s16 	%p55, %rs153, 0;
	selp.b16 	%rs311, %rs74, %rs311, %p55;
	selp.b64 	%rd329, %rd95, %rd329, %p55;
$L__BB6_102:
	cvt.u32.u16 	%r153, %rs311;
	and.b32  	%r134, %r153, 255;
	mov.b32 	%r150, 16;
	mov.b32 	%r151, 31;
	mov.b32 	%r152, -1;
	// begin inline asm
	shfl.sync.down.b32 %r133, %r134, %r150, %r151, %r152;
	// end inline asm
	// begin inline asm
	shfl.sync.down.b32 %r138, %r139, %r150, %r151, %r152;
	// end inline asm
	mov.b64 	{%r144, %r149}, %rd329;
	// begin inline asm
	shfl.sync.down.b32 %r143, %r144, %r150, %r151, %r152;
	// end inline asm
	// begin inline asm
	shfl.sync.down.b32 %r148, %r149, %r150, %r151, %r152;
	// end inline asm
	mov.b64 	%rd99, {%r143, %r148};
	cvt.u16.u32 	%rs77, %r133;
	setp.gt.s32 	%p56, %r48, 15;
	@%p56 bra 	$L__BB6_106;
	and.b16  	%rs157, %rs311, 255;
	setp.eq.s16 	%p57, %rs157, 0;
	and.b16  	%rs158, %rs77, 255;
	setp.eq.s16 	%p58, %rs158, 0;
	or.pred  	%p59, %p57, %p58;
	@%p59 bra 	$L__BB6_105;
	min.s64 	%rd329, %rd99, %rd329;
	mov.b16 	%rs311, 1;
	bra.uni 	$L__BB6_106;
$L__BB6_105:
	setp.eq.s16 	%p60, %rs157, 0;
	selp.b16 	%rs311, %rs77, %rs311, %p60;
	selp.b64 	%rd329, %rd99, %rd329, %p60;
$L__BB6_106:
	setp.ne.s32 	%p61, %r48, 0;
	@%p61 bra 	$L__BB6_108;
	shr.u32 	%r154, %r16, 1;
	and.b32  	%r155, %r154, 496;
	mov.u32 	%r156, _ZZN3cub18CUB_300001_SM_10006detail6reduce28DeviceReduceSingleTileKernelINS2_10policy_hubIN4cuda3std3__45tupleIJblEEEyN6thrust24THRUST_300001_SM_1000_NS8cuda_cub9__find_if7functorIS9_EEE10Policy1000EPS9_SI_iSF_S9_S9_NS7_10__identityEEEvT0_T1_T2_T3_T4_T6_E12temp_storage;
	add.s32 	%r157, %r156, %r155;
	st.shared.u8 	[%r157+8], %rs311;
	st.shared.u64 	[%r157+16], %rd329;
$L__BB6_108:
	bar.sync 	0;
	setp.ne.s32 	%p62, %r16, 0;
	@%p62 bra 	$L__BB6_110;
	ld.shared.u8 	%rs161, [_ZZN3cub18CUB_300001_SM_10006detail6reduce28DeviceReduceSingleTileKernelINS2_10policy_hubIN4cuda3std3__45tupleIJblEEEyN6thrust24THRUST_300001_SM_1000_NS8cuda_cub9__find_if7functorIS9_EEE10Policy1000EPS9_SI_iSF_S9_S9_NS7_10__identityEEEvT0_T1_T2_T3_T4_T6_E12temp_storage+24];
	ld.shared.u64 	%rd202, [_ZZN3cub18CUB_300001_SM_10006detail6reduce28DeviceReduceSingleTileKernelINS2_10policy_hubIN4cuda3std3__45tupleIJblEEEyN6thrust24THRUST_300001_SM_1000_NS8cuda_cub9__find_if7functorIS9_EEE10Policy1000EPS9_SI_iSF_S9_S9_NS7_10__identityEEEvT0_T1_T2_T3_T4_T6_E12temp_storage+32];
	and.b16  	%rs162, %rs311, 255;
	setp.eq.s16 	%p63, %rs162, 0;
	setp.eq.s16 	%p64, %rs161, 0;
	min.s64 	%rd203, %rd202, %rd329;
	selp.b16 	%rs163, %rs311, 1, %p64;
	selp.b16 	%rs164, %rs161, %rs163, %p63;
	and.b16  	%rs165, %rs164, 255;
	selp.b64 	%rd204, %rd329, %rd203, %p64;
	selp.b64 	%rd205, %rd202, %rd204, %p63;
	ld.shared.u8 	%rs166, [_ZZN3cub18CUB_300001_SM_10006detail6reduce28DeviceReduceSingleTileKernelINS2_10policy_hubIN4cuda3std3__45tupleIJblEEEyN6thrust24THRUST_300001_SM_1000_NS8cuda_cub9__find_if7functorIS9_EEE10Policy1000EPS9_SI_iSF_S9_S9_NS7_10__identityEEEvT0_T1_T2_T3_T4_T6_E12temp_storage+40];
	ld.shared.u64 	%rd206, [_ZZN3cub18CUB_300001_SM_10006detail6reduce28DeviceReduceSingleTileKernelINS2_10policy_hubIN4cuda3std3__45tupleIJblEEEyN6thrust24THRUST_300001_SM_1000_NS8cuda_cub9__find_if7functorIS9_EEE10Policy1000EPS9_SI_iSF_S9_S9_NS7_10__identityEEEvT0_T1_T2_T3_T4_T6_E12temp_storage+48];
	setp.eq.s16 	%p65, %rs165, 0;
	setp.eq.s16 	%p66, %rs166, 0;
	min.s64 	%rd207, %rd206, %rd205;
	selp.b16 	%rs167, %rs164, 1, %p66;
	selp.b16 	%rs168, %rs166, %rs167, %p65;
	and.b16  	%rs169, %rs168, 255;
	selp.b64 	%rd208, %rd205, %rd207, %p66;
	selp.b64 	%rd209, %rd206, %rd208, %p65;
	ld.shared.u8 	%rs170, [_ZZN3cub18CUB_300001_SM_10006detail6reduce28DeviceReduceSingleTileKernelINS2_10policy_hubIN4cuda3std3__45tupleIJblEEEyN6thrust24THRUST_300001_SM_1000_NS8cuda_cub9__find_if7functorIS9_EEE10Policy1000EPS9_SI_iSF_S9_S9_NS7_10__identityEEEvT0_T1_T2_T3_T4_T6_E12temp_storage+56];
	ld.shared.u64 	%rd210, [_ZZN3cub18CUB_300001_SM_10006detail6reduce28DeviceReduceSingleTileKernelINS2_10policy_hubIN4cuda3std3__45tupleIJblEEEyN6thrust24THRUST_300001_SM_1000_NS8cuda_cub9__find_if7functorIS9_EEE10Policy1000EPS9_SI_iSF_S9_S9_NS7_10__identityEEEvT0_T1_T2_T3_T4_T6_E12temp_storage+64];
	setp.eq.s16 	%p67, %rs169, 0;
	setp.eq.s16 	%p68, %rs170, 0;
	min.s64 	%rd211, %rd210, %rd209;
	selp.b16 	%rs171, %rs168, 1, %p68;
	selp.b16 	%rs172, %rs170, %rs171, %p67;
	and.b16  	%rs173, %rs172, 255;
	selp.b64 	%rd212, %rd209, %rd211, %p68;
	selp.b64 	%rd213, %rd210, %rd212, %p67;
	ld.shared.u8 	%rs174, [_ZZN3cub18CUB_300001_SM_10006detail6reduce28DeviceReduceSingleTileKernelINS2_10policy_hubIN4cuda3std3__45tupleIJblEEEyN6thrust24THRUST_300001_SM_1000_NS8cuda_cub9__find_if7functorIS9_EEE10Policy1000EPS9_SI_iSF_S9_S9_NS7_10__identityEEEvT0_T1_T2_T3_T4_T6_E12temp_storage+72];
	ld.shared.u64 	%rd214, [_ZZN3cub18CUB_300001_SM_10006detail6reduce28DeviceReduceSingleTileKernelINS2_10policy_hubIN4cuda3std3__45tupleIJblEEEyN6thrust24THRUST_300001_SM_1000_NS8cuda_cub9__find_if7functorIS9_EEE10Policy1000EPS9_SI_iSF_S9_S9_NS7_10__identityEEEvT0_T1_T2_T3_T4_T6_E12temp_storage+80];
	setp.eq.s16 	%p69, %rs173, 0;
	setp.eq.s16 	%p70, %rs174, 0;
	min.s64 	%rd215, %rd214, %rd213;
	selp.b16 	%rs175, %rs172, 1, %p70;
	selp.b16 	%rs176, %rs174, %rs175, %p69;
	and.b16  	%rs177, %rs176, 255;
	selp.b64 	%rd216, %rd213, %rd215, %p70;
	selp.b64 	%rd217, %rd214, %rd216, %p69;
	ld.shared.u8 	%rs178, [_ZZN3cub18CUB_300001_SM_10006detail6reduce28DeviceReduceSingleTileKernelINS2_10policy_hubIN4cuda3std3__45tupleIJblEEEyN6thrust24THRUST_300001_SM_1000_NS8cuda_cub9__find_if7functorIS9_EEE10Policy1000EPS9_SI_iSF_S9_S9_NS7_10__identityEEEvT0_T1_T2_T3_T4_T6_E12temp_storage+88];
	ld.shared.u64 	%rd218, [_ZZN3cub18CUB_300001_SM_10006detail6reduce28DeviceReduceSingleTileKernelINS2_10policy_hubIN4cuda3std3__45tupleIJblEEEyN6thrust24THRUST_300001_SM_1000_NS8cuda_cub9__find_if7functorIS9_EEE10Policy1000EPS9_SI_iSF_S9_S9_NS7_10__identityEEEvT0_T1_T2_T3_T4_T6_E12temp_storage+96];
	setp.eq.s16 	%p71, %rs177, 0;
	setp.eq.s16 	%p72, %rs178, 0;
	min.s64 	%rd219, %rd218, %rd217;
	selp.b16 	%rs179, %rs176, 1, %p72;
	selp.b16 	%rs180, %rs178, %rs179, %p71;
	and.b16  	%rs181, %rs180, 255;
	selp.b64 	%rd220, %rd217, %rd219, %p72;
	selp.b64 	%rd221, %rd218, %rd220, %p71;
	ld.shared.u8 	%rs182, [_ZZN3cub18CUB_300001_SM_10006detail6reduce28DeviceReduceSingleTileKernelINS2_10policy_hubIN4cuda3std3__45tupleIJblEEEyN6thrust24THRUST_300001_SM_1000_NS8cuda_cub9__find_if7functorIS9_EEE10Policy1000EPS9_SI_iSF_S9_S9_NS7_10__identityEEEvT0_T1_T2_T3_T4_T6_E12temp_storage+104];
	ld.shared.u64 	%rd222, [_ZZN3cub18CUB_300001_SM_10006detail6reduce28DeviceReduceSingleTileKernelINS2_10policy_hubIN4cuda3std3__45tupleIJblEEEyN6thrust24THRUST_300001_SM_1000_NS8cuda_cub9__find_if7functorIS9_EEE10Policy1000EPS9_SI_iSF_S9_S9_NS7_10__identityEEEvT0_T1_T2_T3_T4_T6_E12temp_storage+112];
	setp.eq.s16 	%p73, %rs181, 0;
	setp.eq.s16 	%p74, %rs182, 0;
	min.s64 	%rd223, %rd222, %rd221;
	selp.b16 	%rs183, %rs180, 1, %p74;
	selp.b16 	%rs184, %rs182, %rs183, %p73;
	and.b16  	%rs185, %rs184, 255;
	selp.b64 	%rd224, %rd221, %rd223, %p74;
	selp.b64 	%rd225, %rd222, %rd224, %p73;
	ld.shared.u8 	%rs186, [_ZZN3cub18CUB_300001_SM_10006detail6reduce28DeviceReduceSingleTileKernelINS2_10policy_hubIN4cuda3std3__45tupleIJblEEEyN6thrust24THRUST_300001_SM_1000_NS8cuda_cub9__find_if7functorIS9_EEE10Policy1000EPS9_SI_iSF_S9_S9_NS7_10__identityEEEvT0_T1_T2_T3_T4_T6_E12temp_storage+120];
	ld.shared.u64 	%rd226, [_ZZN3cub18CUB_300001_SM_10006detail6reduce28DeviceReduceSingleTileKernelINS2_10policy_hubIN4cuda3std3__45tupleIJblEEEyN6thrust24THRUST_300001_SM_1000_NS8cuda_cub9__find_if7functorIS9_EEE10Policy1000EPS9_SI_iSF_S9_S9_NS7_10__identityEEEvT0_T1_T2_T3_T4_T6_E12temp_storage+128];
	setp.eq.s16 	%p75, %rs185, 0;
	setp.eq.s16 	%p76, %rs186, 0;
	min.s64 	%rd227, %rd226, %rd225;
	selp.b16 	%rs187, %rs184, 1, %p76;
	selp.b16 	%rs311, %rs186, %rs187, %p75;
	selp.b64 	%rd228, %rd225, %rd227, %p76;
	selp.b64 	%rd329, %rd226, %rd228, %p75;
$L__BB6_110:
	mov.u32 	%r391, %tid.x;
	setp.ne.s32 	%p184, %r391, 0;
	@%p184 bra 	$L__BB6_112;
	setp.eq.s16 	%p185, %rs82, 0;
	and.b16  	%rs302, %rs311, 255;
	setp.eq.s16 	%p186, %rs302, 0;
	min.s64 	%rd319, %rd329, %rd106;
	selp.b16 	%rs303, %rs82, 1, %p186;
	selp.b16 	%rs304, %rs311, %rs303, %p185;
	selp.b64 	%rd320, %rd106, %rd319, %p186;
	selp.b64 	%rd321, %rd329, %rd320, %p185;
	st.global.u8 	[%rd1], %rs304;
	st.global.u64 	[%rd1+8], %rd321;
$L__BB6_112:
	ret;

}
	// .globl	_ZN3cub18CUB_300001_SM_10006detail6reduce28DeviceReduceSingleTileKernelINS2_10policy_hubIN4cuda3std3__45tupleIJblEEEjN6thrust24THRUST_300001_SM_1000_NS8cuda_cub9__find_if7functorIS9_EEE10Policy1000ENSB_12zip_iteratorINS8_IJNSD_26transform_input_iterator_tIbNSB_6detail15normal_iteratorINSB_10device_ptrIiEEEE7is_evenEENSB_17counting_iteratorIlNSB_11use_defaultESS_SS_EEEEEEEPS9_jSF_S9_S9_NS7_10__identityEEEvT0_T1_T2_T3_T4_T6_
.visible .entry _ZN3cub18CUB_300001_SM_10006detail6reduce28DeviceReduceSingleTileKernelINS2_10policy_hubIN4cuda3std3__45tupleIJblEEEjN6thrust24THRUST_300001_SM_1000_NS8cuda_cub9__find_if7functorIS9_EEE10Policy1000ENSB_12zip_iteratorINS8_IJNSD_26transform_input_iterator_tIbNSB_6detail15normal_iteratorINSB_10device_ptrIiEEEE7is_evenEENSB_17counting_iteratorIlNSB_11use_defaultESS_SS_EEEEEEEPS9_jSF_S9_S9_NS7_10__identityEEEvT0_T1_T2_T3_T4_T6_(
	.param .align 8 .b8 _ZN3cub18CUB_300001_SM_10006detail6reduce28DeviceReduceSingleTileKernelINS2_10policy_hubIN4cuda3std3__45tupleIJblEEEjN6thrust24THRUST_300001_SM_1000_NS8cuda_cub9__find_if7functorIS9_EEE10Policy1000ENSB_12zip_iteratorINS8_IJNSD_26transform_input_iterator_tIbNSB_6detail15normal_iteratorINSB_10device_ptrIiEEEE7is_evenEENSB_17counting_iteratorIlNSB_11use_defaultESS_SS_EEEEEEEPS9_jSF_S9_S9_NS7_10__identityEEEvT0_T1_T2_T3_T4_T6__param_0[24],
	.param .u64 .ptr .align 1 _ZN3cub18CUB_300001_SM_10006detail6reduce28DeviceReduceSingleTileKernelINS2_10policy_hubIN4cuda3std3__45tupleIJblEEEjN6thrust24THRUST_300001_SM_1000_NS8cuda_cub9__find_if7functorIS9_EEE10Policy1000ENSB_12zip_iteratorINS8_IJNSD_26transform_input_iterator_tIbNSB_6detail15normal_iteratorINSB_10device_ptrIiEEEE7is_evenEENSB_17counting_iteratorIlNSB_11use_defaultESS_SS_EEEEEEEPS9_jSF_S9_S9_NS7_10__identityEEEvT0_T1_T2_T3_T4_T6__param_1,
	.param .u32 _ZN3cub18CUB_300001_SM_10006detail6reduce28DeviceReduceSingleTileKernelINS2_10policy_hubIN4cuda3std3__45tupleIJblEEEjN6thrust24THRUST_300001_SM_1000_NS8cuda_cub9__find_if7functorIS9_EEE10Policy1000ENSB_12zip_iteratorINS8_IJNSD_26transform_input_iterator_tIbNSB_6detail15normal_iteratorINSB_10device_ptrIiEEEE7is_evenEENSB_17counting_iteratorIlNSB_11use_defaultESS_SS_EEEEEEEPS9_jSF_S9_S9_NS7_10__identityEEEvT0_T1_T2_T3_T4_T6__param_2,
	.param .align 1 .b8 _ZN3cub18CUB_300001_SM_10006detail6reduce28DeviceReduceSingleTileKernelINS2_10policy_hubIN4cuda3std3__45tupleIJblEEEjN6thrust24THRUST_300001_SM_1000_NS8cuda_cub9__find_if7functorIS9_EEE10Policy1000ENSB_12zip_iteratorINS8_IJNSD_26transform_input_iterator_tIbNSB_6detail15normal_iteratorINSB_10device_ptrIiEEEE7is_evenEENSB_17counting_iteratorIlNSB_11use_defaultESS_SS_EEEEEEEPS9_jSF_S9_S9_NS7_10__identityEEEvT0_T1_T2_T3_T4_T6__param_3[1],
	.param .align 8 .b8 _ZN3cub18CUB_300001_SM_10006detail6reduce28DeviceReduceSingleTileKernelINS2_10policy_hubIN4cuda3std3__45tupleIJblEEEjN6thrust24THRUST_300001_SM_1000_NS8cuda_cub9__find_if7functorIS9_EEE10Policy1000ENSB_12zip_iteratorINS8_IJNSD_26transform_input_iterator_tIbNSB_6detail15normal_iteratorINSB_10device_ptrIiEEEE7is_evenEENSB_17counting_iteratorIlNSB_11use_defaultESS_SS_EEEEEEEPS9_jSF_S9_S9_NS7_10__identityEEEvT0_T1_T2_T3_T4_T6__param_4[16],
	.param .align 1 .b8 _ZN3cub18CUB_300001_SM_10006detail6reduce28DeviceReduceSingleTileKernelINS2_10policy_hubIN4cuda3std3__45tupleIJblEEEjN6thrust24THRUST_300001_SM_1000_NS8cuda_cub9__find_if7functorIS9_EEE10Policy1000ENSB_12zip_iteratorINS8_IJNSD_26transform_input_iterator_tIbNSB_6detail15normal_iteratorINSB_10device_ptrIiEEEE7is_evenEENSB_17counting_iteratorIlNSB_11use_defaultESS_SS_EEEEEEEPS9_jSF_S9_S9_NS7_10__identityEEEvT0_T1_T2_T3_T4_T6__param_5[1]
)
.maxntid 256
.minnctapersm 1
{
	.reg .pred 	%p<234>;
	.reg .b16 	%rs<489>;
	.reg .b32 	%r<454>;
	.reg .b64 	%rd<450>;
	// demoted variable
	.shared .align 8 .b8 _ZZN3cub18CUB_300001_SM_10006detail6reduce28DeviceReduceSingleTileKernelINS2_10policy_hubIN4cuda3std3__45tupleIJblEEEjN6thrust24THRUST_300001_SM_1000_NS8cuda_cub9__find_if7functorIS9_EEE10Policy1000ENSB_12zip_iteratorINS8_IJNSD_26transform_input_iterator_tIbNSB_6detail15normal_iteratorINSB_10device_ptrIiEEEE7is_evenEENSB_17counting_iteratorIlNSB_11use_defaultESS_SS_EEEEEEEPS9_jSF_S9_S9_NS7_10__identityEEEvT0_T1_T2_T3_T4_T6_E12temp_storage[152];
	ld.param.u64 	%rd117, [_ZN3cub18CUB_300001_SM_10006detail6reduce28DeviceReduceSingleTileKernelINS2_10policy_hubIN4cuda3std3__45tupleIJblEEEjN6thrust24THRUST_300001_SM_1000_NS8cuda_cub9__find_if7functorIS9_EEE10Policy1000ENSB_12zip_iteratorINS8_IJNSD_26transform_input_iterator_tIbNSB_6detail15normal_iteratorINSB_10device_ptrIiEEEE7is_evenEENSB_17counting_iteratorIlNSB_11use_defaultESS_SS_EEEEEEEPS9_jSF_S9_S9_NS7_10__identityEEEvT0_T1_T2_T3_T4_T6__param_4+8];
	ld.param.u64 	%rd116, [_ZN3cub18CUB_300001_SM_10006detail6reduce28DeviceReduceSingleTileKernelINS2_10policy_hubIN4cuda3std3__45tupleIJblEEEjN6thrust24THRUST_300001_SM_1000_NS8cuda_cub9__find_if7functorIS9_EEE10Policy1000ENSB_12zip_iteratorINS8_IJNSD_26transform_input_iterator_tIbNSB_6detail15normal_iteratorINSB_10device_ptrIiEEEE7is_evenEENSB_17counting_iteratorIlNSB_11use_defaultESS_SS_EEEEEEEPS9_jSF_S9_S9_NS7_10__identityEEEvT0_T1_T2_T3_T4_T6__param_0+16];
	ld.param.u64 	%rd115, [_ZN3cub18CUB_300001_SM_10006detail6reduce28DeviceReduceSingleTileKernelINS2_10policy_hubIN4cuda3std3__45tupleIJblEEEjN6thrust24THRUST_300001_SM_1000_NS8cuda_cub9__find_if7functorIS9_EEE10Policy1000ENSB_12zip_iteratorINS8_IJNSD_26transform_input_iterator_tIbNSB_6detail15normal_iteratorINSB_10device_ptrIiEEEE7is_evenEENSB_17counting_iteratorIlNSB_11use_defaultESS_SS_EEEEEEEPS9_jSF_S9_S9_NS7_10__identityEEEvT0_T1_T2_T3_T4_T6__param_0];
	ld.param.u64 	%rd118, [_ZN3cub18CUB_300001_SM_10006detail6reduce28DeviceReduceSingleTileKernelINS2_10policy_hubIN4cuda3std3__45tupleIJblEEEjN6thrust24THRUST_300001_SM_1000_NS8cuda_cub9__find_if7functorIS9_EEE10Policy1000ENSB_12zip_iteratorINS8_IJNSD_26transform_input_iterator_tIbNSB_6detail15normal_iteratorINSB_10device_ptrIiEEEE7is_evenEENSB_17counting_iteratorIlNSB_11use_defaultESS_SS_EEEEEEEPS9_jSF_S9_S9_NS7_10__identityEEEvT0_T1_T2_T3_T4_T6__param_1];
	ld.param.u32 	%r44, [_ZN3cub18CUB_300001_SM_10006detail6reduce28DeviceReduceSingleTileKernelINS2_10policy_hubIN4cuda3std3__45tupleIJblEEEjN6thrust24THRUST_300001_SM_1000_NS8cuda_cub9__find_if7functorIS9_EEE10Policy1000ENSB_12zip_iteratorINS8_IJNSD_26transform_input_iterator_tIbNSB_6detail15normal_iteratorINSB_10device_ptrIiEEEE7is_evenEENSB_17counting_iteratorIlNSB_11use_defaultESS_SS_EEEEEEEPS9_jSF_S9_S9_NS7_10__identityEEEvT0_T1_T2_T3_T4_T6__param_2];
	ld.param.u8 	%rs107, [_ZN3cub18CUB_300001_SM_10006detail6reduce28DeviceReduceSingleTileKernelINS2_10policy_hubIN4cuda3std3__45tupleIJblEEEjN6thrust24THRUST_300001_SM_1000_NS8cuda_cub9__find_if7functorIS9_EEE10Policy1000ENSB_12zip_iteratorINS8_IJNSD_26transform_input_iterator_tIbNSB_6detail15normal_iteratorINSB_10device_ptrIiEEEE7is_evenEENSB_17counting_iteratorIlNSB_11use_defaultESS_SS_EEEEEEEPS9_jSF_S9_S9_NS7_10__identityEEEvT0_T1_T2_T3_T4_T6__param_4];
	cvta.to.global.u64 	%rd1, %rd118;
	setp.ne.s32 	%p1, %r44, 0;
	@%p1 bra 	$L__BB7_3;
	mov.u32 	%r439, %tid.x;
	setp.ne.s32 	%p233, %r439, 0;
	@%p233 bra 	$L__BB7_126;
	st.global.u8 	[%rd1], %rs107;
	st.global.u64 	[%rd1+8], %rd117;
	bra.uni 	$L__BB7_126;
$L__BB7_3:
	cvta.to.global.u64 	%rd2, %rd115;
	setp.gt.u32 	%p2, %r44, 1023;
	@%p2 bra 	$L__BB7_80;
	mov.u32 	%r1, %tid.x;
	setp.ge.u32 	%p100, %r1, %r44;
	mov.b16 	%rs456, 0;
	mov.b64 	%rd417, 0;
	mov.u32 	%r443, %r1;
	@%p100 bra 	$L__BB7_6;
	cvt.u64.u32 	%rd279, %r1;
	mul.wide.u32 	%rd280, %r1, 4;
	add.s64 	%rd281, %rd2, %rd280;
	add.s64 	%rd417, %rd116, %rd279;
	ld.global.u8 	%rs264, [%rd281];
	not.b16 	%rs265, %rs264;
	and.b16  	%rs456, %rs265, 1;
	add.s32 	%r443, %r1, 256;
$L__BB7_6:
	setp.ge.u32 	%p101, %r443, %r44;
	@%p101 bra 	$L__BB7_18;
	not.b32 	%r201, %r443;
	add.s32 	%r4, %r44, %r201;
	shr.u32 	%r202, %r4, 8;
	add.s32 	%r5, %r202, 1;
	and.b32  	%r6, %r5, 7;
	setp.lt.u32 	%p102, %r4, 1792;
	@%p102 bra 	$L__BB7_10;
	and.b32  	%r203, %r5, 33554424;
	neg.s32 	%r441, %r203;
$L__BB7_9:
	.pragma "nounroll";
	cvt.u64.u32 	%rd283, %r443;
	mul.wide.u32 	%rd284, %r443, 4;
	add.s64 	%rd285, %rd2, %rd284;
	add.s64 	%rd286, %rd116, %rd283;
	ld.global.u8 	%rs267, [%rd285];
	and.b16  	%rs268, %rs267, 1;
	xor.b16  	%rs269, %rs268, 1;
	and.b16  	%rs270, %rs456, 255;
	setp.eq.s16 	%p103, %rs270, 0;
	setp.eq.s16 	%p104, %rs268, 0;
	min.s64 	%rd287, %rd286, %rd417;
	selp.b64 	%rd288, %rd287, %rd417, %p104;
	selp.b64 	%rd289, %rd286, %rd288, %p103;
	selp.b16 	%rs271, 1, %rs456, %p104;
	selp.b16 	%rs272, %rs269, %rs271, %p103;
	and.b16  	%rs273, %rs272, 255;
	add.s64 	%rd290, %rd286, 256;
	ld.global.u8 	%rs274, [%rd285+1024];
	and.b16  	%rs275, %rs274, 1;
	xor.b16  	%rs276, %rs275, 1;
	setp.eq.s16 	%p105, %rs273, 0;
	setp.eq.s16 	%p106, %rs275, 0;
	min.s64 	%rd291, %rd290, %rd289;
	selp.b64 	%rd292, %rd291, %rd289, %p106;
	selp.b64 	%rd293, %rd290, %rd292, %p105;
	selp.b16 	%rs277, 1, %rs272, %p106;
	selp.b16 	%rs278, %rs276, %rs277, %p105;
	and.b16  	%rs279, %rs278, 255;
	add.s64 	%rd294, %rd286, 512;
	ld.global.u8 	%rs280, [%rd285+2048];
	and.b16  	%rs281, %rs280, 1;
	xor.b16  	%rs282, %rs281, 1;
	setp.eq.s16 	%p107, %rs279, 0;
	setp.eq.s16 	%p108, %rs281, 0;
	min.s64 	%rd295, %rd294, %rd293;
	selp.b64 	%rd296, %rd295, %rd293, %p108;
	selp.b64 	%rd297, %rd294, %rd296, %p107;
	selp.b16 	%rs283, 1, %rs278, %p108;
	selp.b16 	%rs284, %rs282, %rs283, %p107;
	and.b16  	%rs285, %rs284, 255;
	add.s64 	%rd298, %rd286, 768;
	ld.global.u8 	%rs286, [%rd285+3072];
	and.b16  	%rs287, %rs286, 1;
	xor.b16  	%rs288, %rs287, 1;
	setp.eq.s16 	%p109, %rs285, 0;
	setp.eq.s16 	%p110, %rs287, 0;
	min.s64 	%rd299, %rd298, %rd297;
	selp.b64 	%rd300, %rd299, %rd297, %p110;
	selp.b64 	%rd301, %rd298, %rd300, %p109;
	selp.b16 	%rs289, 1, %rs284, %p110;
	selp.b16 	%rs290, %rs288, %rs289, %p109;
	and.b16  	%rs291, %rs290, 255;
	add.s64 	%rd302, %rd286, 1024;
	ld.global.u8 	%rs292, [%rd285+4096];
	and.b16  	%rs293, %rs292, 1;
	xor.b16  	%rs294, %rs293, 1;
	setp.eq.s16 	%p111, %rs291, 0;
	setp.eq.s16 	%p112, %rs293, 0;
	min.s64 	%rd303, %rd302, %rd301;
	selp.b64 	%rd304, %rd303, %rd301, %p112;
	selp.b64 	%rd305, %rd302, %rd304, %p111;
	selp.b16 	%rs295, 1, %rs290, %p112;
	selp.b16 	%rs296, %rs294, %rs295, %p111;
	and.b16  	%rs297, %rs296, 255;
	add.s64 	%rd306, %rd286, 1280;
	ld.global.u8 	%rs298, [%rd285+5120];
	and.b16  	%rs299, %rs298, 1;
	xor.b16  	%rs300, %rs299, 1;
	setp.eq.s16 	%p113, %rs297, 0;
	setp.eq.s16 	%p114, %rs299, 0;
	min.s64 	%rd307, %rd306, %rd305;
	selp.b64 	%rd308, %rd307, %rd305, %p114;
	selp.b64 	%rd309, %rd306, %rd308, %p113;
	selp.b16 	%rs301, 1, %rs296, %p114;
	selp.b16 	%rs302, %rs300, %rs301, %p113;
	and.b16  	%rs303, %rs302, 255;
	add.s64 	%rd310, %rd286, 1536;
	ld.global.u8 	%rs304, [%rd285+6144];
	and.b16  	%rs305, %rs304, 1;
	xor.b16  	%rs306, %rs305, 1;
	setp.eq.s16 	%p115, %rs303, 0;
	setp.eq.s16 	%p116, %rs305, 0;
	min.s64 	%rd311, %rd310, %rd309;
	selp.b64 	%rd312, %rd311, %rd309, %p116;
	selp.b64 	%rd313, %rd310, %rd312, %p115;
	selp.b16 	%rs307, 1, %rs302, %p116;
	selp.b16 	%rs308, %rs306, %rs307, %p115;
	and.b16  	%rs309, %rs308, 255;
	add.s64 	%rd314, %rd286, 1792;
	ld.global.u8 	%rs310, [%rd285+7168];
	and.b16  	%rs311, %rs310, 1;
	xor.b16  	%rs312, %rs311, 1;
	setp.eq.s16 	%p117, %rs309, 0;
	setp.eq.s16 	%p118, %rs311, 0;
	min.s64 	%rd315, %rd314, %rd313;
	selp.b64 	%rd316, %rd315, %rd313, %p118;
	selp.b64 	%rd417, %rd314, %rd316, %p117;
	selp.b16 	%rs313, 1, %rs308, %p118;
	selp.b16 	%rs456, %rs312, %rs313, %p117;
	add.s32 	%r443, %r443, 2048;
	add.s32 	%r441, %r441, 8;
	setp.ne.s32 	%p119, %r441, 0;
	@%p119 bra 	$L__BB7_9;
$L__BB7_10:
	setp.eq.s32 	%p120, %r6, 0;
	@%p120 bra 	$L__BB7_18;
	setp.lt.u32 	%p121, %r6, 4;
	@%p121 bra 	$L__BB7_13;
	cvt.u64.u32 	%rd318, %r443;
	mul.wide.u32 	%rd319, %r443, 4;
	add.s64 	%rd320, %rd2, %rd319;
	add.s64 	%rd321, %rd116, %rd318;
	ld.global.u8 	%rs315, [%rd320];
	and.b16  	%rs316, %rs315, 1;
	xor.b16  	%rs317, %rs316, 1;
	and.b16  	%rs318, %rs456, 255;
	setp.eq.s16 	%p122, %rs318, 0;
	setp.eq.s16 	%p123, %rs316, 0;
	min.s64 	%rd322, %rd321, %rd417;
	selp.b64 	%rd323, %rd322, %rd417, %p123;
	selp.b64 	%rd324, %rd321, %rd323, %p122;
	selp.b16 	%rs319, 1, %rs456, %p123;
	selp.b16 	%rs320, %rs317, %rs319, %p122;
	and.b16  	%rs321, %rs320, 255;
	add.s32 	%r204, %r443, 256;
	cvt.u64.u32 	%rd325, %r204;
	add.s64 	%rd326, %rd116, %rd325;
	ld.global.u8 	%rs322, [%rd320+1024];
	and.b16  	%rs323, %rs322, 1;
	xor.b16  	%rs324, %rs323, 1;
	setp.eq.s16 	%p124, %rs321, 0;
	setp.eq.s16 	%p125, %rs323, 0;
	min.s64 	%rd327, %rd326, %rd324;
	selp.b64 	%rd328, %rd327, %rd324, %p125;
	selp.b64 	%rd329, %rd326, %rd328, %p124;
	selp.b16 	%rs325, 1, %rs320, %p125;
	selp.b16 	%rs326, %rs324, %rs325, %p124;
	and.b16  	%rs327, %rs326, 255;
	add.s32 	%r205, %r443, 512;
	cvt.u64.u32 	%rd330, %r205;
	add.s64 	%rd331, %rd116, %rd330;
	ld.global.u8 	%rs328, [%rd320+2048];
	and.b16  	%rs329, %rs328, 1;
	xor.b16  	%rs330, %rs329, 1;
	setp.eq.s16 	%p126, %rs327, 0;
	setp.eq.s16 	%p127, %rs329, 0;
	min.s64 	%rd332, %rd331, %rd329;
	selp.b64 	%rd333, %rd332, %rd329, %p127;
	selp.b64 	%rd334, %rd331, %rd333, %p126;
	selp.b16 	%rs331, 1, %rs326, %p127;
	selp.b16 	%rs332, %rs330, %rs331, %p126;
	and.b16  	%rs333, %rs332, 255;
	add.s32 	%r206, %r443, 768;
	cvt.u64.u32 	%rd335, %r206;
	add.s64 	%rd336, %rd116, %rd335;
	ld.global.u8 	%rs334, [%rd320+3072];
	and.b16  	%rs335, %rs334, 1;
	xor.b16  	%rs336, %rs335, 1;
	setp.eq.s16 	%p128, %rs333, 0;
	setp.eq.s16 	%p129, %rs335, 0;
	min.s64 	%rd337, %rd336, %rd334;
	selp.b64 	%rd338, %rd337, %rd334, %p129;
	selp.b64 	%rd417, %rd336, %rd338, %p128;
	selp.b16 	%rs337, 1, %rs332, %p129;
	selp.b16 	%rs456, %rs336, %rs337, %p128;
	add.s32 	%r443, %r443, 1024;
$L__BB7_13:
	and.b32  	%r207, %r5, 3;
	setp.eq.s32 	%p130, %r207, 0;
	@%p130 bra 	$L__BB7_18;
	setp.eq.s32 	%p131, %r207, 1;
	@%p131 bra 	$L__BB7_16;
	cvt.u64.u32 	%rd340, %r443;
	mul.wide.u32 	%rd341, %r443, 4;
	add.s64 	%rd342, %rd2, %rd341;
	add.s64 	%rd343, %rd116, %rd340;
	ld.global.u8 	%rs339, [%rd342];
	and.b16  	%rs340, %rs339, 1;
	xor.b16  	%rs341, %rs340, 1;
	and.b16  	%rs342, %rs456, 255;
	setp.eq.s16 	%p132, %rs342, 0;
	setp.eq.s16 	%p133, %rs340, 0;
	min.s64 	%rd344, %rd343, %rd417;
	selp.b64 	%rd345, %rd344, %rd417, %p133;
	selp.b64 	%rd346, %rd343, %rd345, %p132;
	selp.b16 	%rs343, 1, %rs456, %p133;
	selp.b16 	%rs344, %rs341, %rs343, %p132;
	and.b16  	%rs345, %rs344, 255;
	add.s32 	%r208, %r443, 256;
	cvt.u64.u32 	%rd347, %r208;
	add.s64 	%rd348, %rd116, %rd347;
	ld.global.u8 	%rs346, [%rd342+1024];
	and.b16  	%rs347, %rs346, 1;
	xor.b16  	%rs348, %rs347, 1;
	setp.eq.s16 	%p134, %rs345, 0;
	setp.eq.s16 	%p135, %rs347, 0;
	min.s64 	%rd349, %rd348, %rd346;
	selp.b64 	%rd350, %rd349, %rd346, %p135;
	selp.b64 	%rd417, %rd348, %rd350, %p134;
	selp.b16 	%rs349, 1, %rs344, %p135;
	selp.b16 	%rs456, %rs348, %rs349, %p134;
	add.s32 	%r443, %r443, 512;
$L__BB7_16:
	and.b32  	%r209, %r4, 256;
	setp.ne.s32 	%p136, %r209, 0;
	@%p136 bra 	$L__BB7_18;
	cvt.u64.u32 	%rd351, %r443;
	mul.wide.u32 	%rd352, %r443, 4;
	add.s64 	%rd353, %rd2, %rd352;
	add.s64 	%rd354, %rd116, %rd351;
	ld.global.u8 	%rs350, [%rd353];
	and.b16  	%rs351, %rs350, 1;
	xor.b16  	%rs352, %rs351, 1;
	and.b16  	%rs353, %rs456, 255;
	setp.eq.s16 	%p137, %rs353, 0;
	setp.eq.s16 	%p138, %rs351, 0;
	min.s64 	%rd355, %rd354, %rd417;
	selp.b64 	%rd356, %rd355, %rd417, %p138;
	selp.b64 	%rd417, %rd354, %rd356, %p137;
	selp.b16 	%rs354, 1, %rs456, %p138;
	selp.b16 	%rs456, %rs352, %rs354, %p137;
$L__BB7_18:
	setp.lt.u32 	%p139, %r44, 256;
	@%p139 bra 	$L__BB7_43;
	// begin inline asm
	mov.u32 %r328, %laneid;
	// end inline asm
	cvt.u32.u16 	%r349, %rs456;
	and.b32  	%r330, %r349, 255;
	mov.b32 	%r346, 1;
	mov.b32 	%r347, 31;
	mov.b32 	%r348, -1;
	// begin inline asm
	shfl.sync.down.b32 %r329, %r330, %r346, %r347, %r348;
	// end inline asm
	// begin inline asm
	shfl.sync.down.b32 %r334, %r335, %r346, %r347, %r348;
	// end inline asm
	mov.b64 	{%r340, %r345}, %rd417;
	// begin inline asm
	shfl.sync.down.b32 %r339, %r340, %r346, %r347, %r348;
	// end inline asm
	// begin inline asm
	shfl.sync.down.b32 %r344, %r345, %r346, %r347, %r348;
	// end inline asm
	mov.b64 	%rd18, {%r339, %r344};
	cvt.u16.u32 	%rs15, %r329;
	setp.gt.s32 	%p189, %r328, 30;
	@%p189 bra 	$L__BB7_23;
	and.b16  	%rs396, %rs456, 255;
	setp.eq.s16 	%p190, %rs396, 0;
	and.b16  	%rs397, %rs15, 255;
	setp.eq.s16 	%p191, %rs397, 0;
	or.pred  	%p192, %p190, %p191;
	@%p192 bra 	$L__BB7_22;
	min.s64 	%rd417, %rd18, %rd417;
	mov.b16 	%rs456, 1;
	bra.uni 	$L__BB7_23;
$L__BB7_22:
	setp.eq.s16 	%p193, %rs396, 0;
	selp.b64 	%rd417, %rd18, %rd417, %p193;
	selp.b16 	%rs456, %rs15, %rs456, %p193;
$L__BB7_23:
	cvt.u32.u16 	%r370, %rs456;
	and.b32  	%r351, %r370, 255;
	mov.b32 	%r367, 2;
	mov.b32 	%r368, 31;
	mov.b32 	%r369, -1;
	// begin inline asm
	shfl.sync.down.b32 %r350, %r351, %r367, %r368, %r369;
	// end inline asm
	// begin inline asm
	shfl.sync.down.b32 %r355, %r356, %r367, %r368, %r369;
	// end inline asm
	mov.b64 	{%r361, %r366}, %rd417;
	// begin inline asm
	shfl.sync.down.b32 %r360, %r361, %r367, %r368, %r369;
	// end inline asm
	// begin inline asm
	shfl.sync.down.b32 %r365, %r366, %r367, %r368, %r369;
	// end inline asm
	mov.b64 	%rd22, {%r360, %r365};
	cvt.u16.u32 	%rs18, %r350;
	setp.gt.s32 	%p194, %r328, 29;
	@%p194 bra 	$L__BB7_27;
	and.b16  	%rs400, %rs456, 255;
	setp.eq.s16 	%p195, %rs400, 0;
	and.b16  	%rs401, %rs18, 255;
	setp.eq.s16 	%p196, %rs401, 0;
	or.pred  	%p197, %p195, %p196;
	@%p197 bra 	$L__BB7_26;
	min.s64 	%rd417, %rd22, %rd417;
	mov.b16 	%rs456, 1;
	bra.uni 	$L__BB7_27;
$L__BB7_26:
	setp.eq.s16 	%p198, %rs400, 0;
	selp.b64 	%rd417, %rd22, %rd417, %p198;
	selp.b16 	%rs456, %rs18, %rs456, %p198;
$L__BB7_27:
	cvt.u32.u16 	%r391, %rs456;
	and.b32  	%r372, %r391, 255;
	mov.b32 	%r388, 4;
	mov.b32 	%r389, 31;
	mov.b32 	%r390, -1;
	// begin inline asm
	shfl.sync.down.b32 %r371, %r372, %r388, %r389, %r390;
	// end inline asm
	// begin inline asm
	shfl.sync.down.b32 %r376, %r377, %r388, %r389, %r390;
	// end inline asm
	mov.b64 	{%r382, %r387}, %rd417;
	// begin inline asm
	shfl.sync.down.b32 %r381, %r382, %r388, %r389, %r390;
	// end inline asm
	// begin inline asm
	shfl.sync.down.b32 %r386, %r387, %r388, %r389, %r390;
	// end inline asm
	mov.b64 	%rd26, {%r381, %r386};
	cvt.u16.u32 	%rs21, %r371;
	setp.gt.s32 	%p199, %r328, 27;
	@%p199 bra 	$L__BB7_31;
	and.b16  	%rs404, %rs456, 255;
	setp.eq.s16 	%p200, %rs404, 0;
	and.b16  	%rs405, %rs21, 255;
	setp.eq.s16 	%p201, %rs405, 0;
	or.pred  	%p202, %p200, %p201;
	@%p202 bra 	$L__BB7_30;
	min.s64 	%rd417, %rd26, %rd417;
	mov.b16 	%rs456, 1;
	bra.uni 	$L__BB7_31;
$L__BB7_30:
	setp.eq.s16 	%p203, %rs404, 0;
	selp.b64 	%rd417, %rd26, %rd417, %p203;
	selp.b16 	%rs456, %rs21, %rs456, %p203;
$L__BB7_31:
	cvt.u32.u16 	%r412, %rs456;
	and.b32  	%r393, %r412, 255;
	mov.b32 	%r409, 8;
	mov.b32 	%r410, 31;
	mov.b32 	%r411, -1;
	// begin inline asm
	shfl.sync.down.b32 %r392, %r393, %r409, %r410, %r411;
	// end inline asm
	// begin inline asm
	shfl.sync.down.b32 %r397, %r398, %r409, %r410, %r411;
	// end inline asm
	mov.b64 	{%r403, %r408}, %rd417;
	// begin inline asm
	shfl.sync.down.b32 %r402, %r403, %r409, %r410, %r411;
	// end inline asm
	// begin inline asm
	shfl.sync.down.b32 %r407, %r408, %r409, %r410, %r411;
	// end inline asm
	mov.b64 	%rd30, {%r402, %r407};
	cvt.u16.u32 	%rs24, %r392;
	setp.gt.s32 	%p204, %r328, 23;
	@%p204 bra 	$L__BB7_35;
	and.b16  	%rs408, %rs456, 255;
	setp.eq.s16 	%p205, %rs408, 0;
	and.b16  	%rs409, %rs24, 255;
	setp.eq.s16 	%p206, %rs409, 0;
	or.pred  	%p207, %p205, %p206;
	@%p207 bra 	$L__BB7_34;
	min.s64 	%rd417, %rd30, %rd417;
	mov.b16 	%rs456, 1;
	bra.uni 	$L__BB7_35;
$L__BB7_34:
	setp.eq.s16 	%p208, %rs408, 0;
	selp.b64 	%rd417, %rd30, %rd417, %p208;
	selp.b16 	%rs456, %rs24, %rs456, %p208;
$L__BB7_35:
	cvt.u32.u16 	%r433, %rs456;
	and.b32  	%r414, %r433, 255;
	mov.b32 	%r430, 16;
	mov.b32 	%r431, 31;
	mov.b32 	%r432, -1;
	// begin inline asm
	shfl.sync.down.b32 %r413, %r414, %r430, %r431, %r432;
	// end inline asm
	// begin inline asm
	shfl.sync.down.b32 %r418, %r419, %r430, %r431, %r432;
	// end inline asm
	mov.b64 	{%r424, %r429}, %rd417;
	// begin inline asm
	shfl.sync.down.b32 %r423, %r424, %r430, %r431, %r432;
	// end inline asm
	// begin inline asm
	shfl.sync.down.b32 %r428, %r429, %r430, %r431, %r432;
	// end inline asm
	mov.b64 	%rd34, {%r423, %r428};
	cvt.u16.u32 	%rs27, %r413;
	setp.gt.s32 	%p209, %r328, 15;
	@%p209 bra 	$L__BB7_39;
	and.b16  	%rs412, %rs456, 255;
	setp.eq.s16 	%p210, %rs412, 0;
	and.b16  	%rs413, %rs27, 255;
	setp.eq.s16 	%p211, %rs413, 0;
	or.pred  	%p212, %p210, %p211;
	@%p212 bra 	$L__BB7_38;
	min.s64 	%rd417, %rd34, %rd417;
	mov.b16 	%rs456, 1;
	bra.uni 	$L__BB7_39;
$L__BB7_38:
	setp.eq.s16 	%p213, %rs412, 0;
	selp.b16 	%rs456, %rs27, %rs456, %p213;
	selp.b64 	%rd417, %rd34, %rd417, %p213;
$L__BB7_39:
	setp.ne.s32 	%p214, %r328, 0;
	@%p214 bra 	$L__BB7_41;
	shr.u32 	%r434, %r1, 1;
	and.b32  	%r435, %r434, 496;
	mov.u32 	%r436, _ZZN3cub18CUB_300001_SM_10006detail6reduce28DeviceReduceSingleTileKernelINS2_10policy_hubIN4cuda3std3__45tupleIJblEEEjN6thrust24THRUST_300001_SM_1000_NS8cuda_cub9__find_if7functorIS9_EEE10Policy1000ENSB_12zip_iteratorINS8_IJNSD_26transform_input_iterator_tIbNSB_6detail15normal_iteratorINSB_10device_ptrIiEEEE7is_evenEENSB_17counting_iteratorIlNSB_11use_defaultESS_SS_EEEEEEEPS9_jSF_S9_S9_NS7_10__identityEEEvT0_T1_T2_T3_T4_T6_E12temp_storage;
	add.s32 	%r437, %r436, %r435;
	st.shared.u8 	[%r437+8], %rs456;
	st.shared.u64 	[%r437+16], %rd417;
$L__BB7_41:
	bar.sync 	0;
	setp.ne.s32 	%p215, %r1, 0;
	@%p215 bra 	$L__BB7_124;
	ld.shared.u8 	%rs416, [_ZZN3cub18CUB_300001_SM_10006detail6reduce28DeviceReduceSingleTileKernelINS2_10policy_hubIN4cuda3std3__45tupleIJblEEEjN6thrust24THRUST_300001_SM_1000_NS8cuda_cub9__find_if7functorIS9_EEE10Policy1000ENSB_12zip_iteratorINS8_IJNSD_26transform_input_iterator_tIbNSB_6detail15normal_iteratorINSB_10device_ptrIiEEEE7is_evenEENSB_17counting_iteratorIlNSB_11use_defaultESS_SS_EEEEEEEPS9_jSF_S9_S9_NS7_10__identityEEEvT0_T1_T2_T3_T4_T6_E12temp_storage+24];
	ld.shared.u64 	%rd378, [_ZZN3cub18CUB_300001_SM_10006detail6reduce28DeviceReduceSingleTileKernelINS2_10policy_hubIN4cuda3std3__45tupleIJblEEEjN6thrust24THRUST_300001_SM_1000_NS8cuda_cub9__find_if7functorIS9_EEE10Policy1000ENSB_12zip_iteratorINS8_IJNSD_26transform_input_iterator_tIbNSB_6detail15normal_iteratorINSB_10device_ptrIiEEEE7is_evenEENSB_17counting_iteratorIlNSB_11use_defaultESS_SS_EEEEEEEPS9_jSF_S9_S9_NS7_10__identityEEEvT0_T1_T2_T3_T4_T6_E12temp_storage+32];
	and.b16  	%rs417, %rs456, 255;
	setp.eq.s16 	%p216, %rs417, 0;
	setp.eq.s16 	%p217, %rs416, 0;
	min.s64 	%rd379, %rd378, %rd417;
	selp.b16 	%rs418, %rs456, 1, %p217;
	selp.b16 	%rs419, %rs416, %rs418, %p216;
	and.b16  	%rs420, %rs419, 255;
	selp.b64 	%rd380, %rd417, %rd379, %p217;
	selp.b64 	%rd381, %rd378, %rd380, %p216;
	ld.shared.u8 	%rs421, [_ZZN3cub18CUB_300001_SM_10006detail6reduce28DeviceReduceSingleTileKernelINS2_10policy_hubIN4cuda3std3__45tupleIJblEEEjN6thrust24THRUST_300001_SM_1000_NS8cuda_cub9__find_if7functorIS9_EEE10Policy1000ENSB_12zip_iteratorINS8_IJNSD_26transform_input_iterator_tIbNSB_6detail15normal_iteratorINSB_10device_ptrIiEEEE7is_evenEENSB_17counting_iteratorIlNSB_11use_defaultESS_SS_EEEEEEEPS9_jSF_S9_S9_NS7_10__identityEEEvT0_T1_T2_T3_T4_T6_E12temp_storage+40];
	ld.shared.u64 	%rd382, [_ZZN3cub18CUB_300001_SM_10006detail6reduce28DeviceReduceSingleTileKernelINS2_10policy_hubIN4cuda3std3__45tupleIJblEEEjN6thrust24THRUST_300001_SM_1000_NS8cuda_cub9__find_if7functorIS9_EEE10Policy1000ENSB_12zip_iteratorINS8_IJNSD_26transform_input_iterator_tIbNSB_6detail15normal_iteratorINSB_10device_ptrIiEEEE7is_evenEENSB_17counting_iteratorIlNSB_11use_defaultESS_SS_EEEEEEEPS9_jSF_S9_S9_NS7_10__identityEEEvT0_T1_T2_T3_T4_T6_E12temp_storage+48];
	setp.eq.s16 	%p218, %rs420, 0;
	setp.eq.s16 	%p219, %rs421, 0;
	min.s64 	%rd383, %rd382, %rd381;
	selp.b16 	%rs422, %rs419, 1, %p219;
	selp.b16 	%rs423, %rs421, %rs422, %p218;
	and.b16  	%rs424, %rs423, 255;
	selp.b64 	%rd384, %rd381, %rd383, %p219;
	selp.b64 	%rd385, %rd382, %rd384, %p218;
	ld.shared.u8 	%rs425, [_ZZN3cub18CUB_300001_SM_10006detail6reduce28DeviceReduceSingleTileKernelINS2_10policy_hubIN4cuda3std3__45tupleIJblEEEjN6thrust24THRUST_300001_SM_1000_NS8cuda_cub9__find_if7functorIS9_EEE10Policy1000ENSB_12zip_iteratorINS8_IJNSD_26transform_input_iterator_tIbNSB_6detail15normal_iteratorINSB_10device_ptrIiEEEE7is_evenEENSB_17counting_iteratorIlNSB_11use_defaultESS_SS_EEEEEEEPS9_jSF_S9_S9_NS7_10__identityEEEvT0_T1_T2_T3_T4_T6_E12temp_storage+56];
	ld.shared.u64 	%rd386, [_ZZN3cub18CUB_300001_SM_10006detail6reduce28DeviceReduceSingleTileKernelINS2_10policy_hubIN4cuda3std3__45tupleIJblEEEjN6thrust24THRUST_300001_SM_1000_NS8cuda_cub9__find_if7functorIS9_EEE10Policy1000ENSB_12zip_iteratorINS8_IJNSD_26transform_input_iterator_tIbNSB_6detail15normal_iteratorINSB_10device_ptrIiEEEE7is_evenEENSB_17counting_iteratorIlNSB_11use_defaultESS_SS_EEEEEEEPS9_jSF_S9_S9_NS7_10__identityEEEvT0_T1_T2_T3_T4_T6_E12temp_storage+64];
	setp.eq.s16 	%p220, %rs424, 0;
	setp.eq.s16 	%p221, %rs425, 0;
	min.s64 	%rd387, %rd386, %rd385;
	selp.b16 	%rs426, %rs423, 1, %p221;
	selp.b16 	%rs427, %rs425, %rs426, %p220;
	and.b16  	%rs428, %rs427, 255;
	selp.b64 	%rd388, %rd385, %rd387, %p221;
	selp.b64 	%rd389, %rd386, %rd388, %p220;
	ld.shared.u8 	%rs429, [_ZZN3cub18CUB_300001_SM_10006detail6reduce28DeviceReduceSingleTileKernelINS2_10policy_hubIN4cuda3std3__45tupleIJblEEEjN6thrust24THRUST_300001_SM_1000_NS8cuda_cub9__find_if7functorIS9_EEE10Policy1000ENSB_12zip_iteratorINS8_IJNSD_26transform_input_iterator_tIbNSB_6detail15normal_iteratorINSB_10device_ptrIiEEEE7is_evenEENSB_17counting_iteratorIlNSB_11use_defaultESS_SS_EEEEEEEPS9_jSF_S9_S9_NS7_10__identityEEEvT0_T1_T2_T3_T4_T6_E12temp_storage+72];
	ld.shared.u64 	%rd390, [_ZZN3cub18CUB_300001_SM_10006detail6reduce28DeviceReduceSingleTileKernelINS2_10policy_hubIN4cuda3std3__45tupleIJblEEEjN6thrust24THRUST_300001_SM_1000_NS8cuda_cub9__find_if7functorIS9_EEE10Policy1000ENSB_12zip_iteratorINS8_IJNSD_26transform_input_iterator_tIbNSB_6detail15normal_iteratorINSB_10device_ptrIiEEEE7is_evenEENSB_17counting_iteratorIlNSB_11use_defaultESS_SS_EEEEEEEPS9_jSF_S9_S9_NS7_10__identityEEEvT0_T1_T2_T3_T4_T6_E12temp_storage+80];
	setp.eq.s16 	%p222, %rs428, 0;
	setp.eq.s16 	%p223, %rs429, 0;
	min.s64 	%rd391, %rd390, %rd389;
	selp.b16 	%rs430, %rs427, 1, %p223;
	selp.b16 	%rs431, %rs429, %rs430, %p222;
	and.b16  	%rs432, %rs431, 255;
	selp.b64 	%rd392, %rd389, %rd391, %p223;
	selp.b64 	%rd393, %rd390, %rd392, %p222;
	ld.shared.u8 	%rs433, [_ZZN3cub18CUB_300001_SM_10006detail6reduce28DeviceReduceSingleTileKernelINS2_10policy_hubIN4cuda3std3__45tupleIJblEEEjN6thrust24THRUST_300001_SM_1000_NS8cuda_cub9__find_if7functorIS9_EEE10Policy1000ENSB_12zip_iteratorINS8_IJNSD_26transform_input_iterator_tIbNSB_6detail15normal_iteratorINSB_10device_ptrIiEEEE7is_evenEENSB_17counting_iteratorIlNSB_11use_defaultESS_SS_EEEEEEEPS9_jSF_S9_S9_NS7_10__identityEEEvT0_T1_T2_T3_T4_T6_E12temp_storage+88];
	ld.shared.u64 	%rd394, [_ZZN3cub18CUB_300001_SM_10006detail6reduce28DeviceReduceSingleTileKernelINS2_10policy_hubIN4cuda3std3__45tupleIJblEEEjN6thrust24THRUST_300001_SM_1000_NS8cuda_cub9__find_if7functorIS9_EEE10Policy1000ENSB_12zip_iteratorINS8_IJNSD_26transform_input_iterator_tIbNSB_6detail15normal_iteratorINSB_10device_ptrIiEEEE7is_evenEENSB_17counting_iteratorIlNSB_11use_defaultESS_SS_EEEEEEEPS9_jSF_S9_S9_NS7_10__identityEEEvT0_T1_T2_T3_T4_T6_E12temp_storage+96];
	setp.eq.s16 	%p224, %rs432, 0;
	setp.eq.s16 	%p225, %rs433, 0;
	min.s64 	%rd395, %rd394, %rd393;
	selp.b16 	%rs434, %rs431, 1, %p225;
	selp.b16 	%rs435, %rs433, %rs434, %p224;
	and.b16  	%rs436, %rs435, 255;
	selp.b64 	%rd396, %rd393, %rd395, %p225;
	selp.b64 	%rd397, %rd394, %rd396, %p224;
	ld.shared.u8 	%rs437, [_ZZN3cub18CUB_300001_SM_10006detail6reduce28DeviceReduceSingleTileKernelINS2_10policy_hubIN4cuda3std3__45tupleIJblEEEjN6thrust24THRUST_300001_SM_1000_NS8cuda_cub9__find_if7functorIS9_EEE10Policy1000ENSB_12zip_iteratorINS8_IJNSD_26transform_input_iterator_tIbNSB_6detail15normal_iteratorINSB_10device_ptrIiEEEE7is_evenEENSB_17counting_iteratorIlNSB_11use_defaultESS_SS_EEEEEEEPS9_jSF_S9_S9_NS7_10__identityEEEvT0_T1_T2_T3_T4_T6_E12temp_storage+104];
	ld.shared.u64 	%rd398, [_ZZN3cub18CUB_300001_SM_10006detail6reduce28DeviceReduceSingleTileKernelINS2_10policy_hubIN4cuda3std3__45tupleIJblEEEjN6thrust24THRUST_300001_SM_1000_NS8cuda_cub9__find_if7functorIS9_EEE10Policy1000ENSB_12zip_iteratorINS8_IJNSD_26transform_input_iterator_tIbNSB_6detail15normal_iteratorINSB_10device_ptrIiEEEE7is_evenEENSB_17counting_iteratorIlNSB_11use_defaultESS_SS_EEEEEEEPS9_jSF_S9_S9_NS7_10__identityEEEvT0_T1_T2_T3_T4_T6_E12temp_storage+112];
	setp.eq.s16 	%p226, %rs436, 0;
	setp.eq.s16 	%p227, %rs437, 0;
	min.s64 	%rd399, %rd398, %rd397;
	selp.b16 	%rs438, %rs435, 1, %p227;
	selp.b16 	%rs439, %rs437, %rs438, %p226;
	and.b16  	%rs440, %rs439, 255;
	selp.b64 	%rd400, %rd397, %rd399, %p227;
	selp.b64 	%rd401, %rd398, %rd400, %p226;
	ld.shared.u8 	%rs441, [_ZZN3cub18CUB_300001_SM_10006detail6reduce28DeviceReduceSingleTileKernelINS2_10policy_hubIN4cuda3std3__45tupleIJblEEEjN6thrust24THRUST_300001_SM_1000_NS8cuda_cub9__find_if7functorIS9_EEE10Policy1000ENSB_12zip_iteratorINS8_IJNSD_26transform_input_iterator_tIbNSB_6detail15normal_iteratorINSB_10device_ptrIiEEEE7is_evenEENSB_17counting_iteratorIlNSB_11use_defaultESS_SS_EEEEEEEPS9_jSF_S9_S9_NS7_10__identityEEEvT0_T1_T2_T3_T4_T6_E12temp_storage+120];
	ld.shared.u64 	%rd402, [_ZZN3cub18CUB_300001_SM_10006detail6reduce28DeviceReduceSingleTileKernelINS2_10policy_hubIN4cuda3std3__45tupleIJblEEEjN6thrust24THRUST_300001_SM_1000_NS8cuda_cub9__find_if7functorIS9_EEE10Policy1000ENSB_12zip_iteratorINS8_IJNSD_26transform_input_iterator_tIbNSB_6detail15normal_iteratorINSB_10device_ptrIiEEEE7is_evenEENSB_17counting_iteratorIlNSB_11use_defaultESS_SS_EEEEEEEPS9_jSF_S9_S9_NS7_10__identityEEEvT0_T1_T2_T3_T4_T6_E12temp_storage+128];
	setp.eq.s16 	%p228, %rs440, 0;
	setp.eq.s16 	%p229, %rs441, 0;
	min.s64 	%rd403, %rd402, %rd401;
	selp.b16 	%rs442, %rs439, 1, %p229;
	selp.b16 	%rs456, %rs441, %rs442, %p228;
	selp.b64 	%rd404, %rd401, %rd403, %p229;
	selp.b64 	%rd417, %rd402, %rd404, %p228;
	bra.uni 	$L__BB7_124;
$L__BB7_43:
	// begin inline asm
	mov.u32 %r210, %laneid;
	// end inline asm
	and.b32  	%r231, %r1, 992;
	add.s32 	%r232, %r231, 32;
	setp.gt.u32 	%p140, %r232, %r44;
	not.b32 	%r233, %r231;
	add.s32 	%r234, %r44, %r233;
	selp.b32 	%r229, %r234, 31, %p140;
	cvt.u32.u16 	%r235, %rs456;
	and.b32  	%r212, %r235, 255;
	mov.b32 	%r228, 1;
	mov.b32 	%r230, -1;
	// begin inline asm
	shfl.sync.down.b32 %r211, %r212, %r228, %r229, %r230;
	// end inline asm
	// begin inline asm
	shfl.sync.down.b32 %r216, %r217, %r228, %r229, %r230;
	// end inline asm
	mov.b64 	{%r222, %r227}, %rd417;
	// begin inline asm
	shfl.sync.down.b32 %r221, %r222, %r228, %r229, %r230;
	// end inline asm
	// begin inline asm
	shfl.sync.down.b32 %r226, %r227, %r228, %r229, %r230;
	// end inline asm
	mov.b64 	%rd39, {%r221, %r226};
	cvt.u16.u32 	%rs31, %r211;
	setp.ge.s32 	%p141, %r210, %r229;
	@%p141 bra 	$L__BB7_47;
	and.b16  	%rs355, %rs456, 255;
	setp.eq.s16 	%p142, %rs355, 0;
	and.b16  	%rs356, %rs31, 255;
	setp.eq.s16 	%p143, %rs356, 0;
	or.pred  	%p144, %p142, %p143;
	@%p144 bra 	$L__BB7_46;
	min.s64 	%rd417, %rd39, %rd417;
	mov.b16 	%rs456, 1;
	bra.uni 	$L__BB7_47;
$L__BB7_46:
	setp.eq.s16 	%p145, %rs355, 0;
	selp.b16 	%rs456, %rs31, %rs456, %p145;
	selp.b64 	%rd417, %rd39, %rd417, %p145;
$L__BB7_47:
	cvt.u32.u16 	%r256, %rs456;
	and.b32  	%r237, %r256, 255;
	mov.b32 	%r253, 2;
	mov.b32 	%r255, -1;
	// begin inline asm
	shfl.sync.down.b32 %r236, %r237, %r253, %r229, %r255;
	// end inline asm
	// begin inline asm
	shfl.sync.down.b32 %r241, %r242, %r253, %r229, %r255;
	// end inline asm
	mov.b64 	{%r247, %r252}, %rd417;
	// begin inline asm
	shfl.sync.down.b32 %r246, %r247, %r253, %r229, %r255;
	// end inline asm
	// begin inline asm
	shfl.sync.down.b32 %r251, %r252, %r253, %r229, %r255;
	// end inline asm
	mov.b64 	%rd43, {%r246, %r251};
	cvt.u16.u32 	%rs34, %r236;
	add.s32 	%r257, %r210, 2;
	setp.gt.s32 	%p146, %r257, %r229;
	@%p146 bra 	$L__BB7_51;
	and.b16  	%rs359, %rs456, 255;
	setp.eq.s16 	%p147, %rs359, 0;
	and.b16  	%rs360, %rs34, 255;
	setp.eq.s16 	%p148, %rs360, 0;
	or.pred  	%p149, %p147, %p148;
	@%p149 bra 	$L__BB7_50;
	min.s64 	%rd417, %rd43, %rd417;
	mov.b16 	%rs456, 1;
	bra.uni 	$L__BB7_51;
$L__BB7_50:
	setp.eq.s16 	%p150, %rs359, 0;
	selp.b16 	%rs456, %rs34, %rs456, %p150;
	selp.b64 	%rd417, %rd43, %rd417, %p150;
$L__BB7_51:
	cvt.u32.u16 	%r278, %rs456;
	and.b32  	%r259, %r278, 255;
	mov.b32 	%r275, 4;
	mov.b32 	%r277, -1;
	// begin inline asm
	shfl.sync.down.b32 %r258, %r259, %r275, %r229, %r277;
	// end inline asm
	// begin inline asm
	shfl.sync.down.b32 %r263, %r264, %r275, %r229, %r277;
	// end inline asm
	mov.b64 	{%r269, %r274}, %rd417;
	// begin inline asm
	shfl.sync.down.b32 %r268, %r269, %r275, %r229, %r277;
	// end inline asm
	// begin inline asm
	shfl.sync.down.b32 %r273, %r274, %r275, %r229, %r277;
	// end inline asm
	mov.b64 	%rd47, {%r268, %r273};
	cvt.u16.u32 	%rs37, %r258;
	add.s32 	%r279, %r210, 4;
	setp.gt.s32 	%p151, %r279, %r229;
	@%p151 bra 	$L__BB7_55;
	and.b16  	%rs363, %rs456, 255;
	setp.eq.s16 	%p152, %rs363, 0;
	and.b16  	%rs364, %rs37, 255;
	setp.eq.s16 	%p153, %rs364, 0;
	or.pred  	%p154, %p152, %p153;
	@%p154 bra 	$L__BB7_54;
	min.s64 	%rd417, %rd47, %rd417;
	mov.b16 	%rs456, 1;
	bra.uni 	$L__BB7_55;
$L__BB7_54:
	setp.eq.s16 	%p155, %rs363, 0;
	selp.b16 	%rs456, %rs37, %rs456, %p155;
	selp.b64 	%rd417, %rd47, %rd417, %p155;
$L__BB7_55:
	cvt.u32.u16 	%r300, %rs456;
	and.b32  	%r281, %r300, 255;
	mov.b32 	%r297, 8;
	mov.b32 	%r299, -1;
	// begin inline asm
	shfl.sync.down.b32 %r280, %r281, %r297, %r229, %r299;
	// end inline asm
	// begin inline asm
	shfl.sync.down.b32 %r285, %r286, %r297, %r229, %r299;
	// end inline asm
	mov.b64 	{%r291, %r296}, %rd417;
	// begin inline asm
	shfl.sync.down.b32 %r290, %r291, %r297, %r229, %r299;
	// end inline asm
	// begin inline asm
	shfl.sync.down.b32 %r295, %r296, %r297, %r229, %r299;
	// end inline asm
	mov.b64 	%rd51, {%r290, %r295};
	cvt.u16.u32 	%rs40, %r280;
	add.s32 	%r301, %r210, 8;
	setp.gt.s32 	%p156, %r301, %r229;
	@%p156 bra 	$L__BB7_59;
	and.b16  	%rs367, %rs456, 255;
	setp.eq.s16 	%p157, %rs367, 0;
	and.b16  	%rs368, %rs40, 255;
	setp.eq.s16 	%p158, %rs368, 0;
	or.pred  	%p159, %p157, %p158;
	@%p159 bra 	$L__BB7_58;
	min.s64 	%rd417, %rd51, %rd417;
	mov.b16 	%rs456, 1;
	bra.uni 	$L__BB7_59;
$L__BB7_58:
	setp.eq.s16 	%p160, %rs367, 0;
	selp.b16 	%rs456, %rs40, %rs456, %p160;
	selp.b64 	%rd417, %rd51, %rd417, %p160;
$L__BB7_59:
	cvt.u32.u16 	%r322, %rs456;
	and.b32  	%r303, %r322, 255;
	mov.b32 	%r319, 16;
	mov.b32 	%r321, -1;
	// begin inline asm
	shfl.sync.down.b32 %r302, %r303, %r319, %r229, %r321;
	// end inline asm
	// begin inline asm
	shfl.sync.down.b32 %r307, %r308, %r319, %r229, %r321;
	// end inline asm
	mov.b64 	{%r313, %r318}, %rd417;
	// begin inline asm
	shfl.sync.down.b32 %r312, %r313, %r319, %r229, %r321;
	// end inline asm
	// begin inline asm
	shfl.sync.down.b32 %r317, %r318, %r319, %r229, %r321;
	// end inline asm
	mov.b64 	%rd55, {%r312, %r317};
	cvt.u16.u32 	%rs43, %r302;
	add.s32 	%r323, %r210, 16;
	setp.gt.s32 	%p161, %r323, %r229;
	@%p161 bra 	$L__BB7_63;
	and.b16  	%rs371, %rs456, 255;
	setp.eq.s16 	%p162, %rs371, 0;
	and.b16  	%rs372, %rs43, 255;
	setp.eq.s16 	%p163, %rs372, 0;
	or.pred  	%p164, %p162, %p163;
	@%p164 bra 	$L__BB7_62;
	min.s64 	%rd417, %rd55, %rd417;
	mov.b16 	%rs456, 1;
	bra.uni 	$L__BB7_63;
$L__BB7_62:
	setp.eq.s16 	%p165, %rs371, 0;
	selp.b16 	%rs456, %rs43, %rs456, %p165;
	selp.b64 	%rd417, %rd55, %rd417, %p165;
$L__BB7_63:
	setp.ne.s32 	%p166, %r210, 0;
	@%p166 bra 	$L__BB7_65;
	shr.u32 	%r324, %r1, 1;
	and.b32  	%r325, %r324, 496;
	mov.u32 	%r326, _ZZN3cub18CUB_300001_SM_10006detail6reduce28DeviceReduceSingleTileKernelINS2_10policy_hubIN4cuda3std3__45tupleIJblEEEjN6thrust24THRUST_300001_SM_1000_NS8cuda_cub9__find_if7functorIS9_EEE10Policy1000ENSB_12zip_iteratorINS8_IJNSD_26transform_input_iterator_tIbNSB_6detail15normal_iteratorINSB_10device_ptrIiEEEE7is_evenEENSB_17counting_iteratorIlNSB_11use_defaultESS_SS_EEEEEEEPS9_jSF_S9_S9_NS7_10__identityEEEvT0_T1_T2_T3_T4_T6_E12temp_storage;
	add.s32 	%r327, %r326, %r325;
	st.shared.u8 	[%r327+8], %rs456;
	st.shared.u64 	[%r327+16], %rd417;
$L__BB7_65:
	bar.sync 	0;
	setp.ne.s32 	%p167, %r1, 0;
	@%p167 bra 	$L__BB7_124;
	setp.lt.u32 	%p168, %r44, 33;
	@%p168 bra 	$L__BB7_68;
	ld.shared.u8 	%rs375, [_ZZN3cub18CUB_300001_SM_10006detail6reduce28DeviceReduceSingleTileKernelINS2_10policy_hubIN4cuda3std3__45tupleIJblEEEjN6thrust24THRUST_300001_SM_1000_NS8cuda_cub9__find_if7functorIS9_EEE10Policy1000ENSB_12zip_iteratorINS8_IJNSD_26transform_input_iterator_tIbNSB_6detail15normal_iteratorINSB_10device_ptrIiEEEE7is_evenEENSB_17counting_iteratorIlNSB_11use_defaultESS_SS_EEEEEEEPS9_jSF_S9_S9_NS7_10__identityEEEvT0_T1_T2_T3_T4_T6_E12temp_storage+24];
	ld.shared.u64 	%rd357, [_ZZN3cub18CUB_300001_SM_10006detail6reduce28DeviceReduceSingleTileKernelINS2_10policy_hubIN4cuda3std3__45tupleIJblEEEjN6thrust24THRUST_300001_SM_1000_NS8cuda_cub9__find_if7functorIS9_EEE10Policy1000ENSB_12zip_iteratorINS8_IJNSD_26transform_input_iterator_tIbNSB_6detail15normal_iteratorINSB_10device_ptrIiEEEE7is_evenEENSB_17counting_iteratorIlNSB_11use_defaultESS_SS_EEEEEEEPS9_jSF_S9_S9_NS7_10__identityEEEvT0_T1_T2_T3_T4_T6_E12temp_storage+32];
	and.b16  	%rs376, %rs456, 255;
	setp.eq.s16 	%p169, %rs376, 0;
	setp.eq.s16 	%p170, %rs375, 0;
	min.s64 	%rd358, %rd357, %rd417;
	selp.b16 	%rs377, %rs456, 1, %p170;
	selp.b16 	%rs456, %rs375, %rs377, %p169;
	selp.b64 	%rd359, %rd417, %rd358, %p170;
	selp.b64 	%rd417, %rd357, %rd359, %p169;
$L__BB7_68:
	setp.lt.u32 	%p171, %r44, 65;
	@%p171 bra 	$L__BB7_70;
	ld.shared.u8 	%rs378, [_ZZN3cub18CUB_300001_SM_10006detail6reduce28DeviceReduceSingleTileKernelINS2_10policy_hubIN4cuda3std3__45tupleIJblEEEjN6thrust24THRUST_300001_SM_1000_NS8cuda_cub9__find_if7functorIS9_EEE10Policy1000ENSB_12zip_iteratorINS8_IJNSD_26transform_input_iterator_tIbNSB_6detail15normal_iteratorINSB_10device_ptrIiEEEE7is_evenEENSB_17counting_iteratorIlNSB_11use_defaultESS_SS_EEEEEEEPS9_jSF_S9_S9_NS7_10__identityEEEvT0_T1_T2_T3_T4_T6_E12temp_storage+40];
	ld.shared.u64 	%rd360, [_ZZN3cub18CUB_300001_SM_10006detail6reduce28DeviceReduceSingleTileKernelINS2_10policy_hubIN4cuda3std3__45tupleIJblEEEjN6thrust24THRUST_300001_SM_1000_NS8cuda_cub9__find_if7functorIS9_EEE10Policy1000ENSB_12zip_iteratorINS8_IJNSD_26transform_input_iterator_tIbNSB_6detail15normal_iteratorINSB_10device_ptrIiEEEE7is_evenEENSB_17counting_iteratorIlNSB_11use_defaultESS_SS_EEEEEEEPS9_jSF_S9_S9_NS7_10__identityEEEvT0_T1_T2_T3_T4_T6_E12temp_storage+48];
	and.b16  	%rs379, %rs456, 255;
	setp.eq.s16 	%p172, %rs379, 0;
	setp.eq.s16 	%p173, %rs378, 0;
	min.s64 	%rd361, %rd360, %rd417;
	selp.b16 	%rs380, %rs456, 1, %p173;
	selp.b16 	%rs456, %rs378, %rs380, %p172;
	selp.b64 	%rd362, %rd417, %rd361, %p173;
	selp.b64 	%rd417, %rd360, %rd362, %p172;
$L__BB7_70:
	setp.lt.u32 	%p174, %r44, 97;
	@%p174 bra 	$L__BB7_72;
	ld.shared.u8 	%rs381, [_ZZN3cub18CUB_300001_SM_10006detail6reduce28DeviceReduceSingleTileKernelINS2_10policy_hubIN4cuda3std3__45tupleIJblEEEjN6thrust24THRUST_300001_SM_1000_NS8cuda_cub9__find_if7functorIS9_EEE10Policy1000ENSB_12zip_iteratorINS8_IJNSD_26transform_input_iterator_tIbNSB_6detail15normal_iteratorINSB_10device_ptrIiEEEE7is_evenEENSB_17counting_iteratorIlNSB_11use_defaultESS_SS_EEEEEEEPS9_jSF_S9_S9_NS7_10__identityEEEvT0_T1_T2_T3_T4_T6_E12temp_storage+56];
	ld.shared.u64 	%rd363, [_ZZN3cub18CUB_300001_SM_10006detail6reduce28DeviceReduceSingleTileKernelINS2_10policy_hubIN4cuda3std3__45tupleIJblEEEjN6thrust24THRUST_300001_SM_1000_NS8cuda_cub9__find_if7functorIS9_EEE10Policy1000ENSB_12zip_iteratorINS8_IJNSD_26transform_input_iterator_tIbNSB_6detail15normal_iteratorINSB_10device_ptrIiEEEE7is_evenEENSB_17counting_iteratorIlNSB_11use_defaultESS_SS_EEEEEEEPS9_jSF_S9_S9_NS7_10__identityEEEvT0_T1_T2_T3_T4_T6_E12temp_storage+64];
	and.b16  	%rs382, %rs456, 255;
	setp.eq.s16 	%p175, %rs382, 0;
	setp.eq.s16 	%p176, %rs381, 0;
	min.s64 	%rd364, %rd363, %rd417;
	selp.b16 	%rs383, %rs456, 1, %p176;
	selp.b16 	%rs456, %rs381, %rs383, %p175;
	selp.b64 	%rd365, %rd417, %rd364, %p176;
	selp.b64 	%rd417, %rd363, %rd365, %p175;
$L__BB7_72:
	setp.lt.u32 	%p177, %r44, 129;
	@%p177 bra 	$L__BB7_74;
	ld.shared.u8 	%rs384, [_ZZN3cub18CUB_300001_SM_10006detail6reduce28DeviceReduceSingleTileKernelINS2_10policy_hubIN4cuda3std3__45tupleIJblEEEjN6thrust24THRUST_300001_SM_1000_NS8cuda_cub9__find_if7functorIS9_EEE10Policy1000ENSB_12zip_iteratorINS8_IJNSD_26transform_input_iterator_tIbNSB_6detail15normal_iteratorINSB_10device_ptrIiEEEE7is_evenEENSB_17counting_iteratorIlNSB_11use_defaultESS_SS_EEEEEEEPS9_jSF_S9_S9_NS7_10__identityEEEvT0_T1_T2_T3_T4_T6_E12temp_storage+72];
	ld.shared.u64 	%rd366, [_ZZN3cub18CUB_300001_SM_10006detail6reduce28DeviceReduceSingleTileKernelINS2_10policy_hubIN4cuda3std3__45tupleIJblEEEjN6thrust24THRUST_300001_SM_1000_NS8cuda_cub9__find_if7functorIS9_EEE10Policy1000ENSB_12zip_iteratorINS8_IJNSD_26transform_input_iterator_tIbNSB_6detail15normal_iteratorINSB_10device_ptrIiEEEE7is_evenEENSB_17counting_iteratorIlNSB_11use_defaultESS_SS_EEEEEEEPS9_jSF_S9_S9_NS7_10__identityEEEvT0_T1_T2_T3_T4_T6_E12temp_storage+80];
	and.b16  	%rs385, %rs456, 255;
	setp.eq.s16 	%p178, %rs385, 0;
	setp.eq.s16 	%p179, %rs384, 0;
	min.s64 	%rd367, %rd366, %rd417;
	selp.b16 	%rs386, %rs456, 1, %p179;
	selp.b16 	%rs456, %rs384, %rs386, %p178;
	selp.b64 	%rd368, %rd417, %rd367, %p179;
	selp.b64 	%rd417, %rd366, %rd368, %p178;
$L__BB7_74:
	setp.lt.u32 	%p180, %r44, 161;
	@%p180 bra 	$L__BB7_76;
	ld.shared.u8 	%rs387, [_ZZN3cub18CUB_300001_SM_10006detail6reduce28DeviceReduceSingleTileKernelINS2_10policy_hubIN4cuda3std3__45tupleIJblEEEjN6thrust24THRUST_300001_SM_1000_NS8cuda_cub9__find_if7functorIS9_EEE10Policy1000ENSB_12zip_iteratorINS8_IJNSD_26transform_input_iterator_tIbNSB_6detail15normal_iteratorINSB_10device_ptrIiEEEE7is_evenEENSB_17counting_iteratorIlNSB_11use_defaultESS_SS_EEEEEEEPS9_jSF_S9_S9_NS7_10__identityEEEvT0_T1_T2_T3_T4_T6_E12temp_storage+88];
	ld.shared.u64 	%rd369, [_ZZN3cub18CUB_300001_SM_10006detail6reduce28DeviceReduceSingleTileKernelINS2_10policy_hubIN4cuda3std3__45tupleIJblEEEjN6thrust24THRUST_300001_SM_1000_NS8cuda_cub9__find_if7functorIS9_EEE10Policy1000ENSB_12zip_iteratorINS8_IJNSD_26transform_input_iterator_tIbNSB_6detail15normal_iteratorINSB_10device_ptrIiEEEE7is_evenEENSB_17counting_iteratorIlNSB_11use_defaultESS_SS_EEEEEEEPS9_jSF_S9_S9_NS7_10__identityEEEvT0_T1_T2_T3_T4_T6_E12temp_storage+96];
	and.b16  	%rs388, %rs456, 255;
	setp.eq.s16 	%p181, %rs388, 0;
	setp.eq.s16 	%p182, %rs387, 0;
	min.s64 	%rd370, %rd369, %rd417;
	selp.b16 	%rs389, %rs456, 1, %p182;
	selp.b16 	%rs456, %rs387, %rs389, %p181;
	selp.b64 	%rd371, %rd417, %rd370, %p182;
	selp.b64 	%rd417, %rd369, %rd371, %p181;
$L__BB7_76:
	setp.lt.u32 	%p183, %r44, 193;
	@%p183 bra 	$L__BB7_78;
	ld.shared.u8 	%rs390, [_ZZN3cub18CUB_300001_SM_10006detail6reduce28DeviceReduceSingleTileKernelINS2_10policy_hubIN4cuda3std3__45tupleIJblEEEjN6thrust24THRUST_300001_SM_1000_NS8cuda_cub9__find_if7functorIS9_EEE10Policy1000ENSB_12zip_iteratorINS8_IJNSD_26transform_input_iterator_tIbNSB_6detail15normal_iteratorINSB_10device_ptrIiEEEE7is_evenEENSB_17counting_iteratorIlNSB_11use_defaultESS_SS_EEEEEEEPS9_jSF_S9_S9_NS7_10__identityEEEvT0_T1_T2_T3_T4_T6_E12temp_storage+104];
	ld.shared.u64 	%rd372, [_ZZN3cub18CUB_300001_SM_10006detail6reduce28DeviceReduceSingleTileKernelINS2_10policy_hubIN4cuda3std3__45tupleIJblEEEjN6thrust24THRUST_300001_SM_1000_NS8cuda_cub9__find_if7functorIS9_EEE10Policy1000ENSB_12zip_iteratorINS8_IJNSD_26transform_input_iterator_tIbNSB_6detail15normal_iteratorINSB_10device_ptrIiEEEE7is_evenEENSB_17counting_iteratorIlNSB_11use_defaultESS_SS_EEEEEEEPS9_jSF_S9_S9_NS7_10__identityEEEvT0_T1_T2_T3_T4_T6_E12temp_storage+112];
	and.b16  	%rs391, %rs456, 255;
	setp.eq.s16 	%p184, %rs391, 0;
	setp.eq.s16 	%p185, %rs390, 0;
	min.s64 	%rd373, %rd372, %rd417;
	selp.b16 	%rs392, %rs456, 1, %p185;
	selp.b16 	%rs456, %rs390, %rs392, %p184;
	selp.b64 	%rd374, %rd417, %rd373, %p185;
	selp.b64 	%rd417, %rd372, %rd374, %p184;
$L__BB7_78:
	setp.lt.u32 	%p186, %r44, 225;
	@%p186 bra 	$L__BB7_124;
	ld.shared.u8 	%rs393, [_ZZN3cub18CUB_300001_SM_10006detail6reduce28DeviceReduceSingleTileKernelINS2_10policy_hubIN4cuda3std3__45tupleIJblEEEjN6thrust24THRUST_300001_SM_1000_NS8cuda_cub9__find_if7functorIS9_EEE10Policy1000ENSB_12zip_iteratorINS8_IJNSD_26transform_input_iterator_tIbNSB_6detail15normal_iteratorINSB_10device_ptrIiEEEE7is_evenEENSB_17counting_iteratorIlNSB_11use_defaultESS_SS_EEEEEEEPS9_jSF_S9_S9_NS7_10__identityEEEvT0_T1_T2_T3_T4_T6_E12temp_storage+120];
	ld.shared.u64 	%rd375, [_ZZN3cub18CUB_300001_SM_10006detail6reduce28DeviceReduceSingleTileKernelINS2_10policy_hubIN4cuda3std3__45tupleIJblEEEjN6thrust24THRUST_300001_SM_1000_NS8cuda_cub9__find_if7functorIS9_EEE10Policy1000ENSB_12zip_iteratorINS8_IJNSD_26transform_input_iterator_tIbNSB_6detail15normal_iteratorINSB_10device_ptrIiEEEE7is_evenEENSB_17counting_iteratorIlNSB_11use_defaultESS_SS_EEEEEEEPS9_jSF_S9_S9_NS7_10__identityEEEvT0_T1_T2_T3_T4_T6_E12temp_storage+128];
	and.b16  	%rs394, %rs456, 255;
	setp.eq.s16 	%p187, %rs394, 0;
	setp.eq.s16 	%p188, %rs393, 0;
	min.s64 	%rd376, %rd375, %rd417;
	selp.b16 	%rs395, %rs456, 1, %p188;
	selp.b16 	%rs456, %rs393, %rs395, %p187;
	selp.b64 	%rd377, %rd417, %rd376, %p188;
	selp.b64 	%rd417, %rd375, %rd377, %p187;
	bra.uni 	$L__BB7_124;
$L__BB7_80:
	mov.u32 	%r20, %tid.x;
	cvt.u64.u32 	%rd72, %r20;
	mul.wide.u32 	%rd119, %r20, 4;
	add.s64 	%rd73, %rd2, %rd119;
	ld.global.u32 	%r56, [%rd73];
	add.s32 	%r57, %r20, 256;
	cvt.u64.u32 	%rd120, %r57;
	ld.global.u32 	%r58, [%rd73+1024];
	add.s32 	%r60, %r20, 512;
	cvt.u64.u32 	%rd121, %r60;
	add.s64 	%rd122, %rd116, %rd121;
	ld.global.u32 	%r61, [%rd73+2048];
	add.s64 	%rd123, %rd122, 256;
	ld.global.u8 	%rs108, [%rd73+3072];
	and.b16  	%rs109, %rs108, 1;
	xor.b16  	%rs110, %rs109, 1;
	and.b32  	%r63, %r56, 1;
	setp.eq.b32 	%p3, %r63, 1;
	selp.b64 	%rd124, %rd120, %rd72, %p3;
	add.s64 	%rd125, %rd116, %rd124;
	and.b32  	%r64, %r56, %r58;
	and.b32  	%r65, %r64, 1;
	setp.eq.b32 	%p4, %r65, 1;
	min.s64 	%rd126, %rd122, %rd125;
	and.b32  	%r66, %r61, 1;
	setp.eq.b32 	%p5, %r66, 1;
	selp.b64 	%rd127, %rd125, %rd126, %p5;
	selp.b64 	%rd128, %rd122, %rd127, %p4;
	and.pred  	%p6, %p4, %p5;
	setp.eq.s16 	%p7, %rs109, 0;
	min.s64 	%rd129, %rd123, %rd128;
	selp.b64 	%rd130, %rd129, %rd128, %p7;
	selp.b16 	%rs456, %rs110, 1, %p6;
	selp.b64 	%rd417, %rd123, %rd130, %p6;
	add.s32 	%r21, %r44, -1024;
	setp.lt.u32 	%p8, %r21, 1024;
	mov.b32 	%r447, 1024;
	@%p8 bra 	$L__BB7_87;
	mov.b32 	%r447, 1024;
$L__BB7_82:
	cvt.u64.u32 	%rd131, %r447;
	add.s64 	%rd132, %rd72, %rd131;
	mul.wide.u32 	%rd133, %r447, 4;
	add.s64 	%rd134, %rd73, %rd133;
	add.s64 	%rd76, %rd132, %rd116;
	ld.global.u16 	%rs111, [%rd134];
	and.b16  	%rs61, %rs111, 1;
	ld.global.u8 	%rs62, [%rd134+1024];
	ld.global.u8 	%rs63, [%rd134+2048];
	ld.global.u8 	%rs64, [%rd134+3072];
	and.b16  	%rs112, %rs456, 255;
	setp.eq.s16 	%p9, %rs112, 0;
	@%p9 bra 	$L__BB7_84;
	setp.eq.s16 	%p10, %rs61, 0;
	min.s64 	%rd135, %rd76, %rd417;
	selp.b16 	%rs473, 1, %rs456, %p10;
	selp.b64 	%rd434, %rd135, %rd417, %p10;
	bra.uni 	$L__BB7_85;
$L__BB7_84:
	xor.b16  	%rs473, %rs61, 1;
	mov.u64 	%rd434, %rd76;
$L__BB7_85:
	add.s64 	%rd136, %rd76, 256;
	and.b16  	%rs113, %rs62, 1;
	add.s64 	%rd137, %rd76, 512;
	and.b16  	%rs114, %rs63, 1;
	add.s64 	%rd138, %rd76, 768;
	and.b16  	%rs115, %rs64, 1;
	and.b16  	%rs116, %rs473, 255;
	setp.eq.s16 	%p11, %rs116, 0;
	setp.eq.s16 	%p12, %rs113, 0;
	min.s64 	%rd139, %rd136, %rd434;
	selp.b16 	%rs117, 1, %rs473, %p12;
	selp.b64 	%rd140, %rd139, %rd434, %p12;
	xor.b16  	%rs118, %rs113, 1;
	selp.b16 	%rs119, %rs118, %rs117, %p11;
	and.b16  	%rs120, %rs119, 255;
	selp.b64 	%rd141, %rd136, %rd140, %p11;
	setp.eq.s16 	%p13, %rs120, 0;
	setp.eq.s16 	%p14, %rs114, 0;
	min.s64 	%rd142, %rd137, %rd141;
	selp.b16 	%rs121, 1, %rs119, %p14;
	selp.b64 	%rd143, %rd142, %rd141, %p14;
	xor.b16  	%rs122, %rs114, 1;
	selp.b16 	%rs123, %rs122, %rs121, %p13;
	and.b16  	%rs124, %rs123, 255;
	selp.b64 	%rd144, %rd137, %rd143, %p13;
	setp.eq.s16 	%p15, %rs124, 0;
	setp.eq.s16 	%p16, %rs115, 0;
	min.s64 	%rd145, %rd138, %rd144;
	selp.b16 	%rs125, 1, %rs123, %p16;
	selp.b64 	%rd146, %rd145, %rd144, %p16;
	xor.b16  	%rs126, %rs115, 1;
	selp.b16 	%rs456, %rs126, %rs125, %p15;
	selp.b64 	%rd417, %rd138, %rd146, %p15;
	sub.s32 	%r68, %r44, %r447;
	setp.lt.u32 	%p17, %r68, 1024;
	@%p17 bra 	$L__BB7_100;
	add.s32 	%r447, %r447, 1024;
	setp.le.u32 	%p18, %r447, %r21;
	@%p18 bra 	$L__BB7_82;
$L__BB7_87:
	setp.le.u32 	%p19, %r44, %r447;
	sub.s32 	%r69, %r44, %r447;
	setp.ge.s32 	%p20, %r20, %r69;
	or.pred  	%p21, %p19, %p20;
	@%p21 bra 	$L__BB7_100;
	not.b32 	%r71, %r20;
	add.s32 	%r72, %r44, %r71;
	sub.s32 	%r25, %r72, %r447;
	shr.u32 	%r73, %r25, 8;
	add.s32 	%r26, %r73, 1;
	and.b32  	%r27, %r26, 7;
	setp.lt.u32 	%p22, %r25, 1792;
	mov.u32 	%r452, %r20;
	@%p22 bra 	$L__BB7_92;
	or.b32  	%r450, %r20, 1024;
	add.s32 	%r449, %r20, %r447;
	and.b32  	%r74, %r26, 33554424;
	neg.s32 	%r448, %r74;
$L__BB7_90:
	.pragma "nounroll";
	cvt.u64.u32 	%rd148, %r449;
	mul.wide.u32 	%rd149, %r449, 4;
	add.s64 	%rd150, %rd2, %rd149;
	add.s64 	%rd151, %rd116, %rd148;
	ld.global.u8 	%rs128, [%rd150];
	and.b16  	%rs129, %rs128, 1;
	xor.b16  	%rs130, %rs129, 1;
	and.b16  	%rs131, %rs456, 255;
	setp.eq.s16 	%p23, %rs131, 0;
	setp.eq.s16 	%p24, %rs129, 0;
	min.s64 	%rd152, %rd151, %rd417;
	selp.b16 	%rs132, 1, %rs456, %p24;
	selp.b16 	%rs133, %rs130, %rs132, %p23;
	and.b16  	%rs134, %rs133, 255;
	selp.b64 	%rd153, %rd152, %rd417, %p24;
	selp.b64 	%rd154, %rd151, %rd153, %p23;
	add.s32 	%r75, %r449, 256;
	cvt.u64.u32 	%rd155, %r75;
	mul.wide.u32 	%rd156, %r75, 4;
	add.s64 	%rd157, %rd2, %rd156;
	add.s64 	%rd158, %rd116, %rd155;
	ld.global.u8 	%rs135, [%rd157];
	and.b16  	%rs136, %rs135, 1;
	xor.b16  	%rs137, %rs136, 1;
	setp.eq.s16 	%p25, %rs134, 0;
	setp.eq.s16 	%p26, %rs136, 0;
	min.s64 	%rd159, %rd158, %rd154;
	selp.b16 	%rs138, 1, %rs133, %p26;
	selp.b16 	%rs139, %rs137, %rs138, %p25;
	and.b16  	%rs140, %rs139, 255;
	selp.b64 	%rd160, %rd159, %rd154, %p26;
	selp.b64 	%rd161, %rd158, %rd160, %p25;
	add.s32 	%r76, %r449, 512;
	cvt.u64.u32 	%rd162, %r76;
	mul.wide.u32 	%rd163, %r76, 4;
	add.s64 	%rd164, %rd2, %rd163;
	add.s64 	%rd165, %rd116, %rd162;
	ld.global.u8 	%rs141, [%rd164];
	and.b16  	%rs142, %rs141, 1;
	xor.b16  	%rs143, %rs142, 1;
	setp.eq.s16 	%p27, %rs140, 0;
	setp.eq.s16 	%p28, %rs142, 0;
	min.s64 	%rd166, %rd165, %rd161;
	selp.b16 	%rs144, 1, %rs139, %p28;
	selp.b16 	%rs145, %rs143, %rs144, %p27;
	and.b16  	%rs146, %rs145, 255;
	selp.b64 	%rd167, %rd166, %rd161, %p28;
	selp.b64 	%rd168, %rd165, %rd167, %p27;
	add.s32 	%r77, %r449, 768;
	cvt.u64.u32 	%rd169, %r77;
	mul.wide.u32 	%rd170, %r77, 4;
	add.s64 	%rd171, %rd2, %rd170;
	add.s64 	%rd172, %rd116, %rd169;
	ld.global.u8 	%rs147, [%rd171];
	and.b16  	%rs148, %rs147, 1;
	xor.b16  	%rs149, %rs148, 1;
	setp.eq.s16 	%p29, %rs146, 0;
	setp.eq.s16 	%p30, %rs148, 0;
	min.s64 	%rd173, %rd172, %rd168;
	selp.b16 	%rs150, 1, %rs145, %p30;
	selp.b16 	%rs151, %rs149, %rs150, %p29;
	and.b16  	%rs152, %rs151, 255;
	selp.b64 	%rd174, %rd173, %rd168, %p30;
	selp.b64 	%rd175, %rd172, %rd174, %p29;
	add.s32 	%r78, %r449, 1024;
	cvt.u64.u32 	%rd176, %r78;
	mul.wide.u32 	%rd177, %r78, 4;
	add.s64 	%rd178, %rd2, %rd177;
	add.s64 	%rd179, %rd116, %rd176;
	ld.global.u8 	%rs153, [%rd178];
	and.b16  	%rs154, %rs153, 1;
	xor.b16  	%rs155, %rs154, 1;
	setp.eq.s16 	%p31, %rs152, 0;
	setp.eq.s16 	%p32, %rs154, 0;
	min.s64 	%rd180, %rd179, %rd175;
	selp.b16 	%rs156, 1, %rs151, %p32;
	selp.b16 	%rs157, %rs155, %rs156, %p31;
	and.b16  	%rs158, %rs157, 255;
	selp.b64 	%rd181, %rd180, %rd175, %p32;
	selp.b64 	%rd182, %rd179, %rd181, %p31;
	add.s32 	%r79, %r449, 1280;
	cvt.u64.u32 	%rd183, %r79;
	mul.wide.u32 	%rd184, %r79, 4;
	add.s64 	%rd185, %rd2, %rd184;
	add.s64 	%rd186, %rd116, %rd183;
	ld.global.u8 	%rs159, [%rd185];
	and.b16  	%rs160, %rs159, 1;
	xor.b16  	%rs161, %rs160, 1;
	setp.eq.s16 	%p33, %rs158, 0;
	setp.eq.s16 	%p34, %rs160, 0;
	min.s64 	%rd187, %rd186, %rd182;
	selp.b16 	%rs162, 1, %rs157, %p34;
	selp.b16 	%rs163, %rs161, %rs162, %p33;
	and.b16  	%rs164, %rs163, 255;
	selp.b64 	%rd188, %rd187, %rd182, %p34;
	selp.b64 	%rd189, %rd186, %rd188, %p33;
	add.s32 	%r80, %r449, 1536;
	cvt.u64.u32 	%rd190, %r80;
	mul.wide.u32 	%rd191, %r80, 4;
	add.s64 	%rd192, %rd2, %rd191;
	add.s64 	%rd193, %rd116, %rd190;
	ld.global.u8 	%rs165, [%rd192];
	and.b16  	%rs166, %rs165, 1;
	xor.b16  	%rs167, %rs166, 1;
	setp.eq.s16 	%p35, %rs164, 0;
	setp.eq.s16 	%p36, %rs166, 0;
	min.s64 	%rd194, %rd193, %rd189;
	selp.b16 	%rs168, 1, %rs163, %p36;
	selp.b16 	%rs169, %rs167, %rs168, %p35;
	and.b16  	%rs170, %rs169, 255;
	selp.b64 	%rd195, %rd194, %rd189, %p36;
	selp.b64 	%rd196, %rd193, %rd195, %p35;
	add.s32 	%r81, %r449, 1792;
	cvt.u64.u32 	%rd197, %r81;
	mul.wide.u32 	%rd198, %r81, 4;
	add.s64 	%rd199, %rd2, %rd198;
	add.s64 	%rd200, %rd116, %rd197;
	ld.global.u8 	%rs171, [%rd199];
	and.b16  	%rs172, %rs171, 1;
	xor.b16  	%rs173, %rs172, 1;
	setp.eq.s16 	%p37, %rs170, 0;
	setp.eq.s16 	%p38, %rs172, 0;
	min.s64 	%rd201, %rd200, %rd196;
	selp.b16 	%rs174, 1, %rs169, %p38;
	selp.b16 	%rs456, %rs173, %rs174, %p37;
	selp.b64 	%rd202, %rd201, %rd196, %p38;
	selp.b64 	%rd417, %rd200, %rd202, %p37;
	add.s32 	%r450, %r450, 2048;
	add.s32 	%r449, %r449, 2048;
	add.s32 	%r448, %r448, 8;
	setp.ne.s32 	%p39, %r448, 0;
	@%p39 bra 	$L__BB7_90;
	add.s32 	%r452, %r450, -1024;
$L__BB7_92:
	setp.eq.s32 	%p40, %r27, 0;
	@%p40 bra 	$L__BB7_100;
	setp.lt.u32 	%p41, %r27, 4;
	@%p41 bra 	$L__BB7_95;
	add.s32 	%r82, %r452, %r447;
	cvt.u64.u32 	%rd204, %r82;
	mul.wide.u32 	%rd205, %r82, 4;
	add.s64 	%rd206, %rd2, %rd205;
	add.s64 	%rd207, %rd116, %rd204;
	ld.global.u8 	%rs176, [%rd206];
	and.b16  	%rs177, %rs176, 1;
	xor.b16  	%rs178, %rs177, 1;
	and.b16  	%rs179, %rs456, 255;
	setp.eq.s16 	%p42, %rs179, 0;
	setp.eq.s16 	%p43, %rs177, 0;
	min.s64 	%rd208, %rd207, %rd417;
	selp.b16 	%rs180, 1, %rs456, %p43;
	selp.b16 	%rs181, %rs178, %rs180, %p42;
	and.b16  	%rs182, %rs181, 255;
	selp.b64 	%rd209, %rd208, %rd417, %p43;
	selp.b64 	%rd210, %rd207, %rd209, %p42;
	add.s32 	%r83, %r82, 256;
	cvt.u64.u32 	%rd211, %r83;
	mul.wide.u32 	%rd212, %r83, 4;
	add.s64 	%rd213, %rd2, %rd212;
	add.s64 	%rd214, %rd116, %rd211;
	ld.global.u8 	%rs183, [%rd213];
	and.b16  	%rs184, %rs183, 1;
	xor.b16  	%rs185, %rs184, 1;
	setp.eq.s16 	%p44, %rs182, 0;
	setp.eq.s16 	%p45, %rs184, 0;
	min.s64 	%rd215, %rd214, %rd210;
	selp.b16 	%rs186, 1, %rs181, %p45;
	selp.b16 	%rs187, %rs185, %rs186, %p44;
	and.b16  	%rs188, %rs187, 255;
	selp.b64 	%rd216, %rd215, %rd210, %p45;
	selp.b64 	%rd217, %rd214, %rd216, %p44;
	add.s32 	%r84, %r82, 512;
	cvt.u64.u32 	%rd218, %r84;
	mul.wide.u32 	%rd219, %r84, 4;
	add.s64 	%rd220, %rd2, %rd219;
	add.s64 	%rd221, %rd116, %rd218;
	ld.global.u8 	%rs189, [%rd220];
	and.b16  	%rs190, %rs189, 1;
	xor.b16  	%rs191, %rs190, 1;
	setp.eq.s16 	%p46, %rs188, 0;
	setp.eq.s16 	%p47, %rs190, 0;
	min.s64 	%rd222, %rd221, %rd217;
	selp.b16 	%rs192, 1, %rs187, %p47;
	selp.b16 	%rs193, %rs191, %rs192, %p46;
	and.b16  	%rs194, %rs193, 255;
	selp.b64 	%rd223, %rd222, %rd217, %p47;
	selp.b64 	%rd224, %rd221, %rd223, %p46;
	add.s32 	%r85, %r82, 768;
	cvt.u64.u32 	%rd225, %r85;
	mul.wide.u32 	%rd226, %r85, 4;
	add.s64 	%rd227, %rd2, %rd226;
	add.s64 	%rd228, %rd116, %rd225;
	ld.global.u8 	%rs195, [%rd227];
	and.b16  	%rs196, %rs195, 1;
	xor.b16  	%rs197, %rs196, 1;
	setp.eq.s16 	%p48, %rs194, 0;
	setp.eq.s16 	%p49, %rs196, 0;
	min.s64 	%rd229, %rd228, %rd224;
	selp.b16 	%rs198, 1, %rs193, %p49;
	selp.b16 	%rs456, %rs197, %rs198, %p48;
	selp.b64 	%rd230, %rd229, %rd224, %p49;
	selp.b64 	%rd417, %rd228, %rd230, %p48;
	add.s32 	%r452, %r452, 1024;
$L__BB7_95:
	and.b32  	%r86, %r26, 3;
	setp.eq.s32 	%p50, %r86, 0;
	@%p50 bra 	$L__BB7_100;
	setp.eq.s32 	%p51, %r86, 1;
	@%p51 bra 	$L__BB7_98;
	add.s32 	%r87, %r452, %r447;
	cvt.u64.u32 	%rd232, %r87;
	mul.wide.u32 	%rd233, %r87, 4;
	add.s64 	%rd234, %rd2, %rd233;
	add.s64 	%rd235, %rd116, %rd232;
	ld.global.u8 	%rs200, [%rd234];
	and.b16  	%rs201, %rs200, 1;
	xor.b16  	%rs202, %rs201, 1;
	and.b16  	%rs203, %rs456, 255;
	setp.eq.s16 	%p52, %rs203, 0;
	setp.eq.s16 	%p53, %rs201, 0;
	min.s64 	%rd236, %rd235, %rd417;
	selp.b16 	%rs204, 1, %rs456, %p53;
	selp.b16 	%rs205, %rs202, %rs204, %p52;
	and.b16  	%rs206, %rs205, 255;
	selp.b64 	%rd237, %rd236, %rd417, %p53;
	selp.b64 	%rd238, %rd235, %rd237, %p52;
	add.s32 	%r88, %r87, 256;
	cvt.u64.u32 	%rd239, %r88;
	mul.wide.u32 	%rd240, %r88, 4;
	add.s64 	%rd241, %rd2, %rd240;
	add.s64 	%rd242, %rd116, %rd239;
	ld.global.u8 	%rs207, [%rd241];
	and.b16  	%rs208, %rs207, 1;
	xor.b16  	%rs209, %rs208, 1;
	setp.eq.s16 	%p54, %rs206, 0;
	setp.eq.s16 	%p55, %rs208, 0;
	min.s64 	%rd243, %rd242, %rd238;
	selp.b16 	%rs210, 1, %rs205, %p55;
	selp.b16 	%rs456, %rs209, %rs210, %p54;
	selp.b64 	%rd244, %rd243, %rd238, %p55;
	selp.b64 	%rd417, %rd242, %rd244, %p54;
	add.s32 	%r452, %r452, 512;
$L__BB7_98:
	and.b32  	%r89, %r25, 256;
	setp.ne.s32 	%p56, %r89, 0;
	@%p56 bra 	$L__BB7_100;
	add.s32 	%r90, %r452, %r447;
	cvt.u64.u32 	%rd245, %r90;
	mul.wide.u32 	%rd246, %r90, 4;
	add.s64 	%rd247, %rd2, %rd246;
	add.s64 	%rd248, %rd116, %rd245;
	ld.global.u8 	%rs211, [%rd247];
	and.b16  	%rs212, %rs211, 1;
	xor.b16  	%rs213, %rs212, 1;
	and.b16  	%rs214, %rs456, 255;
	setp.eq.s16 	%p57, %rs214, 0;
	setp.eq.s16 	%p58, %rs212, 0;
	min.s64 	%rd249, %rd248, %rd417;
	selp.b16 	%rs215, 1, %rs456, %p58;
	selp.b16 	%rs456, %rs213, %rs215, %p57;
	selp.b64 	%rd250, %rd249, %rd417, %p58;
	selp.b64 	%rd417, %rd248, %rd250, %p57;
$L__BB7_100:
	// begin inline asm
	mov.u32 %r91, %laneid;
	// end inline asm
	cvt.u32.u16 	%r112, %rs456;
	and.b32  	%r93, %r112, 255;
	mov.b32 	%r109, 1;
	mov.b32 	%r110, 31;
	mov.b32 	%r111, -1;
	// begin inline asm
	shfl.sync.down.b32 %r92, %r93, %r109, %r110, %r111;
	// end inline asm
	// begin inline asm
	shfl.sync.down.b32 %r97, %r98, %r109, %r110, %r111;
	// end inline asm
	mov.b64 	{%r103, %r108}, %rd417;
	// begin inline asm
	shfl.sync.down.b32 %r102, %r103, %r109, %r110, %r111;
	// end inline asm
	// begin inline asm
	shfl.sync.down.b32 %r107, %r108, %r109, %r110, %r111;
	// end inline asm
	mov.b64 	%rd93, {%r102, %r107};
	cvt.u16.u32 	%rs82, %r92;
	setp.gt.s32 	%p59, %r91, 30;
	@%p59 bra 	$L__BB7_104;
	and.b16  	%rs216, %rs456, 255;
	setp.eq.s16 	%p60, %rs216, 0;
	and.b16  	%rs217, %rs82, 255;
	setp.eq.s16 	%p61, %rs217, 0;
	or.pred  	%p62, %p60, %p61;
	@%p62 bra 	$L__BB7_103;
	min.s64 	%rd417, %rd93, %rd417;
	mov.b16 	%rs456, 1;
	bra.uni 	$L__BB7_104;
$L__BB7_103:
	setp.eq.s16 	%p63, %rs216, 0;
	selp.b16 	%rs456, %rs82, %rs456, %p63;
	selp.b64 	%rd417, %rd93, %rd417, %p63;
$L__BB7_104:
	cvt.u32.u16 	%r133, %rs456;
	and.b32  	%r114, %r133, 255;
	mov.b32 	%r130, 2;
	mov.b32 	%r131, 31;
	mov.b32 	%r132, -1;
	// begin inline asm
	shfl.sync.down.b32 %r113, %r114, %r130, %r131, %r132;
	// end inline asm
	// begin inline asm
	shfl.sync.down.b32 %r118, %r119, %r130, %r131, %r132;
	// end inline asm
	mov.b64 	{%r124, %r129}, %rd417;
	// begin inline asm
	shfl.sync.down.b32 %r123, %r124, %r130, %r131, %r132;
	// end inline asm
	// begin inline asm
	shfl.sync.down.b32 %r128, %r129, %r130, %r131, %r132;
	// end inline asm
	mov.b64 	%rd97, {%r123, %r128};
	cvt.u16.u32 	%rs85, %r113;
	setp.gt.s32 	%p64, %r91, 29;
	@%p64 bra 	$L__BB7_108;
	and.b16  	%rs220, %rs456, 255;
	setp.eq.s16 	%p65, %rs220, 0;
	and.b16  	%rs221, %rs85, 255;
	setp.eq.s16 	%p66, %rs221, 0;
	or.pred  	%p67, %p65, %p66;
	@%p67 bra 	$L__BB7_107;
	min.s64 	%rd417, %rd97, %rd417;
	mov.b16 	%rs456, 1;
	bra.uni 	$L__BB7_108;
$L__BB7_107:
	setp.eq.s16 	%p68, %rs220, 0;
	selp.b16 	%rs456, %rs85, %rs456, %p68;
	selp.b64 	%rd417, %rd97, %rd417, %p68;
$L__BB7_108:
	cvt.u32.u16 	%r154, %rs456;
	and.b32  	%r135, %r154, 255;
	mov.b32 	%r151, 4;
	mov.b32 	%r152, 31;
	mov.b32 	%r153, -1;
	// begin inline asm
	shfl.sync.down.b32 %r134, %r135, %r151, %r152, %r153;
	// end inline asm
	// begin inline asm
	shfl.sync.down.b32 %r139, %r140, %r151, %r152, %r153;
	// end inline asm
	mov.b64 	{%r145, %r150}, %rd417;
	// begin inline asm
	shfl.sync.down.b32 %r144, %r145, %r151, %r152, %r153;
	// end inline asm
	// begin inline asm
	shfl.sync.down.b32 %r149, %r150, %r151, %r152, %r153;
	// end inline asm
	mov.b64 	%rd101, {%r144, %r149};
	cvt.u16.u32 	%rs88, %r134;
	setp.gt.s32 	%p69, %r91, 27;
	@%p69 bra 	$L__BB7_112;
	and.b16  	%rs224, %rs456, 255;
	setp.eq.s16 	%p70, %rs224, 0;
	and.b16  	%rs225, %rs88, 255;
	setp.eq.s16 	%p71, %rs225, 0;
	or.pred  	%p72, %p70, %p71;
	@%p72 bra 	$L__BB7_111;
	min.s64 	%rd417, %rd101, %rd417;
	mov.b16 	%rs456, 1;
	bra.uni 	$L__BB7_112;
$L__BB7_111:
	setp.eq.s16 	%p73, %rs224, 0;
	selp.b16 	%rs456, %rs88, %rs456, %p73;
	selp.b64 	%rd417, %rd101, %rd417, %p73;
$L__BB7_112:
	cvt.u32.u16 	%r175, %rs456;
	and.b32  	%r156, %r175, 255;
	mov.b32 	%r172, 8;
	mov.b32 	%r173, 31;
	mov.b32 	%r174, -1;
	// begin inline asm
	shfl.sync.down.b32 %r155, %r156, %r172, %r173, %r174;
	// end inline asm
	// begin inline asm
	shfl.sync.down.b32 %r160, %r161, %r172, %r173, %r174;
	// end inline asm
	mov.b64 	{%r166, %r171}, %rd417;
	// begin inline asm
	shfl.sync.down.b32 %r165, %r166, %r172, %r173, %r174;
	// end inline asm
	// begin inline asm
	shfl.sync.down.b32 %r170, %r171, %r172, %r173, %r174;
	// end inline asm
	mov.b64 	%rd105, {%r165, %r170};
	cvt.u16.u32 	%rs91, %r155;
	setp.gt.s32 	%p74, %r91, 23;
	@%p74 bra 	$L__BB7_116;
	and.b16  	%rs228, %rs456, 255;
	setp.eq.s16 	%p75, %rs228, 0;
	and.b16  	%rs229, %rs91, 255;
	setp.eq.s16 	%p76, %rs229, 0;
	or.pred  	%p77, %p75, %p76;
	@%p77 bra 	$L__BB7_115;
	min.s64 	%rd417, %rd105, %rd417;
	mov.b16 	%rs456, 1;
	bra.uni 	$L__BB7_116;
$L__BB7_115:
	setp.eq.s16 	%p78, %rs228, 0;
	selp.b16 	%rs456, %rs91, %rs456, %p78;
	selp.b64 	%rd417, %rd105, %rd417, %p78;
$L__BB7_116:
	cvt.u32.u16 	%r196, %rs456;
	and.b32  	%r177, %r196, 255;
	mov.b32 	%r193, 16;
	mov.b32 	%r194, 31;
	mov.b32 	%r195, -1;
	// begin inline asm
	shfl.sync.down.b32 %r176, %r177, %r193, %r194, %r195;
	// end inline asm
	// begin inline asm
	shfl.sync.down.b32 %r181, %r182, %r193, %r194, %r195;
	// end inline asm
	mov.b64 	{%r187, %r192}, %rd417;
	// begin inline asm
	shfl.sync.down.b32 %r186, %r187, %r193, %r194, %r195;
	// end inline asm
	// begin inline asm
	shfl.sync.down.b32 %r191, %r192, %r193, %r194, %r195;
	// end inline asm
	mov.b64 	%rd109, {%r186, %r191};
	cvt.u16.u32 	%rs94, %r176;
	setp.gt.s32 	%p79, %r91, 15;
	@%p79 bra 	$L__BB7_120;
	and.b16  	%rs232, %rs456, 255;
	setp.eq.s16 	%p80, %rs232, 0;
	and.b16  	%rs233, %rs94, 255;
	setp.eq.s16 	%p81, %rs233, 0;
	or.pred  	%p82, %p80, %p81;
	@%p82 bra 	$L__BB7_119;
	min.s64 	%rd417, %rd109, %rd417;
	mov.b16 	%rs456, 1;
	bra.uni 	$L__BB7_120;
$L__BB7_119:
	setp.eq.s16 	%p83, %rs232, 0;
	selp.b16 	%rs456, %rs94, %rs456, %p83;
	selp.b64 	%rd417, %rd109, %rd417, %p83;
$L__BB7_120:
	setp.ne.s32 	%p84, %r91, 0;
	@%p84 bra 	$L__BB7_122;
	shr.u32 	%r197, %r20, 1;
	and.b32  	%r198, %r197, 496;
	mov.u32 	%r199, _ZZN3cub18CUB_300001_SM_10006detail6reduce28DeviceReduceSingleTileKernelINS2_10policy_hubIN4cuda3std3__45tupleIJblEEEjN6thrust24THRUST_300001_SM_1000_NS8cuda_cub9__find_if7functorIS9_EEE10Policy1000ENSB_12zip_iteratorINS8_IJNSD_26transform_input_iterator_tIbNSB_6detail15normal_iteratorINSB_10device_ptrIiEEEE7is_evenEENSB_17counting_iteratorIlNSB_11use_defaultESS_SS_EEEEEEEPS9_jSF_S9_S9_NS7_10__identityEEEvT0_T1_T2_T3_T4_T6_E12temp_storage;
	add.s32 	%r200, %r199, %r198;
	st.shared.u8 	[%r200+8], %rs456;
	st.shared.u64 	[%r200+16], %rd417;
$L__BB7_122:
	bar.sync 	0;
	setp.ne.s32 	%p85, %r20, 0;
	@%p85 bra 	$L__BB7_124;
	ld.shared.u8 	%rs236, [_ZZN3cub18CUB_300001_SM_10006detail6reduce28DeviceReduceSingleTileKernelINS2_10policy_hubIN4cuda3std3__45tupleIJblEEEjN6thrust24THRUST_300001_SM_1000_NS8cuda_cub9__find_if7functorIS9_EEE10Policy1000ENSB_12zip_iteratorINS8_IJNSD_26transform_input_iterator_tIbNSB_6detail15normal_iteratorINSB_10device_ptrIiEEEE7is_evenEENSB_17counting_iteratorIlNSB_11use_defaultESS_SS_EEEEEEEPS9_jSF_S9_S9_NS7_10__identityEEEvT0_T1_T2_T3_T4_T6_E12temp_storage+24];
	ld.shared.u64 	%rd251, [_ZZN3cub18CUB_300001_SM_10006detail6reduce28DeviceReduceSingleTileKernelINS2_10policy_hubIN4cuda3std3__45tupleIJblEEEjN6thrust24THRUST_300001_SM_1000_NS8cuda_cub9__find_if7functorIS9_EEE10Policy1000ENSB_12zip_iteratorINS8_IJNSD_26transform_input_iterator_tIbNSB_6detail15normal_iteratorINSB_10device_ptrIiEEEE7is_evenEENSB_17counting_iteratorIlNSB_11use_defaultESS_SS_EEEEEEEPS9_jSF_S9_S9_NS7_10__identityEEEvT0_T1_T2_T3_T4_T6_E12temp_storage+32];
	and.b16  	%rs237, %rs456, 255;
	setp.eq.s16 	%p86, %rs237, 0;
	setp.eq.s16 	%p87, %rs236, 0;
	min.s64 	%rd252, %rd251, %rd417;
	selp.b16 	%rs238, %rs456, 1, %p87;
	selp.b16 	%rs239, %rs236, %rs238, %p86;
	and.b16  	%rs240, %rs239, 255;
	selp.b64 	%rd253, %rd417, %rd252, %p87;
	selp.b64 	%rd254, %rd251, %rd253, %p86;
	ld.shared.u8 	%rs241, [_ZZN3cub18CUB_300001_SM_10006detail6reduce28DeviceReduceSingleTileKernelINS2_10policy_hubIN4cuda3std3__45tupleIJblEEEjN6thrust24THRUST_300001_SM_1000_NS8cuda_cub9__find_if7functorIS9_EEE10Policy1000ENSB_12zip_iteratorINS8_IJNSD_26transform_input_iterator_tIbNSB_6detail15normal_iteratorINSB_10device_ptrIiEEEE7is_evenEENSB_17counting_iteratorIlNSB_11use_defaultESS_SS_EEEEEEEPS9_jSF_S9_S9_NS7_10__identityEEEvT0_T1_T2_T3_T4_T6_E12temp_storage+40];
	ld.shared.u64 	%rd255, [_ZZN3cub18CUB_300001_SM_10006detail6reduce28DeviceReduceSingleTileKernelINS2_10policy_hubIN4cuda3std3__45tupleIJblEEEjN6thrust24THRUST_300001_SM_1000_NS8cuda_cub9__find_if7functorIS9_EEE10Policy1000ENSB_12zip_iteratorINS8_IJNSD_26transform_input_iterator_tIbNSB_6detail15normal_iteratorINSB_10device_ptrIiEEEE7is_evenEENSB_17counting_iteratorIlNSB_11use_defaultESS_SS_EEEEEEEPS9_jSF_S9_S9_NS7_10__identityEEEvT0_T1_T2_T3_T4_T6_E12temp_storage+48];
	setp.eq.s16 	%p88, %rs240, 0;
	setp.eq.s16 	%p89, %rs241, 0;
	min.s64 	%rd256, %rd255, %rd254;
	selp.b16 	%rs242, %rs239, 1, %p89;
	selp.b16 	%rs243, %rs241, %rs242, %p88;
	and.b16  	%rs244, %rs243, 255;
	selp.b64 	%rd257, %rd254, %rd256, %p89;
	selp.b64 	%rd258, %rd255, %rd257, %p88;
	ld.shared.u8 	%rs245, [_ZZN3cub18CUB_300001_SM_10006detail6reduce28DeviceReduceSingleTileKernelINS2_10policy_hubIN4cuda3std3__45tupleIJblEEEjN6thrust24THRUST_300001_SM_1000_NS8cuda_cub9__find_if7functorIS9_EEE10Policy1000ENSB_12zip_iteratorINS8_IJNSD_26transform_input_iterator_tIbNSB_6detail15normal_iteratorINSB_10device_ptrIiEEEE7is_evenEENSB_17counting_iteratorIlNSB_11use_defaultESS_SS_EEEEEEEPS9_jSF_S9_S9_NS7_10__identityEEEvT0_T1_T2_T3_T4_T6_E12temp_storage+56];
	ld.shared.u64 	%rd259, [_ZZN3cub18CUB_300001_SM_10006detail6reduce28DeviceReduceSingleTileKernelINS2_10policy_hubIN4cuda3std3__45tupleIJblEEEjN6thrust24THRUST_300001_SM_1000_NS8cuda_cub9__find_if7functorIS9_EEE10Policy1000ENSB_12zip_iteratorINS8_IJNSD_26transform_input_iterator_tIbNSB_6detail15normal_iteratorINSB_10device_ptrIiEEEE7is_evenEENSB_17counting_iteratorIlNSB_11use_defaultESS_SS_EEEEEEEPS9_jSF_S9_S9_NS7_10__identityEEEvT0_T1_T2_T3_T4_T6_E12temp_storage+64];
	setp.eq.s16 	%p90, %rs244, 0;
	setp.eq.s16 	%p91, %rs245, 0;
	min.s64 	%rd260, %rd259, %rd258;
	selp.b16 	%rs246, %rs243, 1, %p91;
	selp.b16 	%rs247, %rs245, %rs246, %p90;
	and.b16  	%rs248, %rs247, 255;
	selp.b64 	%rd261, %rd258, %rd260, %p91;
	selp.b64 	%rd262, %rd259, %rd261, %p90;
	ld.shared.u8 	%rs249, [_ZZN3cub18CUB_300001_SM_10006detail6reduce28DeviceReduceSingleTileKernelINS2_10policy_hubIN4cuda3std3__45tupleIJblEEEjN6thrust24THRUST_300001_SM_1000_NS8cuda_cub9__find_if7functorIS9_EEE10Policy1000ENSB_12zip_iteratorINS8_IJNSD_26transform_input_iterator_tIbNSB_6detail15normal_iteratorINSB_10device_ptrIiEEEE7is_evenEENSB_17counting_iteratorIlNSB_11use_defaultESS_SS_EEEEEEEPS9_jSF_S9_S9_NS7_10__identityEEEvT0_T1_T2_T3_T4_T6_E12temp_storage+72];
	ld.shared.u64 	%rd263, [_ZZN3cub18CUB_300001_SM_10006detail6reduce28DeviceReduceSingleTileKernelINS2_10policy_hubIN4cuda3std3__45tupleIJblEEEjN6thrust24THRUST_300001_SM_1000_NS8cuda_cub9__find_if7functorIS9_EEE10Policy1000ENSB_12zip_iteratorINS8_IJNSD_26transform_input_iterator_tIbNSB_6detail15normal_iteratorINSB_10device_ptrIiEEEE7is_evenEENSB_17counting_iteratorIlNSB_11use_defaultESS_SS_EEEEEEEPS9_jSF_S9_S9_NS7_10__identityEEEvT0_T1_T2_T3_T4_T6_E12temp_storage+80];
	setp.eq.s16 	%p92, %rs248, 0;
	setp.eq.s16 	%p93, %rs249, 0;
	min.s64 	%rd264, %rd263, %rd262;
	selp.b16 	%rs250, %rs247, 1, %p93;
	selp.b16 	%rs251, %rs249, %rs250, %p92;
	and.b16  	%rs252, %rs251, 255;
	selp.b64 	%rd265, %rd262, %rd264, %p93;
	selp.b64 	%rd266, %rd263, %rd265, %p92;
	ld.shared.u8 	%rs253, [_ZZN3cub18CUB_300001_SM_10006detail6reduce28DeviceReduceSingleTileKernelINS2_10policy_hubIN4cuda3std3__45tupleIJblEEEjN6thrust24THRUST_300001_SM_1000_NS8cuda_cub9__find_if7functorIS9_EEE10Policy1000ENSB_12zip_iteratorINS8_IJNSD_26transform_input_iterator_tIbNSB_6detail15normal_iteratorINSB_10device_ptrIiEEEE7is_evenEENSB_17counting_iteratorIlNSB_11use_defaultESS_SS_EEEEEEEPS9_jSF_S9_S9_NS7_10__identityEEEvT0_T1_T2_T3_T4_T6_E12temp_storage+88];
	ld.shared.u64 	%rd267, [_ZZN3cub18CUB_300001_SM_10006detail6reduce28DeviceReduceSingleTileKernelINS2_10policy_hubIN4cuda3std3__45tupleIJblEEEjN6thrust24THRUST_300001_SM_1000_NS8cuda_cub9__find_if7functorIS9_EEE10Policy1000ENSB_12zip_iteratorINS8_IJNSD_26transform_input_iterator_tIbNSB_6detail15normal_iteratorINSB_10device_ptrIiEEEE7is_evenEENSB_17counting_iteratorIlNSB_11use_defaultESS_SS_EEEEEEEPS9_jSF_S9_S9_NS7_10__identityEEEvT0_T1_T2_T3_T4_T6_E12temp_storage+96];
	setp.eq.s16 	%p94, %rs252, 0;
	setp.eq.s16 	%p95, %rs253, 0;
	min.s64 	%rd268, %rd267, %rd266;
	selp.b16 	%rs254, %rs251, 1, %p95;
	selp.b16 	%rs255, %rs253, %rs254, %p94;
	and.b16  	%rs256, %rs255, 255;
	selp.b64 	%rd269, %rd266, %rd268, %p95;
	selp.b64 	%rd270, %rd267, %rd269, %p94;
	ld.shared.u8 	%rs257, [_ZZN3cub18CUB_300001_SM_10006detail6reduce28DeviceReduceSingleTileKernelINS2_10policy_hubIN4cuda3std3__45tupleIJblEEEjN6thrust24THRUST_300001_SM_1000_NS8cuda_cub9__find_if7functorIS9_EEE10Policy1000ENSB_12zip_iteratorINS8_IJNSD_26transform_input_iterator_tIbNSB_6detail15normal_iteratorINSB_10device_ptrIiEEEE7is_evenEENSB_17counting_iteratorIlNSB_11use_defaultESS_SS_EEEEEEEPS9_jSF_S9_S9_NS7_10__identityEEEvT0_T1_T2_T3_T4_T6_E12temp_storage+104];
	ld.shared.u64 	%rd271, [_ZZN3cub18CUB_300001_SM_10006detail6reduce28DeviceReduceSingleTileKernelINS2_10policy_hubIN4cuda3std3__45tupleIJblEEEjN6thrust24THRUST_300001_SM_1000_NS8cuda_cub9__find_if7functorIS9_EEE10Policy1000ENSB_12zip_iteratorINS8_IJNSD_26transform_input_iterator_tIbNSB_6detail15normal_iteratorINSB_10device_ptrIiEEEE7is_evenEENSB_17counting_iteratorIlNSB_11use_defaultESS_SS_EEEEEEEPS9_jSF_S9_S9_NS7_10__identityEEEvT0_T1_T2_T3_T4_T6_E12temp_storage+112];
	setp.eq.s16 	%p96, %rs256, 0;
	setp.eq.s16 	%p97, %rs257, 0;
	min.s64 	%rd272, %rd271, %rd270;
	selp.b16 	%rs258, %rs255, 1, %p97;
	selp.b16 	%rs259, %rs257, %rs258, %p96;
	and.b16  	%rs260, %rs259, 255;
	selp.b64 	%rd273, %rd270, %rd272, %p97;
	selp.b64 	%rd274, %rd271, %rd273, %p96;
	ld.shared.u8 	%rs261, [_ZZN3cub18CUB_300001_SM_10006detail6reduce28DeviceReduceSingleTileKernelINS2_10policy_hubIN4cuda3std3__45tupleIJblEEEjN6thrust24THRUST_300001_SM_1000_NS8cuda_cub9__find_if7functorIS9_EEE10Policy1000ENSB_12zip_iteratorINS8_IJNSD_26transform_input_iterator_tIbNSB_6detail15normal_iteratorINSB_10device_ptrIiEEEE7is_evenEENSB_17counting_iteratorIlNSB_11use_defaultESS_SS_EEEEEEEPS9_jSF_S9_S9_NS7_10__identityEEEvT0_T1_T2_T3_T4_T6_E12temp_storage+120];
	ld.shared.u64 	%rd275, [_ZZN3cub18CUB_300001_SM_10006detail6reduce28DeviceReduceSingleTileKernelINS2_10policy_hubIN4cuda3std3__45tupleIJblEEEjN6thrust24THRUST_300001_SM_1000_NS8cuda_cub9__find_if7functorIS9_EEE10Policy1000ENSB_12zip_iteratorINS8_IJNSD_26transform_input_iterator_tIbNSB_6detail15normal_iteratorINSB_10device_ptrIiEEEE7is_evenEENSB_17counting_iteratorIlNSB_11use_defaultESS_SS_EEEEEEEPS9_jSF_S9_S9_NS7_10__identityEEEvT0_T1_T2_T3_T4_T6_E12temp_storage+128];
	setp.eq.s16 	%p98, %rs260, 0;
	setp.eq.s16 	%p99, %rs261, 0;
	min.s64 	%rd276, %rd275, %rd274;
	selp.b16 	%rs262, %rs259, 1, %p99;
	selp.b16 	%rs456, %rs261, %rs262, %p98;
	selp.b64 	%rd277, %rd274, %rd276, %p99;
	selp.b64 	%rd417, %rd275, %rd277, %p98;
$L__BB7_124:
	mov.u32 	%r438, %tid.x;
	setp.ne.s32 	%p230, %r438, 0;
	@%p230 bra 	$L__BB7_126;
	setp.eq.s16 	%p231, %rs107, 0;
	and.b16  	%rs444, %rs456, 255;
	setp.eq.s16 	%p232, %rs444, 0;
	min.s64 	%rd405, %rd417, %rd117;
	selp.b16 	%rs445, %rs107, 1, %p232;
	selp.b16 	%rs446, %rs456, %rs445, %p231;
	selp.b64 	%rd406, %rd117, %rd405, %p232;
	selp.b64 	%rd407, %rd417, %rd406, %p231;
	st.global.u8 	[%rd1], %rs446;
	st.global.u64 	[%rd1+8], %rd407;
$L__BB7_126:
	ret;

}
	// .globl	_ZN3cub18CUB_300001_SM_10006detail6reduce18DeviceReduceKernelINS2_10policy_hubIN4cuda3std3__45tupleIJblEEEjN6thrust24THRUST_300001_SM_1000_NS8cuda_cub9__find_if7functorIS9_EEE10Policy1000ENSB_12zip_iteratorINS8_IJNSD_26transform_input_iterator_tIbNSB_6detail15normal_iteratorINSB_10device_ptrIiEEEE7is_evenEENSB_17counting_iteratorIlNSB_11use_defaultESS_SS_EEEEEEEjSF_S9_NS7_10__identityEEEvT0_PT3_T1_NS0_13GridEvenShareIS10_EET2_T4_
.visible .entry _ZN3cub18CUB_300001_SM_10006detail6reduce18DeviceReduceKernelINS2_10policy_hubIN4cuda3std3__45tupleIJblEEEjN6thrust24THRUST_300001_SM_1000_NS8cuda_cub9__find_if7functorIS9_EEE10Policy1000ENSB_12zip_iteratorINS8_IJNSD_26transform_input_iterator_tIbNSB_6detail15normal_iteratorINSB_10device_ptrIiEEEE7is_evenEENSB_17counting_iteratorIlNSB_11use_defaultESS_SS_EEEEEEEjSF_S9_NS7_10__identityEEEvT0_PT3_T1_NS0_13GridEvenShareIS10_EET2_T4_(
	.param .align 8 .b8 _ZN3cub18CUB_300001_SM_10006detail6reduce18DeviceReduceKernelINS2_10policy_hubIN4cuda3std3__45tupleIJblEEEjN6thrust24THRUST_300001_SM_1000_NS8cuda_cub9__find_if7functorIS9_EEE10Policy1000ENSB_12zip_iteratorINS8_IJNSD_26transform_input_iterator_tIbNSB_6detail15normal_iteratorINSB_10device_ptrIiEEEE7is_evenEENSB_17counting_iteratorIlNSB_11use_defaultESS_SS_EEEEEEEjSF_S9_NS7_10__identityEEEvT0_PT3_T1_NS0_13GridEvenShareIS10_EET2_T4__param_0[24],
	.param .u64 .ptr .align 1 _ZN3cub18CUB_300001_SM_10006detail6reduce18DeviceReduceKernelINS2_10policy_hubIN4cuda3std3__45tupleIJblEEEjN6thrust24THRUST_300001_SM_1000_NS8cuda_cub9__find_if7functorIS9_EEE10Policy1000ENSB_12zip_iteratorINS8_IJNSD_26transform_input_iterator_tIbNSB_6detail15normal_iteratorINSB_10device_ptrIiEEEE7is_evenEENSB_17counting_iteratorIlNSB_11use_defaultESS_SS_EEEEEEEjSF_S9_NS7_10__identityEEEvT0_PT3_T1_NS0_13GridEvenShareIS10_EET2_T4__param_1,
	.param .u32 _ZN3cub18CUB_300001_SM_10006detail6reduce18DeviceReduceKernelINS2_10policy_hubIN4cuda3std3__45tupleIJblEEEjN6thrust24THRUST_300001_SM_1000_NS8cuda_cub9__find_if7functorIS9_EEE10Policy1000ENSB_12zip_iteratorINS8_IJNSD_26transform_input_iterator_tIbNSB_6detail15normal_iteratorINSB_10device_ptrIiEEEE7is_evenEENSB_17counting_iteratorIlNSB_11use_defaultESS_SS_EEEEEEEjSF_S9_NS7_10__identityEEEvT0_PT3_T1_NS0_13GridEvenShareIS10_EET2_T4__param_2,
	.param .align 4 .b8 _ZN3cub18CUB_300001_SM_10006detail6reduce18DeviceReduceKernelINS2_10policy_hubIN4cuda3std3__45tupleIJblEEEjN6thrust24THRUST_300001_SM_1000_NS8cuda_cub9__find_if7functorIS9_EEE10Policy1000ENSB_12zip_iteratorINS8_IJNSD_26transform_input_iterator_tIbNSB_6detail15normal_iteratorINSB_10device_ptrIiEEEE7is_evenEENSB_17counting_iteratorIlNSB_11use_defaultESS_SS_EEEEEEEjSF_S9_NS7_10__identityEEEvT0_PT3_T1_NS0_13GridEvenShareIS10_EET2_T4__param_3[40],
	.param .align 1 .b8 _ZN3cub18CUB_300001_SM_10006detail6reduce18DeviceReduceKernelINS2_10policy_hubIN4cuda3std3__45tupleIJblEEEjN6thrust24THRUST_300001_SM_1000_NS8cuda_cub9__find_if7functorIS9_EEE10Policy1000ENSB_12zip_iteratorINS8_IJNSD_26transform_input_iterator_tIbNSB_6detail15normal_iteratorINSB_10device_ptrIiEEEE7is_evenEENSB_17counting_iteratorIlNSB_11use_defaultESS_SS_EEEEEEEjSF_S9_NS7_10__identityEEEvT0_PT3_T1_NS0_13GridEvenShareIS10_EET2_T4__param_4[1],
	.param .align 1 .b8 _ZN3cub18CUB_300001_SM_10006detail6reduce18DeviceReduceKernelINS2_10policy_hubIN4cuda3std3__45tupleIJblEEEjN6thrust24THRUST_300001_SM_1000_NS8cuda_cub9__find_if7functorIS9_EEE10Policy1000ENSB_12zip_iteratorINS8_IJNSD_26transform_input_iterator_tIbNSB_6detail15normal_iteratorINSB_10device_ptrIiEEEE7is_evenEENSB_17counting_iteratorIlNSB_11use_defaultESS_SS_EEEEEEEjSF_S9_NS7_10__identityEEEvT0_PT3_T1_NS0_13GridEvenShareIS10_EET2_T4__param_5[1]
)
.maxntid 256
{
	.reg .pred 	%p<230>;
	.reg .b16 	%rs<474>;
	.reg .b32 	%r<485>;
	.reg .b64 	%rd<476>;
	// demoted variable
	.shared .align 8 .b8 _ZZN3cub18CUB_300001_SM_10006detail6reduce18DeviceReduceKernelINS2_10policy_hubIN4cuda3std3__45tupleIJblEEEjN6thrust24THRUST_300001_SM_1000_NS8cuda_cub9__find_if7functorIS9_EEE10Policy1000ENSB_12zip_iteratorINS8_IJNSD_26transform_input_iterator_tIbNSB_6detail15normal_iteratorINSB_10device_ptrIiEEEE7is_evenEENSB_17counting_iteratorIlNSB_11use_defaultESS_SS_EEEEEEEjSF_S9_NS7_10__identityEEEvT0_PT3_T1_NS0_13GridEvenShareIS10_EET2_T4_E12temp_storage[152];
	ld.param.u64 	%rd2, [_ZN3cub18CUB_300001_SM_10006detail6reduce18DeviceReduceKernelINS2_10policy_hubIN4cuda3std3__45tupleIJblEEEjN6thrust24THRUST_300001_SM_1000_NS8cuda_cub9__find_if7functorIS9_EEE10Policy1000ENSB_12zip_iteratorINS8_IJNSD_26transform_input_iterator_tIbNSB_6detail15normal_iteratorINSB_10device_ptrIiEEEE7is_evenEENSB_17counting_iteratorIlNSB_11use_defaultESS_SS_EEEEEEEjSF_S9_NS7_10__identityEEEvT0_PT3_T1_NS0_13GridEvenShareIS10_EET2_T4__param_0+16];
	ld.param.u32 	%r1, [_ZN3cub18CUB_300001_SM_10006detail6reduce18DeviceReduceKernelINS2_10policy_hubIN4cuda3std3__45tupleIJblEEEjN6thrust24THRUST_300001_SM_1000_NS8cuda_cub9__find_if7functorIS9_EEE10Policy1000ENSB_12zip_iteratorINS8_IJNSD_26transform_input_iterator_tIbNSB_6detail15normal_iteratorINSB_10device_ptrIiEEEE7is_evenEENSB_17counting_iteratorIlNSB_11use_defaultESS_SS_EEEEEEEjSF_S9_NS7_10__identityEEEvT0_PT3_T1_NS0_13GridEvenShareIS10_EET2_T4__param_3+20];
	ld.param.u32 	%r2, [_ZN3cub18CUB_300001_SM_10006detail6reduce18DeviceReduceKernelINS2_10policy_hubIN4cuda3std3__45tupleIJblEEEjN6thrust24THRUST_300001_SM_1000_NS8cuda_cub9__find_if7functorIS9_EEE10Policy1000ENSB_12zip_iteratorINS8_IJNSD_26transform_input_iterator_tIbNSB_6detail15normal_iteratorINSB_10device_ptrIiEEEE7is_evenEENSB_17counting_iteratorIlNSB_11use_defaultESS_SS_EEEEEEEjSF_S9_NS7_10__identityEEEvT0_PT3_T1_NS0_13GridEvenShareIS10_EET2_T4__param_3+24];
	ld.param.u64 	%rd112, [_ZN3cub18CUB_300001_SM_10006detail6reduce18DeviceReduceKernelINS2_10policy_hubIN4cuda3std3__45tupleIJblEEEjN6thrust24THRUST_300001_SM_1000_NS8cuda_cub9__find_if7functorIS9_EEE10Policy1000ENSB_12zip_iteratorINS8_IJNSD_26transform_input_iterator_tIbNSB_6detail15normal_iteratorINSB_10device_ptrIiEEEE7is_evenEENSB_17counting_iteratorIlNSB_11use_defaultESS_SS_EEEEEEEjSF_S9_NS7_10__identityEEEvT0_PT3_T1_NS0_13GridEvenShareIS10_EET2_T4__param_0];
	ld.param.u64 	%rd111, [_ZN3cub18CUB_300001_SM_10006detail6reduce18DeviceReduceKernelINS2_10policy_hubIN4cuda3std3__45tupleIJblEEEjN6thrust24THRUST_300001_SM_1000_NS8cuda_cub9__find_if7functorIS9_EEE10Policy1000ENSB_12zip_iteratorINS8_IJNSD_26transform_input_iterator_tIbNSB_6detail15normal_iteratorINSB_10device_ptrIiEEEE7is_evenEENSB_17counting_iteratorIlNSB_11use_defaultESS_SS_EEEEEEEjSF_S9_NS7_10__identityEEEvT0_PT3_T1_NS0_13GridEvenShareIS10_EET2_T4__param_1];
	cvta.to.global.u64 	%rd1, %rd112;
	mov.u32 	%r3, %ctaid.x;
	shl.b32 	%r4, %r2, 10;
	shl.b32 	%r5, %r3, 10;
	sub.s32 	%r6, %r1, %r5;
	setp.gt.u32 	%p1, %r6, 1023;
	@%p1 bra 	$L__BB8_78;
	mov.u32 	%r7, %tid.x;
	setp.ge.u32 	%p99, %r7, %r6;
	mov.b16 	%rs442, 0;
	mov.b64 	%rd444, 0;
	mov.u32 	%r472, %r7;
	@%p99 bra 	$L__BB8_3;
	add.s32 	%r218, %r5, %r7;
	cvt.u64.u32 	%rd277, %r218;
	mul.wide.u32 	%rd278, %r218, 4;
	add.s64 	%rd279, %rd1, %rd278;
	add.s64 	%rd444, %rd2, %rd277;
	ld.global.u8 	%rs254, [%rd279];
	not.b16 	%rs255, %rs254;
	and.b16  	%rs442, %rs255, 1;
	add.s32 	%r472, %r7, 256;
$L__BB8_3:
	setp.ge.u32 	%p100, %r472, %r6;
	@%p100 bra 	$L__BB8_16;
	not.b32 	%r219, %r472;
	add.s32 	%r10, %r1, %r219;
	sub.s32 	%r220, %r10, %r5;
	shr.u32 	%r221, %r220, 8;
	add.s32 	%r11, %r221, 1;
	and.b32  	%r12, %r11, 7;
	setp.lt.u32 	%p101, %r220, 1792;
	@%p101 bra 	$L__BB8_8;
	add.s32 	%r471, %r472, 1024;
	add.s32 	%r470, %r472, %r5;
	and.b32  	%r222, %r11, 33554424;
	neg.s32 	%r469, %r222;
$L__BB8_6:
	.pragma "nounroll";
	cvt.u64.u32 	%rd281, %r470;
	mul.wide.u32 	%rd282, %r470, 4;
	add.s64 	%rd283, %rd1, %rd282;
	add.s64 	%rd284, %rd2, %rd281;
	ld.global.u8 	%rs257, [%rd283];
	and.b16  	%rs258, %rs257, 1;
	xor.b16  	%rs259, %rs258, 1;
	and.b16  	%rs260, %rs442, 255;
	setp.eq.s16 	%p102, %rs260, 0;
	setp.eq.s16 	%p103, %rs258, 0;
	min.s64 	%rd285, %rd284, %rd444;
	selp.b64 	%rd286, %rd285, %rd444, %p103;
	selp.b64 	%rd287, %rd284, %rd286, %p102;
	selp.b16 	%rs261, 1, %rs442, %p103;
	selp.b16 	%rs262, %rs259, %rs261, %p102;
	and.b16  	%rs263, %rs262, 255;
	add.s32 	%r223, %r470, 256;
	cvt.u64.u32 	%rd288, %r223;
	mul.wide.u32 	%rd289, %r223, 4;
	add.s64 	%rd290, %rd1, %rd289;
	add.s64 	%rd291, %rd2, %rd288;
	ld.global.u8 	%rs264, [%rd290];
	and.b16  	%rs265, %rs264, 1;
	xor.b16  	%rs266, %rs265, 1;
	setp.eq.s16 	%p104, %rs263, 0;
	setp.eq.s16 	%p105, %rs265, 0;
	min.s64 	%rd292, %rd291, %rd287;
	selp.b64 	%rd293, %rd292, %rd287, %p105;
	selp.b64 	%rd294, %rd291, %rd293, %p104;
	selp.b16 	%rs267, 1, %rs262, %p105;
	selp.b16 	%rs268, %rs266, %rs267, %p104;
	and.b16  	%rs269, %rs268, 255;
	add.s32 	%r224, %r470, 512;
	cvt.u64.u32 	%rd295, %r224;
	mul.wide.u32 	%rd296, %r224, 4;
	add.s64 	%rd297, %rd1, %rd296;
	add.s64 	%rd298, %rd2, %rd295;
	ld.global.u8 	%rs270, [%rd297];
	and.b16  	%rs271, %rs270, 1;
	xor.b16  	%rs272, %rs271, 1;
	setp.eq.s16 	%p106, %rs269, 0;
	setp.eq.s16 	%p107, %rs271, 0;
	min.s64 	%rd299, %rd298, %rd294;
	selp.b64 	%rd300, %rd299, %rd294, %p107;
	selp.b64 	%rd301, %rd298, %rd300, %p106;
	selp.b16 	%rs273, 1, %rs268, %p107;
	selp.b16 	%rs274, %rs272, %rs273, %p106;
	and.b16  	%rs275, %rs274, 255;
	add.s32 	%r225, %r470, 768;
	cvt.u64.u32 	%rd302, %r225;
	mul.wide.u32 	%rd303, %r225, 4;
	add.s64 	%rd304, %rd1, %rd303;
	add.s64 	%rd305, %rd2, %rd302;
	ld.global.u8 	%rs276, [%rd304];
	and.b16  	%rs277, %rs276, 1;
	xor.b16  	%rs278, %rs277, 1;
	setp.eq.s16 	%p108, %rs275, 0;
	setp.eq.s16 	%p109, %rs277, 0;
	min.s64 	%rd306, %rd305, %rd301;
	selp.b64 	%rd307, %rd306, %rd301, %p109;
	selp.b64 	%rd308, %rd305, %rd307, %p108;
	selp.b16 	%rs279, 1, %rs274, %p109;
	selp.b16 	%rs280, %rs278, %rs279, %p108;
	and.b16  	%rs281, %rs280, 255;
	add.s32 	%r226, %r470, 1024;
	cvt.u64.u32 	%rd309, %r226;
	mul.wide.u32 	%rd310, %r226, 4;
	add.s64 	%rd311, %rd1, %rd310;
	add.s64 	%rd312, %rd2, %rd309;
	ld.global.u8 	%rs282, [%rd311];
	and.b16  	%rs283, %rs282, 1;
	xor.b16  	%rs284, %rs283, 1;
	setp.eq.s16 	%p110, %rs281, 0;
	setp.eq.s16 	%p111, %rs283, 0;
	min.s64 	%rd313, %rd312, %rd308;
	selp.b64 	%rd314, %rd313, %rd308, %p111;
	selp.b64 	%rd315, %rd312, %rd314, %p110;
	selp.b16 	%rs285, 1, %rs280, %p111;
	selp.b16 	%rs286, %rs284, %rs285, %p110;
	and.b16  	%rs287, %rs286, 255;
	add.s32 	%r227, %r470, 1280;
	cvt.u64.u32 	%rd316, %r227;
	mul.wide.u32 	%rd317, %r227, 4;
	add.s64 	%rd318, %rd1, %rd317;
	add.s64 	%rd319, %rd2, %rd316;
	ld.global.u8 	%rs288, [%rd318];
	and.b16  	%rs289, %rs288, 1;
	xor.b16  	%rs290, %rs289, 1;
	setp.eq.s16 	%p112, %rs287, 0;
	setp.eq.s16 	%p113, %rs289, 0;
	min.s64 	%rd320, %rd319, %rd315;
	selp.b64 	%rd321, %rd320, %rd315, %p113;
	selp.b64 	%rd322, %rd319, %rd321, %p112;
	selp.b16 	%rs291, 1, %rs286, %p113;
	selp.b16 	%rs292, %rs290, %rs291, %p112;
	and.b16  	%rs293, %rs292, 255;
	add.s32 	%r228, %r470, 1536;
	cvt.u64.u32 	%rd323, %r228;
	mul.wide.u32 	%rd324, %r228, 4;
	add.s64 	%rd325, %rd1, %rd324;
	add.s64 	%rd326, %rd2, %rd323;
	ld.global.u8 	%rs294, [%rd325];
	and.b16  	%rs295, %rs294, 1;
	xor.b16  	%rs296, %rs295, 1;
	setp.eq.s16 	%p114, %rs293, 0;
	setp.eq.s16 	%p115, %rs295, 0;
	min.s64 	%rd327, %rd326, %rd322;
	selp.b64 	%rd328, %rd327, %rd322, %p115;
	selp.b64 	%rd329, %rd326, %rd328, %p114;
	selp.b16 	%rs297, 1, %rs292, %p115;
	selp.b16 	%rs298, %rs296, %rs297, %p114;
	and.b16  	%rs299, %rs298, 255;
	add.s32 	%r229, %r470, 1792;
	cvt.u64.u32 	%rd330, %r229;
	mul.wide.u32 	%rd331, %r229, 4;
	add.s64 	%rd332, %rd1, %rd331;
	add.s64 	%rd333, %rd2, %rd330;
	ld.global.u8 	%rs300, [%rd332];
	and.b16  	%rs301, %rs300, 1;
	xor.b16  	%rs302, %rs301, 1;
	setp.eq.s16 	%p116, %rs299, 0;
	setp.eq.s16 	%p117, %rs301, 0;
	min.s64 	%rd334, %rd333, %rd329;
	selp.b64 	%rd335, %rd334, %rd329, %p117;
	selp.b64 	%rd444, %rd333, %rd335, %p116;
	selp.b16 	%rs303, 1, %rs298, %p117;
	selp.b16 	%rs442, %rs302, %rs303, %p116;
	add.s32 	%r471, %r471, 2048;
	add.s32 	%r470, %r470, 2048;
	add.s32 	%r469, %r469, 8;
	setp.ne.s32 	%p118, %r469, 0;
	@%p118 bra 	$L__BB8_6;
	add.s32 	%r472, %r471, -1024;
$L__BB8_8:
	setp.eq.s32 	%p119, %r12, 0;
	@%p119 bra 	$L__BB8_16;
	setp.lt.u32 	%p120, %r12, 4;
	@%p120 bra 	$L__BB8_11;
	add.s32 	%r230, %r5, %r472;
	cvt.u64.u32 	%rd337, %r230;
	mul.wide.u32 	%rd338, %r230, 4;
	add.s64 	%rd339, %rd1, %rd338;
	add.s64 	%rd340, %rd2, %rd337;
	ld.global.u8 	%rs305, [%rd339];
	and.b16  	%rs306, %rs305, 1;
	xor.b16  	%rs307, %rs306, 1;
	and.b16  	%rs308, %rs442, 255;
	setp.eq.s16 	%p121, %rs308, 0;
	setp.eq.s16 	%p122, %rs306, 0;
	min.s64 	%rd341, %rd340, %rd444;
	selp.b64 	%rd342, %rd341, %rd444, %p122;
	selp.b64 	%rd343, %rd340, %rd342, %p121;
	selp.b16 	%rs309, 1, %rs442, %p122;
	selp.b16 	%rs310, %rs307, %rs309, %p121;
	and.b16  	%rs311, %rs310, 255;
	add.s32 	%r231, %r230, 256;
	cvt.u64.u32 	%rd344, %r231;
	mul.wide.u32 	%rd345, %r231, 4;
	add.s64 	%rd346, %rd1, %rd345;
	add.s64 	%rd347, %rd2, %rd344;
	ld.global.u8 	%rs312, [%rd346];
	and.b16  	%rs313, %rs312, 1;
	xor.b16  	%rs314, %rs313, 1;
	setp.eq.s16 	%p123, %rs311, 0;
	setp.eq.s16 	%p124, %rs313, 0;
	min.s64 	%rd348, %rd347, %rd343;
	selp.b64 	%rd349, %rd348, %rd343, %p124;
	selp.b64 	%rd350, %rd347, %rd349, %p123;
	selp.b16 	%rs315, 1, %rs310, %p124;
	selp.b16 	%rs316, %rs314, %rs315, %p123;
	and.b16  	%rs317, %rs316, 255;
	add.s32 	%r232, %r230, 512;
	cvt.u64.u32 	%rd351, %r232;
	mul.wide.u32 	%rd352, %r232, 4;
	add.s64 	%rd353, %rd1, %rd352;
	add.s64 	%rd354, %rd2, %rd351;
	ld.global.u8 	%rs318, [%rd353];
	and.b16  	%rs319, %rs318, 1;
	xor.b16  	%rs320, %rs319, 1;
	setp.eq.s16 	%p125, %rs317, 0;
	setp.eq.s16 	%p126, %rs319, 0;
	min.s64 	%rd355, %rd354, %rd350;
	selp.b64 	%rd356, %rd355, %rd350, %p126;
	selp.b64 	%rd357, %rd354, %rd356, %p125;
	selp.b16 	%rs321, 1, %rs316, %p126;
	selp.b16 	%rs322, %rs320, %rs321, %p125;
	and.b16  	%rs323, %rs322, 255;
	add.s32 	%r233, %r230, 768;
	cvt.u64.u32 	%rd358, %r233;
	mul.wide.u32 	%rd359, %r233, 4;
	add.s64 	%rd360, %rd1, %rd359;
	add.s64 	%rd361, %rd2, %rd358;
	ld.global.u8 	%rs324, [%rd360];
	and.b16  	%rs325, %rs324, 1;
	xor.b16  	%rs326, %rs325, 1;
	setp.eq.s16 	%p127, %rs323, 0;
	setp.eq.s16 	%p128, %rs325, 0;
	min.s64 	%rd362, %rd361, %rd357;
	selp.b64 	%rd363, %rd362, %rd357, %p128;
	selp.b64 	%rd444, %rd361, %rd363, %p127;
	selp.b16 	%rs327, 1, %rs322, %p128;
	selp.b16 	%rs442, %rs326, %rs327, %p127;
	add.s32 	%r472, %r472, 1024;
$L__BB8_11:
	and.b32  	%r234, %r11, 3;
	setp.eq.s32 	%p129, %r234, 0;
	@%p129 bra 	$L__BB8_16;
	setp.eq.s32 	%p130, %r234, 1;
	@%p130 bra 	$L__BB8_14;
	add.s32 	%r235, %r5, %r472;
	cvt.u64.u32 	%rd365, %r235;
	mul.wide.u32 	%rd366, %r235, 4;
	add.s64 	%rd367, %rd1, %rd366;
	add.s64 	%rd368, %rd2, %rd365;
	ld.global.u8 	%rs329, [%rd367];
	and.b16  	%rs330, %rs329, 1;
	xor.b16  	%rs331, %rs330, 1;
	and.b16  	%rs332, %rs442, 255;
	setp.eq.s16 	%p131, %rs332, 0;
	setp.eq.s16 	%p132, %rs330, 0;
	min.s64 	%rd369, %rd368, %rd444;
	selp.b64 	%rd370, %rd369, %rd444, %p132;
	selp.b64 	%rd371, %rd368, %rd370, %p131;
	selp.b16 	%rs333, 1, %rs442, %p132;
	selp.b16 	%rs334, %rs331, %rs333, %p131;
	and.b16  	%rs335, %rs334, 255;
	add.s32 	%r236, %r235, 256;
	cvt.u64.u32 	%rd372, %r236;
	mul.wide.u32 	%rd373, %r236, 4;
	add.s64 	%rd374, %rd1, %rd373;
	add.s64 	%rd375, %rd2, %rd372;
	ld.global.u8 	%rs336, [%rd374];
	and.b16  	%rs337, %rs336, 1;
	xor.b16  	%rs338, %rs337, 1;
	setp.eq.s16 	%p133, %rs335, 0;
	setp.eq.s16 	%p134, %rs337, 0;
	min.s64 	%rd376, %rd375, %rd371;
	selp.b64 	%rd377, %rd376, %rd371, %p134;
	selp.b64 	%rd444, %rd375, %rd377, %p133;
	selp.b16 	%rs339, 1, %rs334, %p134;
	selp.b16 	%rs442, %rs338, %rs339, %p133;
	add.s32 	%r472, %r472, 512;
$L__BB8_14:
	and.b32  	%r237, %r10, 256;
	setp.ne.s32 	%p135, %r237, 0;
	@%p135 bra 	$L__BB8_16;
	add.s32 	%r238, %r5, %r472;
	cvt.u64.u32 	%rd378, %r238;
	mul.wide.u32 	%rd379, %r238, 4;
	add.s64 	%rd380, %rd1, %rd379;
	add.s64 	%rd381, %rd2, %rd378;
	ld.global.u8 	%rs340, [%rd380];
	and.b16  	%rs341, %rs340, 1;
	xor.b16  	%rs342, %rs341, 1;
	and.b16  	%rs343, %rs442, 255;
	setp.eq.s16 	%p136, %rs343, 0;
	setp.eq.s16 	%p137, %rs341, 0;
	min.s64 	%rd382, %rd381, %rd444;
	selp.b64 	%rd383, %rd382, %rd444, %p137;
	selp.b64 	%rd444, %rd381, %rd383, %p136;
	selp.b16 	%rs344, 1, %rs442, %p137;
	selp.b16 	%rs442, %rs342, %rs344, %p136;
$L__BB8_16:
	setp.lt.u32 	%p138, %r6, 256;
	@%p138 bra 	$L__BB8_41;
	// begin inline asm
	mov.u32 %r357, %laneid;
	// end inline asm
	cvt.u32.u16 	%r378, %rs442;
	and.b32  	%r359, %r378, 255;
	mov.b32 	%r375, 1;
	mov.b32 	%r376, 31;
	mov.b32 	%r377, -1;
	// begin inline asm
	shfl.sync.down.b32 %r358, %r359, %r375, %r376, %r377;
	// end inline asm
	// begin inline asm
	shfl.sync.down.b32 %r363, %r364, %r375, %r376, %r377;
	// end inline asm
	mov.b64 	{%r369, %r374}, %rd444;
	// begin inline asm
	shfl.sync.down.b32 %r368, %r369, %r375, %r376, %r377;
	// end inline asm
	// begin inline asm
	shfl.sync.down.b32 %r373, %r374, %r375, %r376, %r377;
	// end inline asm
	mov.b64 	%rd17, {%r368, %r373};
	cvt.u16.u32 	%rs15, %r358;
	setp.gt.s32 	%p188, %r357, 30;
	@%p188 bra 	$L__BB8_21;
	and.b16  	%rs386, %rs442, 255;
	setp.eq.s16 	%p189, %rs386, 0;
	and.b16  	%rs387, %rs15, 255;
	setp.eq.s16 	%p190, %rs387, 0;
	or.pred  	%p191, %p189, %p190;
	@%p191 bra 	$L__BB8_20;
	min.s64 	%rd444, %rd17, %rd444;
	mov.b16 	%rs442, 1;
	bra.uni 	$L__BB8_21;
$L__BB8_20:
	setp.eq.s16 	%p192, %rs386, 0;
	selp.b64 	%rd444, %rd17, %rd444, %p192;
	selp.b16 	%rs442, %rs15, %rs442, %p192;
$L__BB8_21:
	cvt.u32.u16 	%r399, %rs442;
	and.b32  	%r380, %r399, 255;
	mov.b32 	%r396, 2;
	mov.b32 	%r397, 31;
	mov.b32 	%r398, -1;
	// begin inline asm
	shfl.sync.down.b32 %r379, %r380, %r396, %r397, %r398;
	// end inline asm
	// begin inline asm
	shfl.sync.down.b32 %r384, %r385, %r396, %r397, %r398;
	// end inline asm
	mov.b64 	{%r390, %r395}, %rd444;
	// begin inline asm
	shfl.sync.down.b32 %r389, %r390, %r396, %r397, %r398;
	// end inline asm
	// begin inline asm
	shfl.sync.down.b32 %r394, %r395, %r396, %r397, %r398;
	// end inline asm
	mov.b64 	%rd21, {%r389, %r394};
	cvt.u16.u32 	%rs18, %r379;
	setp.gt.s32 	%p193, %r357, 29;
	@%p193 bra 	$L__BB8_25;
	and.b16  	%rs390, %rs442, 255;
	setp.eq.s16 	%p194, %rs390, 0;
	and.b16  	%rs391, %rs18, 255;
	setp.eq.s16 	%p195, %rs391, 0;
	or.pred  	%p196, %p194, %p195;
	@%p196 bra 	$L__BB8_24;
	min.s64 	%rd444, %rd21, %rd444;
	mov.b16 	%rs442, 1;
	bra.uni 	$L__BB8_25;
$L__BB8_24:
	setp.eq.s16 	%p197, %rs390, 0;
	selp.b64 	%rd444, %rd21, %rd444, %p197;
	selp.b16 	%rs442, %rs18, %rs442, %p197;
$L__BB8_25:
	cvt.u32.u16 	%r420, %rs442;
	and.b32  	%r401, %r420, 255;
	mov.b32 	%r417, 4;
	mov.b32 	%r418, 31;
	mov.b32 	%r419, -1;
	// begin inline asm
	shfl.sync.down.b32 %r400, %r401, %r417, %r418, %r419;
	// end inline asm
	// begin inline asm
	shfl.sync.down.b32 %r405, %r406, %r417, %r418, %r419;
	// end inline asm
	mov.b64 	{%r411, %r416}, %rd444;
	// begin inline asm
	shfl.sync.down.b32 %r410, %r411, %r417, %r418, %r419;
	// end inline asm
	// begin inline asm
	shfl.sync.down.b32 %r415, %r416, %r417, %r418, %r419;
	// end inline asm
	mov.b64 	%rd25, {%r410, %r415};
	cvt.u16.u32 	%rs21, %r400;
	setp.gt.s32 	%p198, %r357, 27;
	@%p198 bra 	$L__BB8_29;
	and.b16  	%rs394, %rs442, 255;
	setp.eq.s16 	%p199, %rs394, 0;
	and.b16  	%rs395, %rs21, 255;
	setp.eq.s16 	%p200, %rs395, 0;
	or.pred  	%p201, %p199, %p200;
	@%p201 bra 	$L__BB8_28;
	min.s64 	%rd444, %rd25, %rd444;
	mov.b16 	%rs442, 1;
	bra.uni 	$L__BB8_29;
$L__BB8_28:
	setp.eq.s16 	%p202, %rs394, 0;
	selp.b64 	%rd444, %rd25, %rd444, %p202;
	selp.b16 	%rs442, %rs21, %rs442, %p202;
$L__BB8_29:
	cvt.u32.u16 	%r441, %rs442;
	and.b32  	%r422, %r441, 255;
	mov.b32 	%r438, 8;
	mov.b32 	%r439, 31;
	mov.b32 	%r440, -1;
	// begin inline asm
	shfl.sync.down.b32 %r421, %r422, %r438, %r439, %r440;
	// end inline asm
	// begin inline asm
	shfl.sync.down.b32 %r426, %r427, %r438, %r439, %r440;
	// end inline asm
	mov.b64 	{%r432, %r437}, %rd444;
	// begin inline asm
	shfl.sync.down.b32 %r431, %r432, %r438, %r439, %r440;
	// end inline asm
	// begin inline asm
	shfl.sync.down.b32 %r436, %r437, %r438, %r439, %r440;
	// end inline asm
	mov.b64 	%rd29, {%r431, %r436};
	cvt.u16.u32 	%rs24, %r421;
	setp.gt.s32 	%p203, %r357, 23;
	@%p203 bra 	$L__BB8_33;
	and.b16  	%rs398, %rs442, 255;
	setp.eq.s16 	%p204, %rs398, 0;
	and.b16  	%rs399, %rs24, 255;
	setp.eq.s16 	%p205, %rs399, 0;
	or.pred  	%p206, %p204, %p205;
	@%p206 bra 	$L__BB8_32;
	min.s64 	%rd444, %rd29, %rd444;
	mov.b16 	%rs442, 1;
	bra.uni 	$L__BB8_33;
$L__BB8_32:
	setp.eq.s16 	%p207, %rs398, 0;
	selp.b64 	%rd444, %rd29, %rd444, %p207;
	selp.b16 	%rs442, %rs24, %rs442, %p207;
$L__BB8_33:
	cvt.u32.u16 	%r462, %rs442;
	and.b32  	%r443, %r462, 255;
	mov.b32 	%r459, 16;
	mov.b32 	%r460, 31;
	mov.b32 	%r461, -1;
	// begin inline asm
	shfl.sync.down.b32 %r442, %r443, %r459, %r460, %r461;
	// end inline asm
	// begin inline asm
	shfl.sync.down.b32 %r447, %r448, %r459, %r460, %r461;
	// end inline asm
	mov.b64 	{%r453, %r458}, %rd444;
	// begin inline asm
	shfl.sync.down.b32 %r452, %r453, %r459, %r460, %r461;
	// end inline asm
	// begin inline asm
	shfl.sync.down.b32 %r457, %r458, %r459, %r460, %r461;
	// end inline asm
	mov.b64 	%rd33, {%r452, %r457};
	cvt.u16.u32 	%rs27, %r442;
	setp.gt.s32 	%p208, %r357, 15;
	@%p208 bra 	$L__BB8_37;
	and.b16  	%rs402, %rs442, 255;
	setp.eq.s16 	%p209, %rs402, 0;
	and.b16  	%rs403, %rs27, 255;
	setp.eq.s16 	%p210, %rs403, 0;
	or.pred  	%p211, %p209, %p210;
	@%p211 bra 	$L__BB8_36;
	min.s64 	%rd444, %rd33, %rd444;
	mov.b16 	%rs442, 1;
	bra.uni 	$L__BB8_37;
$L__BB8_36:
	setp.eq.s16 	%p212, %rs402, 0;
	selp.b16 	%rs442, %rs27, %rs442, %p212;
	selp.b64 	%rd444, %rd33, %rd444, %p212;
$L__BB8_37:
	setp.ne.s32 	%p213, %r357, 0;
	@%p213 bra 	$L__BB8_39;
	shr.u32 	%r463, %r7, 1;
	and.b32  	%r464, %r463, 496;
	mov.u32 	%r465, _ZZN3cub18CUB_300001_SM_10006detail6reduce18DeviceReduceKernelINS2_10policy_hubIN4cuda3std3__45tupleIJblEEEjN6thrust24THRUST_300001_SM_1000_NS8cuda_cub9__find_if7functorIS9_EEE10Policy1000ENSB_12zip_iteratorINS8_IJNSD_26transform_input_iterator_tIbNSB_6detail15normal_iteratorINSB_10device_ptrIiEEEE7is_evenEENSB_17counting_iteratorIlNSB_11use_defaultESS_SS_EEEEEEEjSF_S9_NS7_10__identityEEEvT0_PT3_T1_NS0_13GridEvenShareIS10_EET2_T4_E12temp_storage;
	add.s32 	%r466, %r465, %r464;
	st.shared.u8 	[%r466+8], %rs442;
	st.shared.u64 	[%r466+16], %rd444;
$L__BB8_39:
	bar.sync 	0;
	setp.ne.s32 	%p214, %r7, 0;
	@%p214 bra 	$L__BB8_122;
	ld.shared.u8 	%rs406, [_ZZN3cub18CUB_300001_SM_10006detail6reduce18DeviceReduceKernelINS2_10policy_hubIN4cuda3std3__45tupleIJblEEEjN6thrust24THRUST_300001_SM_1000_NS8cuda_cub9__find_if7functorIS9_EEE10Policy1000ENSB_12zip_iteratorINS8_IJNSD_26transform_input_iterator_tIbNSB_6detail15normal_iteratorINSB_10device_ptrIiEEEE7is_evenEENSB_17counting_iteratorIlNSB_11use_defaultESS_SS_EEEEEEEjSF_S9_NS7_10__identityEEEvT0_PT3_T1_NS0_13GridEvenShareIS10_EET2_T4_E12temp_storage+24];
	ld.shared.u64 	%rd405, [_ZZN3cub18CUB_300001_SM_10006detail6reduce18DeviceReduceKernelINS2_10policy_hubIN4cuda3std3__45tupleIJblEEEjN6thrust24THRUST_300001_SM_1000_NS8cuda_cub9__find_if7functorIS9_EEE10Policy1000ENSB_12zip_iteratorINS8_IJNSD_26transform_input_iterator_tIbNSB_6detail15normal_iteratorINSB_10device_ptrIiEEEE7is_evenEENSB_17counting_iteratorIlNSB_11use_defaultESS_SS_EEEEEEEjSF_S9_NS7_10__identityEEEvT0_PT3_T1_NS0_13GridEvenShareIS10_EET2_T4_E12temp_storage+32];
	and.b16  	%rs407, %rs442, 255;
	setp.eq.s16 	%p215, %rs407, 0;
	setp.eq.s16 	%p216, %rs406, 0;
	min.s64 	%rd406, %rd405, %rd444;
	selp.b16 	%rs408, %rs442, 1, %p216;
	selp.b16 	%rs409, %rs406, %rs408, %p215;
	and.b16  	%rs410, %rs409, 255;
	selp.b64 	%rd407, %rd444, %rd406, %p216;
	selp.b64 	%rd408, %rd405, %rd407, %p215;
	ld.shared.u8 	%rs411, [_ZZN3cub18CUB_300001_SM_10006detail6reduce18DeviceReduceKernelINS2_10policy_hubIN4cuda3std3__45tupleIJblEEEjN6thrust24THRUST_300001_SM_1000_NS8cuda_cub9__find_if7functorIS9_EEE10Policy1000ENSB_12zip_iteratorINS8_IJNSD_26transform_input_iterator_tIbNSB_6detail15normal_iteratorINSB_10device_ptrIiEEEE7is_evenEENSB_17counting_iteratorIlNSB_11use_defaultESS_SS_EEEEEEEjSF_S9_NS7_10__identityEEEvT0_PT3_T1_NS0_13GridEvenShareIS10_EET2_T4_E12temp_storage+40];
	ld.shared.u64 	%rd409, [_ZZN3cub18CUB_300001_SM_10006detail6reduce18DeviceReduceKernelINS2_10policy_hubIN4cuda3std3__45tupleIJblEEEjN6thrust24THRUST_300001_SM_1000_NS8cuda_cub9__find_if7functorIS9_EEE10Policy1000ENSB_12zip_iteratorINS8_IJNSD_26transform_input_iterator_tIbNSB_6detail15normal_iteratorINSB_10device_ptrIiEEEE7is_evenEENSB_17counting_iteratorIlNSB_11use_defaultESS_SS_EEEEEEEjSF_S9_NS7_10__identityEEEvT0_PT3_T1_NS0_13GridEvenShareIS10_EET2_T4_E12temp_storage+48];
	setp.eq.s16 	%p217, %rs410, 0;
	setp.eq.s16 	%p218, %rs411, 0;
	min.s64 	%rd410, %rd409, %rd408;
	selp.b16 	%rs412, %rs409, 1, %p218;
	selp.b16 	%rs413, %rs411, %rs412, %p217;
	and.b16  	%rs414, %rs413, 255;
	selp.b64 	%rd411, %rd408, %rd410, %p218;
	selp.b64 	%rd412, %rd409, %rd411, %p217;
	ld.shared.u8 	%rs415, [_ZZN3cub18CUB_300001_SM_10006detail6reduce18DeviceReduceKernelINS2_10policy_hubIN4cuda3std3__45tupleIJblEEEjN6thrust24THRUST_300001_SM_1000_NS8cuda_cub9__find_if7functorIS9_EEE10Policy1000ENSB_12zip_iteratorINS8_IJNSD_26transform_input_iterator_tIbNSB_6detail15normal_iteratorINSB_10device_ptrIiEEEE7is_evenEENSB_17counting_iteratorIlNSB_11use_defaultESS_SS_EEEEEEEjSF_S9_NS7_10__identityEEEvT0_PT3_T1_NS0_13GridEvenShareIS10_EET2_T4_E12temp_storage+56];
	ld.shared.u64 	%rd413, [_ZZN3cub18CUB_300001_SM_10006detail6reduce18DeviceReduceKernelINS2_10policy_hubIN4cuda3std3__45tupleIJblEEEjN6thrust24THRUST_300001_SM_1000_NS8cuda_cub9__find_if7functorIS9_EEE10Policy1000ENSB_12zip_iteratorINS8_IJNSD_26transform_input_iterator_tIbNSB_6detail15normal_iteratorINSB_10device_ptrIiEEEE7is_evenEENSB_17counting_iteratorIlNSB_11use_defaultESS_SS_EEEEEEEjSF_S9_NS7_10__identityEEEvT0_PT3_T1_NS0_13GridEvenShareIS10_EET2_T4_E12temp_storage+64];
	setp.eq.s16 	%p219, %rs414, 0;
	setp.eq.s16 	%p220, %rs415, 0;
	min.s64 	%rd414, %rd413, %rd412;
	selp.b16 	%rs416, %rs413, 1, %p220;
	selp.b16 	%rs417, %rs415, %rs416, %p219;
	and.b16  	%rs418, %rs417, 255;
	selp.b64 	%rd415, %rd412, %rd414, %p220;
	selp.b64 	%rd416, %rd413, %rd415, %p219;
	ld.shared.u8 	%rs419, [_ZZN3cub18CUB_300001_SM_10006detail6reduce18DeviceReduceKernelINS2_10policy_hubIN4cuda3std3__45tupleIJblEEEjN6thrust24THRUST_300001_SM_1000_NS8cuda_cub9__find_if7functorIS9_EEE10Policy1000ENSB_12zip_iteratorINS8_IJNSD_26transform_input_iterator_tIbNSB_6detail15normal_iteratorINSB_10device_ptrIiEEEE7is_evenEENSB_17counting_iteratorIlNSB_11use_defaultESS_SS_EEEEEEEjSF_S9_NS7_10__identityEEEvT0_PT3_T1_NS0_13GridEvenShareIS10_EET2_T4_E12temp_storage+72];
	ld.shared.u64 	%rd417, [_ZZN3cub18CUB_300001_SM_10006detail6reduce18DeviceReduceKernelINS2_10policy_hubIN4cuda3std3__45tupleIJblEEEjN6thrust24THRUST_300001_SM_1000_NS8cuda_cub9__find_if7functorIS9_EEE10Policy1000ENSB_12zip_iteratorINS8_IJNSD_26transform_input_iterator_tIbNSB_6detail15normal_iteratorINSB_10device_ptrIiEEEE7is_evenEENSB_17counting_iteratorIlNSB_11use_defaultESS_SS_EEEEEEEjSF_S9_NS7_10__identityEEEvT0_PT3_T1_NS0_13GridEvenShareIS10_EET2_T4_E12temp_storage+80];
	setp.eq.s16 	%p221, %rs418, 0;
	setp.eq.s16 	%p222, %rs419, 0;
	min.s64 	%rd418, %rd417, %rd416;
	selp.b16 	%rs420, %rs417, 1, %p222;
	selp.b16 	%rs421, %rs419, %rs420, %p221;
	and.b16  	%rs422, %rs421, 255;
	selp.b64 	%rd419, %rd416, %rd418, %p222;
	selp.b64 	%rd420, %rd417, %rd419, %p221;
	ld.shared.u8 	%rs423, [_ZZN3cub18CUB_300001_SM_10006detail6reduce18DeviceReduceKernelINS2_10policy_hubIN4cuda3std3__45tupleIJblEEEjN6thrust24THRUST_300001_SM_1000_NS8cuda_cub9__find_if7functorIS9_EEE10Policy1000ENSB_12zip_iteratorINS8_IJNSD_26transform_input_iterator_tIbNSB_6detail15normal_iteratorINSB_10device_ptrIiEEEE7is_evenEENSB_17counting_iteratorIlNSB_11use_defaultESS_SS_EEEEEEEjSF_S9_NS7_10__identityEEEvT0_PT3_T1_NS0_13GridEvenShareIS10_EET2_T4_E12temp_storage+88];
	ld.shared.u64 	%rd421, [_ZZN3cub18CUB_300001_SM_10006detail6reduce18DeviceReduceKernelINS2_10policy_hubIN4cuda3std3__45tupleIJblEEEjN6thrust24THRUST_300001_SM_1000_NS8cuda_cub9__find_if7functorIS9_EEE10Policy1000ENSB_12zip_iteratorINS8_IJNSD_26transform_input_iterator_tIbNSB_6detail15normal_iteratorINSB_10device_ptrIiEEEE7is_evenEENSB_17counting_iteratorIlNSB_11use_defaultESS_SS_EEEEEEEjSF_S9_NS7_10__identityEEEvT0_PT3_T1_NS0_13GridEvenShareIS10_EET2_T4_E12temp_storage+96];
	setp.eq.s16 	%p223, %rs422, 0;
	setp.eq.s16 	%p224, %rs423, 0;
	min.s64 	%rd422, %rd421, %rd420;
	selp.b16 	%rs424, %rs421, 1, %p224;
	selp.b16 	%rs425, %rs423, %rs424, %p223;
	and.b16  	%rs426, %rs425, 255;
	selp.b64 	%rd423, %rd420, %rd422, %p224;
	selp.b64 	%rd424, %rd421, %rd423, %p223;
	ld.shared.u8 	%rs427, [_ZZN3cub18CUB_300001_SM_10006detail6reduce18DeviceReduceKernelINS2_10policy_hubIN4cuda3std3__45tupleIJblEEEjN6thrust24THRUST_300001_SM_1000_NS8cuda_cub9__find_if7functorIS9_EEE10Policy1000ENSB_12zip_iteratorINS8_IJNSD_26transform_input_iterator_tIbNSB_6detail15normal_iteratorINSB_10device_ptrIiEEEE7is_evenEENSB_17counting_iteratorIlNSB_11use_defaultESS_SS_EEEEEEEjSF_S9_NS7_10__identityEEEvT0_PT3_T1_NS0_13GridEvenShareIS10_EET2_T4_E12temp_storage+104];
	ld.shared.u64 	%rd425, [_ZZN3cub18CUB_300001_SM_10006detail6reduce18DeviceReduceKernelINS2_10policy_hubIN4cuda3std3__45tupleIJblEEEjN6thrust24THRUST_300001_SM_1000_NS8cuda_cub9__find_if7functorIS9_EEE10Policy1000ENSB_12zip_iteratorINS8_IJNSD_26transform_input_iterator_tIbNSB_6detail15normal_iteratorINSB_10device_ptrIiEEEE7is_evenEENSB_17counting_iteratorIlNSB_11use_defaultESS_SS_EEEEEEEjSF_S9_NS7_10__identityEEEvT0_PT3_T1_NS0_13GridEvenShareIS10_EET2_T4_E12temp_storage+112];
	setp.eq.s16 	%p225, %rs426, 0;
	setp.eq.s16 	%p226, %rs427, 0;
	min.s64 	%rd426, %rd425, %rd424;
	selp.b16 	%rs428, %rs425, 1, %p226;
	selp.b16 	%rs429, %rs427, %rs428, %p225;
	and.b16  	%rs430, %rs429, 255;
	selp.b64 	%rd427, %rd424, %rd426, %p226;
	selp.b64 	%rd428, %rd425, %rd427, %p225;
	ld.shared.u8 	%rs431, [_ZZN3cub18CUB_300001_SM_10006detail6reduce18DeviceReduceKernelINS2_10policy_hubIN4cuda3std3__45tupleIJblEEEjN6thrust24THRUST_300001_SM_1000_NS8cuda_cub9__find_if7functorIS9_EEE10Policy1000ENSB_12zip_iteratorINS8_IJNSD_26transform_input_iterator_tIbNSB_6detail15normal_iteratorINSB_10device_ptrIiEEEE7is_evenEENSB_17counting_iteratorIlNSB_11use_defaultESS_SS_EEEEEEEjSF_S9_NS7_10__identityEEEvT0_PT3_T1_NS0_13GridEvenShareIS10_EET2_T4_E12temp_storage+120];
	ld.shared.u64 	%rd429, [_ZZN3cub18CUB_300001_SM_10006detail6reduce18DeviceReduceKernelINS2_10policy_hubIN4cuda3std3__45tupleIJblEEEjN6thrust24THRUST_300001_SM_1000_NS8cuda_cub9__find_if7functorIS9_EEE10Policy1000ENSB_12zip_iteratorINS8_IJNSD_26transform_input_iterator_tIbNSB_6detail15normal_iteratorINSB_10device_ptrIiEEEE7is_evenEENSB_17counting_iteratorIlNSB_11use_defaultESS_SS_EEEEEEEjSF_S9_NS7_10__identityEEEvT0_PT3_T1_NS0_13GridEvenShareIS10_EET2_T4_E12temp_storage+128];
	setp.eq.s16 	%p227, %rs430, 0;
	setp.eq.s16 	%p228, %rs431, 0;
	min.s64 	%rd430, %rd429, %rd428;
	selp.b16 	%rs432, %rs429, 1, %p228;
	selp.b16 	%rs442, %rs431, %rs432, %p227;
	selp.b64 	%rd431, %rd428, %rd430, %p228;
	selp.b64 	%rd444, %rd429, %rd431, %p227;
	bra.uni 	$L__BB8_122;
$L__BB8_41:
	// begin inline asm
	mov.u32 %r239, %laneid;
	// end inline asm
	and.b32  	%r260, %r7, 992;
	add.s32 	%r261, %r260, 32;
	setp.gt.u32 	%p139, %r261, %r6;
	not.b32 	%r262, %r260;
	add.s32 	%r263, %r6, %r262;
	selp.b32 	%r258, %r263, 31, %p139;
	cvt.u32.u16 	%r264, %rs442;
	and.b32  	%r241, %r264, 255;
	mov.b32 	%r257, 1;
	mov.b32 	%r259, -1;
	// begin inline asm
	shfl.sync.down.b32 %r240, %r241, %r257, %r258, %r259;
	// end inline asm
	// begin inline asm
	shfl.sync.down.b32 %r245, %r246, %r257, %r258, %r259;
	// end inline asm
	mov.b64 	{%r251, %r256}, %rd444;
	// begin inline asm
	shfl.sync.down.b32 %r250, %r251, %r257, %r258, %r259;
	// end inline asm
	// begin inline asm
	shfl.sync.down.b32 %r255, %r256, %r257, %r258, %r259;
	// end inline asm
	mov.b64 	%rd38, {%r250, %r255};
	cvt.u16.u32 	%rs31, %r240;
	setp.ge.s32 	%p140, %r239, %r258;
	@%p140 bra 	$L__BB8_45;
	and.b16  	%rs345, %rs442, 255;
	setp.eq.s16 	%p141, %rs345, 0;
	and.b16  	%rs346, %rs31, 255;
	setp.eq.s16 	%p142, %rs346, 0;
	or.pred  	%p143, %p141, %p142;
	@%p143 bra 	$L__BB8_44;
	min.s64 	%rd444, %rd38, %rd444;
	mov.b16 	%rs442, 1;
	bra.uni 	$L__BB8_45;
$L__BB8_44:
	setp.eq.s16 	%p144, %rs345, 0;
	selp.b16 	%rs442, %rs31, %rs442, %p144;
	selp.b64 	%rd444, %rd38, %rd444, %p144;
$L__BB8_45:
	cvt.u32.u16 	%r285, %rs442;
	and.b32  	%r266, %r285, 255;
	mov.b32 	%r282, 2;
	mov.b32 	%r284, -1;
	// begin inline asm
	shfl.sync.down.b32 %r265, %r266, %r282, %r258, %r284;
	// end inline asm
	// begin inline asm
	shfl.sync.down.b32 %r270, %r271, %r282, %r258, %r284;
	// end inline asm
	mov.b64 	{%r276, %r281}, %rd444;
	// begin inline asm
	shfl.sync.down.b32 %r275, %r276, %r282, %r258, %r284;
	// end inline asm
	// begin inline asm
	shfl.sync.down.b32 %r280, %r281, %r282, %r258, %r284;
	// end inline asm
	mov.b64 	%rd42, {%r275, %r280};
	cvt.u16.u32 	%rs34, %r265;
	add.s32 	%r286, %r239, 2;
	setp.gt.s32 	%p145, %r286, %r258;
	@%p145 bra 	$L__BB8_49;
	and.b16  	%rs349, %rs442, 255;
	setp.eq.s16 	%p146, %rs349, 0;
	and.b16  	%rs350, %rs34, 255;
	setp.eq.s16 	%p147, %rs350, 0;
	or.pred  	%p148, %p146, %p147;
	@%p148 bra 	$L__BB8_48;
	min.s64 	%rd444, %rd42, %rd444;
	mov.b16 	%rs442, 1;
	bra.uni 	$L__BB8_49;
$L__BB8_48:
	setp.eq.s16 	%p149, %rs349, 0;
	selp.b16 	%rs442, %rs34, %rs442, %p149;
	selp.b64 	%rd444, %rd42, %rd444, %p149;
$L__BB8_49:
	cvt.u32.u16 	%r307, %rs442;
	and.b32  	%r288, %r307, 255;
	mov.b32 	%r304, 4;
	mov.b32 	%r306, -1;
	// begin inline asm
	shfl.sync.down.b32 %r287, %r288, %r304, %r258, %r306;
	// end inline asm
	// begin inline asm
	shfl.sync.down.b32 %r292, %r293, %r304, %r258, %r306;
	// end inline asm
	mov.b64 	{%r298, %r303}, %rd444;
	// begin inline asm
	shfl.sync.down.b32 %r297, %r298, %r304, %r258, %r306;
	// end inline asm
	// begin inline asm
	shfl.sync.down.b32 %r302, %r303, %r304, %r258, %r306;
	// end inline asm
	mov.b64 	%rd46, {%r297, %r302};
	cvt.u16.u32 	%rs37, %r287;
	add.s32 	%r308, %r239, 4;
	setp.gt.s32 	%p150, %r308, %r258;
	@%p150 bra 	$L__BB8_53;
	and.b16  	%rs353, %rs442, 255;
	setp.eq.s16 	%p151, %rs353, 0;
	and.b16  	%rs354, %rs37, 255;
	setp.eq.s16 	%p152, %rs354, 0;
	or.pred  	%p153, %p151, %p152;
	@%p153 bra 	$L__BB8_52;
	min.s64 	%rd444, %rd46, %rd444;
	mov.b16 	%rs442, 1;
	bra.uni 	$L__BB8_53;
$L__BB8_52:
	setp.eq.s16 	%p154, %rs353, 0;
	selp.b16 	%rs442, %rs37, %rs442, %p154;
	selp.b64 	%rd444, %rd46, %rd444, %p154;
$L__BB8_53:
	cvt.u32.u16 	%r329, %rs442;
	and.b32  	%r310, %r329, 255;
	mov.b32 	%r326, 8;
	mov.b32 	%r328, -1;
	// begin inline asm
	shfl.sync.down.b32 %r309, %r310, %r326, %r258, %r328;
	// end inline asm
	// begin inline asm
	shfl.sync.down.b32 %r314, %r315, %r326, %r258, %r328;
	// end inline asm
	mov.b64 	{%r320, %r325}, %rd444;
	// begin inline asm
	shfl.sync.down.b32 %r319, %r320, %r326, %r258, %r328;
	// end inline asm
	// begin inline asm
	shfl.sync.down.b32 %r324, %r325, %r326, %r258, %r328;
	// end inline asm
	mov.b64 	%rd50, {%r319, %r324};
	cvt.u16.u32 	%rs40, %r309;
	add.s32 	%r330, %r239, 8;
	setp.gt.s32 	%p155, %r330, %r258;
	@%p155 bra 	$L__BB8_57;
	and.b16  	%rs357, %rs442, 255;
	setp.eq.s16 	%p156, %rs357, 0;
	and.b16  	%rs358, %rs40, 255;
	setp.eq.s16 	%p157, %rs358, 0;
	or.pred  	%p158, %p156, %p157;
	@%p158 bra 	$L__BB8_56;
	min.s64 	%rd444, %rd50, %rd444;
	mov.b16 	%rs442, 1;
	bra.uni 	$L__BB8_57;
$L__BB8_56:
	setp.eq.s16 	%p159, %rs357, 0;
	selp.b16 	%rs442, %rs40, %rs442, %p159;
	selp.b64 	%rd444, %rd50, %rd444, %p159;
$L__BB8_57:
	cvt.u32.u16 	%r351, %rs442;
	and.b32  	%r332, %r351, 255;
	mov.b32 	%r348, 16;
	mov.b32 	%r350, -1;
	// begin inline asm
	shfl.sync.down.b32 %r331, %r332, %r348, %r258, %r350;
	// end inline asm
	// begin inline asm
	shfl.sync.down.b32 %r336, %r337, %r348, %r258, %r350;
	// end inline asm
	mov.b64 	{%r342, %r347}, %rd444;
	// begin inline asm
	shfl.sync.down.b32 %r341, %r342, %r348, %r258, %r350;
	// end inline asm
	// begin inline asm
	shfl.sync.down.b32 %r346, %r347, %r348, %r258, %r350;
	// end inline asm
	mov.b64 	%rd54, {%r341, %r346};
	cvt.u16.u32 	%rs43, %r331;
	add.s32 	%r352, %r239, 16;
	setp.gt.s32 	%p160, %r352, %r258;
	@%p160 bra 	$L__BB8_61;
	and.b16  	%rs361, %rs442, 255;
	setp.eq.s16 	%p161, %rs361, 0;
	and.b16  	%rs362, %rs43, 255;
	setp.eq.s16 	%p162, %rs362, 0;
	or.pred  	%p163, %p161, %p162;
	@%p163 bra 	$L__BB8_60;
	min.s64 	%rd444, %rd54, %rd444;
	mov.b16 	%rs442, 1;
	bra.uni 	$L__BB8_61;
$L__BB8_60:
	setp.eq.s16 	%p164, %rs361, 0;
	selp.b16 	%rs442, %rs43, %rs442, %p164;
	selp.b64 	%rd444, %rd54, %rd444, %p164;
$L__BB8_61:
	setp.ne.s32 	%p165, %r239, 0;
	@%p165 bra 	$L__BB8_63;
	shr.u32 	%r353, %r7, 1;
	and.b32  	%r354, %r353, 496;
	mov.u32 	%r355, _ZZN3cub18CUB_300001_SM_10006detail6reduce18DeviceReduceKernelINS2_10policy_hubIN4cuda3std3__45tupleIJblEEEjN6thrust24THRUST_300001_SM_1000_NS8cuda_cub9__find_if7functorIS9_EEE10Policy1000ENSB_12zip_iteratorINS8_IJNSD_26transform_input_iterator_tIbNSB_6detail15normal_iteratorINSB_10device_ptrIiEEEE7is_evenEENSB_17counting_iteratorIlNSB_11use_defaultESS_SS_EEEEEEEjSF_S9_NS7_10__identityEEEvT0_PT3_T1_NS0_13GridEvenShareIS10_EET2_T4_E12temp_storage;
	add.s32 	%r356, %r355, %r354;
	st.shared.u8 	[%r356+8], %rs442;
	st.shared.u64 	[%r356+16], %rd444;
$L__BB8_63:
	bar.sync 	0;
	setp.ne.s32 	%p166, %r7, 0;
	@%p166 bra 	$L__BB8_122;
	setp.lt.u32 	%p167, %r6, 33;
	@%p167 bra 	$L__BB8_66;
	ld.shared.u8 	%rs365, [_ZZN3cub18CUB_300001_SM_10006detail6reduce18DeviceReduceKernelINS2_10policy_hubIN4cuda3std3__45tupleIJblEEEjN6thrust24THRUST_300001_SM_1000_NS8cuda_cub9__find_if7functorIS9_EEE10Policy1000ENSB_12zip_iteratorINS8_IJNSD_26transform_input_iterator_tIbNSB_6detail15normal_iteratorINSB_10device_ptrIiEEEE7is_evenEENSB_17counting_iteratorIlNSB_11use_defaultESS_SS_EEEEEEEjSF_S9_NS7_10__identityEEEvT0_PT3_T1_NS0_13GridEvenShareIS10_EET2_T4_E12temp_storage+24];
	ld.shared.u64 	%rd384, [_ZZN3cub18CUB_300001_SM_10006detail6reduce18DeviceReduceKernelINS2_10policy_hubIN4cuda3std3__45tupleIJblEEEjN6thrust24THRUST_300001_SM_1000_NS8cuda_cub9__find_if7functorIS9_EEE10Policy1000ENSB_12zip_iteratorINS8_IJNSD_26transform_input_iterator_tIbNSB_6detail15normal_iteratorINSB_10device_ptrIiEEEE7is_evenEENSB_17counting_iteratorIlNSB_11use_defaultESS_SS_EEEEEEEjSF_S9_NS7_10__identityEEEvT0_PT3_T1_NS0_13GridEvenShareIS10_EET2_T4_E12temp_storage+32];
	and.b16  	%rs366, %rs442, 255;
	setp.eq.s16 	%p168, %rs366, 0;
	setp.eq.s16 	%p169, %rs365, 0;
	min.s64 	%rd385, %rd384, %rd444;
	selp.b16 	%rs367, %rs442, 1, %p169;
	selp.b16 	%rs442, %rs365, %rs367, %p168;
	selp.b64 	%rd386, %rd444, %rd385, %p169;
	selp.b64 	%rd444, %rd384, %rd386, %p168;
$L__BB8_66:
	setp.lt.u32 	%p170, %r6, 65;
	@%p170 bra 	$L__BB8_68;
	ld.shared.u8 	%rs368, [_ZZN3cub18CUB_300001_SM_10006detail6reduce18DeviceReduceKernelINS2_10policy_hubIN4cuda3std3__45tupleIJblEEEjN6thrust24THRUST_300001_SM_1000_NS8cuda_cub9__find_if7functorIS9_EEE10Policy1000ENSB_12zip_iteratorINS8_IJNSD_26transform_input_iterator_tIbNSB_6detail15normal_iteratorINSB_10device_ptrIiEEEE7is_evenEENSB_17counting_iteratorIlNSB_11use_defaultESS_SS_EEEEEEEjSF_S9_NS7_10__identityEEEvT0_PT3_T1_NS0_13GridEvenShareIS10_EET2_T4_E12temp_storage+40];
	ld.shared.u64 	%rd387, [_ZZN3cub18CUB_300001_SM_10006detail6reduce18DeviceReduceKernelINS2_10policy_hubIN4cuda3std3__45tupleIJblEEEjN6thrust24THRUST_300001_SM_1000_NS8cuda_cub9__find_if7functorIS9_EEE10Policy1000ENSB_12zip_iteratorINS8_IJNSD_26transform_input_iterator_tIbNSB_6detail15normal_iteratorINSB_10device_ptrIiEEEE7is_evenEENSB_17counting_iteratorIlNSB_11use_defaultESS_SS_EEEEEEEjSF_S9_NS7_10__identityEEEvT0_PT3_T1_NS0_13GridEvenShareIS10_EET2_T4_E12temp_storage+48];
	and.b16  	%rs369, %rs442, 255;
	setp.eq.s16 	%p171, %rs369, 0;
	setp.eq.s16 	%p172, %rs368, 0;
	min.s64 	%rd388, %rd387, %rd444;
	selp.b16 	%rs370, %rs442, 1, %p172;
	selp.b16 	%rs442, %rs368, %rs370, %p171;
	selp.b64 	%rd389, %rd444, %rd388, %p172;
	selp.b64 	%rd444, %rd387, %rd389, %p171;
$L__BB8_68:
	setp.lt.u32 	%p173, %r6, 97;
	@%p173 bra 	$L__BB8_70;
	ld.shared.u8 	%rs371, [_ZZN3cub18CUB_300001_SM_10006detail6reduce18DeviceReduceKernelINS2_10policy_hubIN4cuda3std3__45tupleIJblEEEjN6thrust24THRUST_300001_SM_1000_NS8cuda_cub9__find_if7functorIS9_EEE10Policy1000ENSB_12zip_iteratorINS8_IJNSD_26transform_input_iterator_tIbNSB_6detail15normal_iteratorINSB_10device_ptrIiEEEE7is_evenEENSB_17counting_iteratorIlNSB_11use_defaultESS_SS_EEEEEEEjSF_S9_NS7_10__identityEEEvT0_PT3_T1_NS0_13GridEvenShareIS10_EET2_T4_E12temp_storage+56];
	ld.shared.u64 	%rd390, [_ZZN3cub18CUB_300001_SM_10006detail6reduce18DeviceReduceKernelINS2_10policy_hubIN4cuda3std3__45tupleIJblEEEjN6thrust24THRUST_300001_SM_1000_NS8cuda_cub9__find_if7functorIS9_EEE10Policy1000ENSB_12zip_iteratorINS8_IJNSD_26transform_input_iterator_tIbNSB_6detail15normal_iteratorINSB_10device_ptrIiEEEE7is_evenEENSB_17counting_iteratorIlNSB_11use_defaultESS_SS_EEEEEEEjSF_S9_NS7_10__identityEEEvT0_PT3_T1_NS0_13GridEvenShareIS10_EET2_T4_E12temp_storage+64];
	and.b16  	%rs372, %rs442, 255;
	setp.eq.s16 	%p174, %rs372, 0;
	setp.eq.s16 	%p175, %rs371, 0;
	min.s64 	%rd391, %rd390, %rd444;
	selp.b16 	%rs373, %rs442, 1, %p175;
	selp.b16 	%rs442, %rs371, %rs373, %p174;
	selp.b64 	%rd392, %rd444, %rd391, %p175;
	selp.b64 	%rd444, %rd390, %rd392, %p174;
$L__BB8_70:
	setp.lt.u32 	%p176, %r6, 129;
	@%p176 bra 	$L__BB8_72;
	ld.shared.u8 	%rs374, [_ZZN3cub18CUB_300001_SM_10006detail6reduce18DeviceReduceKernelINS2_10policy_hubIN4cuda3std3__45tupleIJblEEEjN6thrust24THRUST_300001_SM_1000_NS8cuda_cub9__find_if7functorIS9_EEE10Policy1000ENSB_12zip_iteratorINS8_IJNSD_26transform_input_iterator_tIbNSB_6detail15normal_iteratorINSB_10device_ptrIiEEEE7is_evenEENSB_17counting_iteratorIlNSB_11use_defaultESS_SS_EEEEEEEjSF_S9_NS7_10__identityEEEvT0_PT3_T1_NS0_13GridEvenShareIS10_EET2_T4_E12temp_storage+72];
	ld.shared.u64 	%rd393, [_ZZN3cub18CUB_300001_SM_10006detail6reduce18DeviceReduceKernelINS2_10policy_hubIN4cuda3std3__45tupleIJblEEEjN6thrust24THRUST_300001_SM_1000_NS8cuda_cub9__find_if7functorIS9_EEE10Policy1000ENSB_12zip_iteratorINS8_IJNSD_26transform_input_iterator_tIbNSB_6detail15normal_iteratorINSB_10device_ptrIiEEEE7is_evenEENSB_17counting_iteratorIlNSB_11use_defaultESS_SS_EEEEEEEjSF_S9_NS7_10__identityEEEvT0_PT3_T1_NS0_13GridEvenShareIS10_EET2_T4_E12temp_storage+80];
	and.b16  	%rs375, %rs442, 255;
	setp.eq.s16 	%p177, %rs375, 0;
	setp.eq.s16 	%p178, %rs374, 0;
	min.s64 	%rd394, %rd393, %rd444;
	selp.b16 	%rs376, %rs442, 1, %p178;
	selp.b16 	%rs442, %rs374, %rs376, %p177;
	selp.b64 	%rd395, %rd444, %rd394, %p178;
	selp.b64 	%rd444, %rd393, %rd395, %p177;
$L__BB8_72:
	setp.lt.u32 	%p179, %r6, 161;
	@%p179 bra 	$L__BB8_74;
	ld.shared.u8 	%rs377, [_ZZN3cub18CUB_300001_SM_10006detail6reduce18DeviceReduceKernelINS2_10policy_hubIN4cuda3std3__45tupleIJblEEEjN6thrust24THRUST_300001_SM_1000_NS8cuda_cub9__find_if7functorIS9_EEE10Policy1000ENSB_12zip_iteratorINS8_IJNSD_26transform_input_iterator_tIbNSB_6detail15normal_iteratorINSB_10device_ptrIiEEEE7is_evenEENSB_17counting_iteratorIlNSB_11use_defaultESS_SS_EEEEEEEjSF_S9_NS7_10__identityEEEvT0_PT3_T1_NS0_13GridEvenShareIS10_EET2_T4_E12temp_storage+88];
	ld.shared.u64 	%rd396, [_ZZN3cub18CUB_300001_SM_10006detail6reduce18DeviceReduceKernelINS2_10policy_hubIN4cuda3std3__45tupleIJblEEEjN6thrust24THRUST_300001_SM_1000_NS8cuda_cub9__find_if7functorIS9_EEE10Policy1000ENSB_12zip_iteratorINS8_IJNSD_26transform_input_iterator_tIbNSB_6detail15normal_iteratorINSB_10device_ptrIiEEEE7is_evenEENSB_17counting_iteratorIlNSB_11use_defaultESS_SS_EEEEEEEjSF_S9_NS7_10__identityEEEvT0_PT3_T1_NS0_13GridEvenShareIS10_EET2_T4_E12temp_storage+96];
	and.b16  	%rs378, %rs442, 255;
	setp.eq.s16 	%p180, %rs378, 0;
	setp.eq.s16 	%p181, %rs377, 0;
	min.s64 	%rd397, %rd396, %rd444;
	selp.b16 	%rs379, %rs442, 1, %p181;
	selp.b16 	%rs442, %rs377, %rs379, %p180;
	selp.b64 	%rd398, %rd444, %rd397, %p181;
	selp.b64 	%rd444, %rd396, %rd398, %p180;
$L__BB8_74:
	setp.lt.u32 	%p182, %r6, 193;
	@%p182 bra 	$L__BB8_76;
	ld.shared.u8 	%rs380, [_ZZN3cub18CUB_300001_SM_10006detail6reduce18DeviceReduceKernelINS2_10policy_hubIN4cuda3std3__45tupleIJblEEEjN6thrust24THRUST_300001_SM_1000_NS8cuda_cub9__find_if7functorIS9_EEE10Policy1000ENSB_12zip_iteratorINS8_IJNSD_26transform_input_iterator_tIbNSB_6detail15normal_iteratorINSB_10device_ptrIiEEEE7is_evenEENSB_17counting_iteratorIlNSB_11use_defaultESS_SS_EEEEEEEjSF_S9_NS7_10__identityEEEvT0_PT3_T1_NS0_13GridEvenShareIS10_EET2_T4_E12temp_storage+104];
	ld.shared.u64 	%rd399, [_ZZN3cub18CUB_300001_SM_10006detail6reduce18DeviceReduceKernelINS2_10policy_hubIN4cuda3std3__45tupleIJblEEEjN6thrust24THRUST_300001_SM_1000_NS8cuda_cub9__find_if7functorIS9_EEE10Policy1000ENSB_12zip_iteratorINS8_IJNSD_26transform_input_iterator_tIbNSB_6detail15normal_iteratorINSB_10device_ptrIiEEEE7is_evenEENSB_17counting_iteratorIlNSB_11use_defaultESS_SS_EEEEEEEjSF_S9_NS7_10__identityEEEvT0_PT3_T1_NS0_13GridEvenShareIS10_EET2_T4_E12temp_storage+112];
	and.b16  	%rs381, %rs442, 255;
	setp.eq.s16 	%p183, %rs381, 0;
	setp.eq.s16 	%p184, %rs380, 0;
	min.s64 	%rd400, %rd399, %rd444;
	selp.b16 	%rs382, %rs442, 1, %p184;
	selp.b16 	%rs442, %rs380, %rs382, %p183;
	selp.b64 	%rd401, %rd444, %rd400, %p184;
	selp.b64 	%rd444, %rd399, %rd401, %p183;
$L__BB8_76:
	setp.lt.u32 	%p185, %r6, 225;
	@%p185 bra 	$L__BB8_122;
	ld.shared.u8 	%rs383, [_ZZN3cub18CUB_300001_SM_10006detail6reduce18DeviceReduceKernelINS2_10policy_hubIN4cuda3std3__45tupleIJblEEEjN6thrust24THRUST_300001_SM_1000_NS8cuda_cub9__find_if7functorIS9_EEE10Policy1000ENSB_12zip_iteratorINS8_IJNSD_26transform_input_iterator_tIbNSB_6detail15normal_iteratorINSB_10device_ptrIiEEEE7is_evenEENSB_17counting_iteratorIlNSB_11use_defaultESS_SS_EEEEEEEjSF_S9_NS7_10__identityEEEvT0_PT3_T1_NS0_13GridEvenShareIS10_EET2_T4_E12temp_storage+120];
	ld.shared.u64 	%rd402, [_ZZN3cub18CUB_300001_SM_10006detail6reduce18DeviceReduceKernelINS2_10policy_hubIN4cuda3std3__45tupleIJblEEEjN6thrust24THRUST_300001_SM_1000_NS8cuda_cub9__find_if7functorIS9_EEE10Policy1000ENSB_12zip_iteratorINS8_IJNSD_26transform_input_iterator_tIbNSB_6detail15normal_iteratorINSB_10device_ptrIiEEEE7is_evenEENSB_17counting_iteratorIlNSB_11use_defaultESS_SS_EEEEEEEjSF_S9_NS7_10__identityEEEvT0_PT3_T1_NS0_13GridEvenShareIS10_EET2_T4_E12temp_storage+128];
	and.b16  	%rs384, %rs442, 255;
	setp.eq.s16 	%p186, %rs384, 0;
	setp.eq.s16 	%p187, %rs383, 0;
	min.s64 	%rd403, %rd402, %rd444;
	selp.b16 	%rs385, %rs442, 1, %p187;
	selp.b16 	%rs442, %rs383, %rs385, %p186;
	selp.b64 	%rd404, %rd444, %rd403, %p187;
	selp.b64 	%rd444, %rd402, %rd404, %p186;
	bra.uni 	$L__BB8_122;
$L__BB8_78:
	mov.u32 	%r31, %tid.x;
	cvt.u64.u32 	%rd113, %r5;
	add.s64 	%rd114, %rd2, %rd113;
	cvt.u64.u32 	%rd115, %r31;
	add.s64 	%rd116, %rd115, %rd113;
	shl.b64 	%rd117, %rd116, 2;
	add.s64 	%rd118, %rd1, %rd117;
	ld.global.u32 	%r60, [%rd118];
	add.s32 	%r61, %r31, 256;
	cvt.u64.u32 	%rd119, %r61;
	ld.global.u32 	%r62, [%rd118+1024];
	add.s32 	%r64, %r31, 512;
	cvt.u64.u32 	%rd120, %r64;
	add.s64 	%rd121, %rd114, %rd120;
	ld.global.u32 	%r65, [%rd118+2048];
	add.s64 	%rd122, %rd121, 256;
	ld.global.u8 	%rs98, [%rd118+3072];
	and.b16  	%rs99, %rs98, 1;
	xor.b16  	%rs100, %rs99, 1;
	and.b32  	%r67, %r60, 1;
	setp.eq.b32 	%p2, %r67, 1;
	selp.b64 	%rd123, %rd119, %rd115, %p2;
	add.s64 	%rd124, %rd114, %rd123;
	and.b32  	%r68, %r60, %r62;
	and.b32  	%r69, %r68, 1;
	setp.eq.b32 	%p3, %r69, 1;
	min.s64 	%rd125, %rd121, %rd124;
	and.b32  	%r70, %r65, 1;
	setp.eq.b32 	%p4, %r70, 1;
	selp.b64 	%rd126, %rd124, %rd125, %p4;
	selp.b64 	%rd127, %rd121, %rd126, %p3;
	and.pred  	%p5, %p3, %p4;
	setp.eq.s16 	%p6, %rs99, 0;
	min.s64 	%rd128, %rd122, %rd127;
	selp.b64 	%rd129, %rd128, %rd127, %p6;
	selp.b16 	%rs442, %rs100, 1, %p5;
	selp.b64 	%rd444, %rd122, %rd129, %p5;
	setp.lt.u32 	%p7, %r6, %r4;
	@%p7 bra 	$L__BB8_98;
	add.s32 	%r72, %r31, %r4;
	add.s32 	%r73, %r72, %r5;
	add.s32 	%r476, %r73, 1024;
	not.b32 	%r74, %r31;
	add.s32 	%r75, %r74, %r1;
	sub.s32 	%r76, %r75, %r4;
	sub.s32 	%r475, %r76, %r5;
	mov.b32 	%r477, 0;
	mov.u32 	%r478, %r5;
$L__BB8_80:
	add.s32 	%r478, %r478, %r4;
	add.s32 	%r77, %r1, -1024;
	setp.gt.u32 	%p8, %r478, %r77;
	@%p8 bra 	$L__BB8_85;
	add.s32 	%r78, %r31, %r478;
	cvt.u64.u32 	%rd130, %r78;
	mul.wide.u32 	%rd131, %r78, 4;
	add.s64 	%rd132, %rd1, %rd131;
	add.s64 	%rd73, %rd2, %rd130;
	ld.global.u16 	%rs101, [%rd132];
	and.b16  	%rs61, %rs101, 1;
	ld.global.u8 	%rs62, [%rd132+1024];
	ld.global.u8 	%rs63, [%rd132+2048];
	ld.global.u8 	%rs64, [%rd132+3072];
	and.b16  	%rs102, %rs442, 255;
	setp.eq.s16 	%p9, %rs102, 0;
	@%p9 bra 	$L__BB8_83;
	setp.eq.s16 	%p10, %rs61, 0;
	min.s64 	%rd133, %rd73, %rd444;
	selp.b16 	%rs459, 1, %rs442, %p10;
	selp.b64 	%rd461, %rd133, %rd444, %p10;
	bra.uni 	$L__BB8_84;
$L__BB8_83:
	xor.b16  	%rs459, %rs61, 1;
	mov.u64 	%rd461, %rd73;
$L__BB8_84:
	add.s64 	%rd134, %rd73, 256;
	and.b16  	%rs103, %rs62, 1;
	add.s64 	%rd135, %rd73, 512;
	and.b16  	%rs104, %rs63, 1;
	add.s64 	%rd136, %rd73, 768;
	and.b16  	%rs105, %rs64, 1;
	and.b16  	%rs106, %rs459, 255;
	setp.eq.s16 	%p11, %rs106, 0;
	setp.eq.s16 	%p12, %rs103, 0;
	min.s64 	%rd137, %rd134, %rd461;
	selp.b16 	%rs107, 1, %rs459, %p12;
	selp.b64 	%rd138, %rd137, %rd461, %p12;
	xor.b16  	%rs108, %rs103, 1;
	selp.b16 	%rs109, %rs108, %rs107, %p11;
	and.b16  	%rs110, %rs109, 255;
	selp.b64 	%rd139, %rd134, %rd138, %p11;
	setp.eq.s16 	%p13, %rs110, 0;
	setp.eq.s16 	%p14, %rs104, 0;
	min.s64 	%rd140, %rd135, %rd139;
	selp.b16 	%rs111, 1, %rs109, %p14;
	selp.b64 	%rd141, %rd140, %rd139, %p14;
	xor.b16  	%rs112, %rs104, 1;
	selp.b16 	%rs113, %rs112, %rs111, %p13;
	and.b16  	%rs114, %rs113, 255;
	selp.b64 	%rd142, %rd135, %rd141, %p13;
	setp.eq.s16 	%p15, %rs114, 0;
	setp.eq.s16 	%p16, %rs105, 0;
	min.s64 	%rd143, %rd136, %rd142;
	selp.b16 	%rs115, 1, %rs113, %p16;
	selp.b64 	%rd144, %rd143, %rd142, %p16;
	xor.b16  	%rs116, %rs105, 1;
	selp.b16 	%rs442, %rs116, %rs115, %p15;
	selp.b64 	%rd444, %rd136, %rd144, %p15;
	sub.s32 	%r79, %r1, %r478;
	setp.lt.u32 	%p17, %r79, %r4;
	add.s32 	%r477, %r477, 1;
	add.s32 	%r476, %r476, %r4;
	sub.s32 	%r475, %r475, %r4;
	@%p17 bra 	$L__BB8_98;
	bra.uni 	$L__BB8_80;
$L__BB8_85:
	setp.le.u32 	%p18, %r1, %r478;
	sub.s32 	%r80, %r1, %r478;
	setp.ge.s32 	%p19, %r31, %r80;
	or.pred  	%p20, %p18, %p19;
	@%p20 bra 	$L__BB8_98;
	not.b32 	%r82, %r31;
	add.s32 	%r42, %r1, %r82;
	add.s32 	%r83, %r4, %r5;
	sub.s32 	%r84, %r42, %r83;
	mul.lo.s32 	%r85, %r2, %r477;
	shl.b32 	%r86, %r85, 10;
	sub.s32 	%r87, %r84, %r86;
	shr.u32 	%r88, %r87, 8;
	add.s32 	%r43, %r88, 1;
	and.b32  	%r44, %r43, 7;
	setp.lt.u32 	%p21, %r87, 1792;
	mov.u32 	%r483, %r31;
	@%p21 bra 	$L__BB8_90;
	or.b32  	%r481, %r31, 1024;
	shr.u32 	%r89, %r475, 8;
	add.s32 	%r90, %r89, 1;
	and.b32  	%r91, %r90, 33554424;
	neg.s32 	%r479, %r91;
$L__BB8_88:
	.pragma "nounroll";
	add.s32 	%r92, %r476, -1024;
	cvt.u64.u32 	%rd146, %r92;
	mul.wide.u32 	%rd147, %r92, 4;
	add.s64 	%rd148, %rd1, %rd147;
	add.s64 	%rd149, %rd2, %rd146;
	ld.global.u8 	%rs118, [%rd148];
	and.b16  	%rs119, %rs118, 1;
	xor.b16  	%rs120, %rs119, 1;
	and.b16  	%rs121, %rs442, 255;
	setp.eq.s16 	%p22, %rs121, 0;
	setp.eq.s16 	%p23, %rs119, 0;
	min.s64 	%rd150, %rd149, %rd444;
	selp.b16 	%rs122, 1, %rs442, %p23;
	selp.b16 	%rs123, %rs120, %rs122, %p22;
	and.b16  	%rs124, %rs123, 255;
	selp.b64 	%rd151, %rd150, %rd444, %p23;
	selp.b64 	%rd152, %rd149, %rd151, %p22;
	add.s32 	%r93, %r476, -768;
	cvt.u64.u32 	%rd153, %r93;
	mul.wide.u32 	%rd154, %r93, 4;
	add.s64 	%rd155, %rd1, %rd154;
	add.s64 	%rd156, %rd2, %rd153;
	ld.global.u8 	%rs125, [%rd155];
	and.b16  	%rs126, %rs125, 1;
	xor.b16  	%rs127, %rs126, 1;
	setp.eq.s16 	%p24, %rs124, 0;
	setp.eq.s16 	%p25, %rs126, 0;
	min.s64 	%rd157, %rd156, %rd152;
	selp.b16 	%rs128, 1, %rs123, %p25;
	selp.b16 	%rs129, %rs127, %rs128, %p24;
	and.b16  	%rs130, %rs129, 255;
	selp.b64 	%rd158, %rd157, %rd152, %p25;
	selp.b64 	%rd159, %rd156, %rd158, %p24;
	add.s32 	%r94, %r476, -512;
	cvt.u64.u32 	%rd160, %r94;
	mul.wide.u32 	%rd161, %r94, 4;
	add.s64 	%rd162, %rd1, %rd161;
	add.s64 	%rd163, %rd2, %rd160;
	ld.global.u8 	%rs131, [%rd162];
	and.b16  	%rs132, %rs131, 1;
	xor.b16  	%rs133, %rs132, 1;
	setp.eq.s16 	%p26, %rs130, 0;
	setp.eq.s16 	%p27, %rs132, 0;
	min.s64 	%rd164, %rd163, %rd159;
	selp.b16 	%rs134, 1, %rs129, %p27;
	selp.b16 	%rs135, %rs133, %rs134, %p26;
	and.b16  	%rs136, %rs135, 255;
	selp.b64 	%rd165, %rd164, %rd159, %p27;
	selp.b64 	%rd166, %rd163, %rd165, %p26;
	add.s32 	%r95, %r476, 768;
	add.s32 	%r96, %r476, -256;
	cvt.u64.u32 	%rd167, %r96;
	mul.wide.u32 	%rd168, %r96, 4;
	add.s64 	%rd169, %rd1, %rd168;
	add.s64 	%rd170, %rd2, %rd167;
	ld.global.u8 	%rs137, [%rd169];
	and.b16  	%rs138, %rs137, 1;
	xor.b16  	%rs139, %rs138, 1;
	setp.eq.s16 	%p28, %rs136, 0;
	setp.eq.s16 	%p29, %rs138, 0;
	min.s64 	%rd171, %rd170, %rd166;
	selp.b16 	%rs140, 1, %rs135, %p29;
	selp.b16 	%rs141, %rs139, %rs140, %p28;
	and.b16  	%rs142, %rs141, 255;
	selp.b64 	%rd172, %rd171, %rd166, %p29;
	selp.b64 	%rd173, %rd170, %rd172, %p28;
	cvt.u64.u32 	%rd174, %r476;
	mul.wide.u32 	%rd175, %r476, 4;
	add.s64 	%rd176, %rd1, %rd175;
	add.s64 	%rd177, %rd2, %rd174;
	ld.global.u8 	%rs143, [%rd176];
	and.b16  	%rs144, %rs143, 1;
	xor.b16  	%rs145, %rs144, 1;
	setp.eq.s16 	%p30, %rs142, 0;
	setp.eq.s16 	%p31, %rs144, 0;
	min.s64 	%rd178, %rd177, %rd173;
	selp.b16 	%rs146, 1, %rs141, %p31;
	selp.b16 	%rs147, %rs145, %rs146, %p30;
	and.b16  	%rs148, %rs147, 255;
	selp.b64 	%rd179, %rd178, %rd173, %p31;
	selp.b64 	%rd180, %rd177, %rd179, %p30;
	add.s32 	%r97, %r476, 256;
	cvt.u64.u32 	%rd181, %r97;
	mul.wide.u32 	%rd182, %r97, 4;
	add.s64 	%rd183, %rd1, %rd182;
	add.s64 	%rd184, %rd2, %rd181;
	ld.global.u8 	%rs149, [%rd183];
	and.b16  	%rs150, %rs149, 1;
	xor.b16  	%rs151, %rs150, 1;
	setp.eq.s16 	%p32, %rs148, 0;
	setp.eq.s16 	%p33, %rs150, 0;
	min.s64 	%rd185, %rd184, %rd180;
	selp.b16 	%rs152, 1, %rs147, %p33;
	selp.b16 	%rs153, %rs151, %rs152, %p32;
	and.b16  	%rs154, %rs153, 255;
	selp.b64 	%rd186, %rd185, %rd180, %p33;
	selp.b64 	%rd187, %rd184, %rd186, %p32;
	add.s32 	%r98, %r476, 512;
	cvt.u64.u32 	%rd188, %r98;
	mul.wide.u32 	%rd189, %r98, 4;
	add.s64 	%rd190, %rd1, %rd189;
	add.s64 	%rd191, %rd2, %rd188;
	ld.global.u8 	%rs155, [%rd190];
	and.b16  	%rs156, %rs155, 1;
	xor.b16  	%rs157, %rs156, 1;
	setp.eq.s16 	%p34, %rs154, 0;
	setp.eq.s16 	%p35, %rs156, 0;
	min.s64 	%rd192, %rd191, %rd187;
	selp.b16 	%rs158, 1, %rs153, %p35;
	selp.b16 	%rs159, %rs157, %rs158, %p34;
	and.b16  	%rs160, %rs159, 255;
	selp.b64 	%rd193, %rd192, %rd187, %p35;
	selp.b64 	%rd194, %rd191, %rd193, %p34;
	cvt.u64.u32 	%rd195, %r95;
	mul.wide.u32 	%rd196, %r95, 4;
	add.s64 	%rd197, %rd1, %rd196;
	add.s64 	%rd198, %rd2, %rd195;
	ld.global.u8 	%rs161, [%rd197];
	and.b16  	%rs162, %rs161, 1;
	xor.b16  	%rs163, %rs162, 1;
	setp.eq.s16 	%p36, %rs160, 0;
	setp.eq.s16 	%p37, %rs162, 0;
	min.s64 	%rd199, %rd198, %rd194;
	selp.b16 	%rs164, 1, %rs159, %p37;
	selp.b16 	%rs442, %rs163, %rs164, %p36;
	selp.b64 	%rd200, %rd199, %rd194, %p37;
	selp.b64 	%rd444, %rd198, %rd200, %p36;
	add.s32 	%r481, %r481, 2048;
	add.s32 	%r476, %r476, 2048;
	add.s32 	%r479, %r479, 8;
	setp.ne.s32 	%p38, %r479, 0;
	@%p38 bra 	$L__BB8_88;
	add.s32 	%r483, %r481, -1024;
$L__BB8_90:
	setp.eq.s32 	%p39, %r44, 0;
	@%p39 bra 	$L__BB8_98;
	setp.lt.u32 	%p40, %r44, 4;
	@%p40 bra 	$L__BB8_93;
	add.s32 	%r99, %r483, %r478;
	cvt.u64.u32 	%rd202, %r99;
	mul.wide.u32 	%rd203, %r99, 4;
	add.s64 	%rd204, %rd1, %rd203;
	add.s64 	%rd205, %rd2, %rd202;
	ld.global.u8 	%rs166, [%rd204];
	and.b16  	%rs167, %rs166, 1;
	xor.b16  	%rs168, %rs167, 1;
	and.b16  	%rs169, %rs442, 255;
	setp.eq.s16 	%p41, %rs169, 0;
	setp.eq.s16 	%p42, %rs167, 0;
	min.s64 	%rd206, %rd205, %rd444;
	selp.b16 	%rs170, 1, %rs442, %p42;
	selp.b16 	%rs171, %rs168, %rs170, %p41;
	and.b16  	%rs172, %rs171, 255;
	selp.b64 	%rd207, %rd206, %rd444, %p42;
	selp.b64 	%rd208, %rd205, %rd207, %p41;
	add.s32 	%r100, %r99, 256;
	cvt.u64.u32 	%rd209, %r100;
	mul.wide.u32 	%rd210, %r100, 4;
	add.s64 	%rd211, %rd1, %rd210;
	add.s64 	%rd212, %rd2, %rd209;
	ld.global.u8 	%rs173, [%rd211];
	and.b16  	%rs174, %rs173, 1;
	xor.b16  	%rs175, %rs174, 1;
	setp.eq.s16 	%p43, %rs172, 0;
	setp.eq.s16 	%p44, %rs174, 0;
	min.s64 	%rd213, %rd212, %rd208;
	selp.b16 	%rs176, 1, %rs171, %p44;
	selp.b16 	%rs177, %rs175, %rs176, %p43;
	and.b16  	%rs178, %rs177, 255;
	selp.b64 	%rd214, %rd213, %rd208, %p44;
	selp.b64 	%rd215, %rd212, %rd214, %p43;
	add.s32 	%r101, %r99, 512;
	cvt.u64.u32 	%rd216, %r101;
	mul.wide.u32 	%rd217, %r101, 4;
	add.s64 	%rd218, %rd1, %rd217;
	add.s64 	%rd219, %rd2, %rd216;
	ld.global.u8 	%rs179, [%rd218];
	and.b16  	%rs180, %rs179, 1;
	xor.b16  	%rs181, %rs180, 1;
	setp.eq.s16 	%p45, %rs178, 0;
	setp.eq.s16 	%p46, %rs180, 0;
	min.s64 	%rd220, %rd219, %rd215;
	selp.b16 	%rs182, 1, %rs177, %p46;
	selp.b16 	%rs183, %rs181, %rs182, %p45;
	and.b16  	%rs184, %rs183, 255;
	selp.b64 	%rd221, %rd220, %rd215, %p46;
	selp.b64 	%rd222, %rd219, %rd221, %p45;
	add.s32 	%r102, %r99, 768;
	cvt.u64.u32 	%rd223, %r102;
	mul.wide.u32 	%rd224, %r102, 4;
	add.s64 	%rd225, %rd1, %rd224;
	add.s64 	%rd226, %rd2, %rd223;
	ld.global.u8 	%rs185, [%rd225];
	and.b16  	%rs186, %rs185, 1;
	xor.b16  	%rs187, %rs186, 1;
	setp.eq.s16 	%p47, %rs184, 0;
	setp.eq.s16 	%p48, %rs186, 0;
	min.s64 	%rd227, %rd226, %rd222;
	selp.b16 	%rs188, 1, %rs183, %p48;
	selp.b16 	%rs442, %rs187, %rs188, %p47;
	selp.b64 	%rd228, %rd227, %rd222, %p48;
	selp.b64 	%rd444, %rd226, %rd228, %p47;
	add.s32 	%r483, %r483, 1024;
$L__BB8_93:
	and.b32  	%r103, %r43, 3;
	setp.eq.s32 	%p49, %r103, 0;
	@%p49 bra 	$L__BB8_98;
	setp.eq.s32 	%p50, %r103, 1;
	@%p50 bra 	$L__BB8_96;
	add.s32 	%r104, %r483, %r478;
	cvt.u64.u32 	%rd230, %r104;
	mul.wide.u32 	%rd231, %r104, 4;
	add.s64 	%rd232, %rd1, %rd231;
	add.s64 	%rd233, %rd2, %rd230;
	ld.global.u8 	%rs190, [%rd232];
	and.b16  	%rs191, %rs190, 1;
	xor.b16  	%rs192, %rs191, 1;
	and.b16  	%rs193, %rs442, 255;
	setp.eq.s16 	%p51, %rs193, 0;
	setp.eq.s16 	%p52, %rs191, 0;
	min.s64 	%rd234, %rd233, %rd444;
	selp.b16 	%rs194, 1, %rs442, %p52;
	selp.b16 	%rs195, %rs192, %rs194, %p51;
	and.b16  	%rs196, %rs195, 255;
	selp.b64 	%rd235, %rd234, %rd444, %p52;
	selp.b64 	%rd236, %rd233, %rd235, %p51;
	add.s32 	%r105, %r104, 256;
	cvt.u64.u32 	%rd237, %r105;
	mul.wide.u32 	%rd238, %r105, 4;
	add.s64 	%rd239, %rd1, %rd238;
	add.s64 	%rd240, %rd2, %rd237;
	ld.global.u8 	%rs197, [%rd239];
	and.b16  	%rs198, %rs197, 1;
	xor.b16  	%rs199, %rs198, 1;
	setp.eq.s16 	%p53, %rs196, 0;
	setp.eq.s16 	%p54, %rs198, 0;
	min.s64 	%rd241, %rd240, %rd236;
	selp.b16 	%rs200, 1, %rs195, %p54;
	selp.b16 	%rs442, %rs199, %rs200, %p53;
	selp.b64 	%rd242, %rd241, %rd236, %p54;
	selp.b64 	%rd444, %rd240, %rd242, %p53;
	add.s32 	%r483, %r483, 512;
$L__BB8_96:
	and.b32  	%r106, %r42, 256;
	setp.ne.s32 	%p55, %r106, 0;
	@%p55 bra 	$L__BB8_98;
	add.s32 	%r107, %r483, %r478;
	cvt.u64.u32 	%rd243, %r107;
	mul.wide.u32 	%rd244, %r107, 4;
	add.s64 	%rd245, %rd1, %rd244;
	add.s64 	%rd246, %rd2, %rd243;
	ld.global.u8 	%rs201, [%rd245];
	and.b16  	%rs202, %rs201, 1;
	xor.b16  	%rs203, %rs202, 1;
	and.b16  	%rs204, %rs442, 255;
	setp.eq.s16 	%p56, %rs204, 0;
	setp.eq.s16 	%p57, %rs202, 0;
	min.s64 	%rd247, %rd246, %rd444;
	selp.b16 	%rs205, 1, %rs442, %p57;
	selp.b16 	%rs442, %rs203, %rs205, %p56;
	selp.b64 	%rd248, %rd247, %rd444, %p57;
	selp.b64 	%rd444, %rd246, %rd248, %p56;
$L__BB8_98:
	// begin inline asm
	mov.u32 %r108, %laneid;
	// end inline asm
	cvt.u32.u16 	%r129, %rs442;
	and.b32  	%r110, %r129, 255;
	mov.b32 	%r126, 1;
	mov.b32 	%r127, 31;
	mov.b32 	%r128, -1;
	// begin inline asm
	shfl.sync.down.b32 %r109, %r110, %r126, %r127, %r128;
	// end inline asm
	// begin inline asm
	shfl.sync.down.b32 %r114, %r115, %r126, %r127, %r128;
	// end inline asm
	mov.b64 	{%r120, %r125}, %rd444;
	// begin inline asm
	shfl.sync.down.b32 %r119, %r120, %r126, %r127, %r128;
	// end inline asm
	// begin inline asm
	shfl.sync.down.b32 %r124, %r125, %r126, %r127, %r128;
	// end inline asm
	mov.b64 	%rd89, {%r119, %r124};
	cvt.u16.u32 	%rs81, %r109;
	setp.gt.s32 	%p58, %r108, 30;
	@%p58 bra 	$L__BB8_102;
	and.b16  	%rs206, %rs442, 255;
	setp.eq.s16 	%p59, %rs206, 0;
	and.b16  	%rs207, %rs81, 255;
	setp.eq.s16 	%p60, %rs207, 0;
	or.pred  	%p61, %p59, %p60;
	@%p61 bra 	$L__BB8_101;
	min.s64 	%rd444, %rd89, %rd444;
	mov.b16 	%rs442, 1;
	bra.uni 	$L__BB8_102;
$L__BB8_101:
	setp.eq.s16 	%p62, %rs206, 0;
	selp.b16 	%rs442, %rs81, %rs442, %p62;
	selp.b64 	%rd444, %rd89, %rd444, %p62;
$L__BB8_102:
	cvt.u32.u16 	%r150, %rs442;
	and.b32  	%r131, %r150, 255;
	mov.b32 	%r147, 2;
	mov.b32 	%r148, 31;
	mov.b32 	%r149, -1;
	// begin inline asm
	shfl.sync.down.b32 %r130, %r131, %r147, %r148, %r149;
	// end inline asm
	// begin inline asm
	shfl.sync.down.b32 %r135, %r136, %r147, %r148, %r149;
	// end inline asm
	mov.b64 	{%r141, %r146}, %rd444;
	// begin inline asm
	shfl.sync.down.b32 %r140, %r141, %r147, %r148, %r149;
	// end inline asm
	// begin inline asm
	shfl.sync.down.b32 %r145, %r146, %r147, %r148, %r149;
	// end inline asm
	mov.b64 	%rd93, {%r140, %r145};
	cvt.u16.u32 	%rs84, %r130;
	setp.gt.s32 	%p63, %r108, 29;
	@%p63 bra 	$L__BB8_106;
	and.b16  	%rs210, %rs442, 255;
	setp.eq.s16 	%p64, %rs210, 0;
	and.b16  	%rs211, %rs84, 255;
	setp.eq.s16 	%p65, %rs211, 0;
	or.pred  	%p66, %p64, %p65;
	@%p66 bra 	$L__BB8_105;
	min.s64 	%rd444, %rd93, %rd444;
	mov.b16 	%rs442, 1;
	bra.uni 	$L__BB8_106;
$L__BB8_105:
	setp.eq.s16 	%p67, %rs210, 0;
	selp.b16 	%rs442, %rs84, %rs442, %p67;
	selp.b64 	%rd444, %rd93, %rd444, %p67;
$L__BB8_106:
	cvt.u32.u16 	%r171, %rs442;
	and.b32  	%r152, %r171, 255;
	mov.b32 	%r168, 4;
	mov.b32 	%r169, 31;
	mov.b32 	%r170, -1;
	// begin inline asm
	shfl.sync.down.b32 %r151, %r152, %r168, %r169, %r170;
	// end inline asm
	// begin inline asm
	shfl.sync.down.b32 %r156, %r157, %r168, %r169, %r170;
	// end inline asm
	mov.b64 	{%r162, %r167}, %rd444;
	// begin inline asm
	shfl.sync.down.b32 %r161, %r162, %r168, %r169, %r170;
	// end inline asm
	// begin inline asm
	shfl.sync.down.b32 %r166, %r167, %r168, %r169, %r170;
	// end inline asm
	mov.b64 	%rd97, {%r161, %r166};
	cvt.u16.u32 	%rs87, %r151;
	setp.gt.s32 	%p68, %r108, 27;
	@%p68 bra 	$L__BB8_110;
	and.b16  	%rs214, %rs442, 255;
	setp.eq.s16 	%p69, %rs214, 0;
	and.b16  	%rs215, %rs87, 255;
	setp.eq.s16 	%p70, %rs215, 0;
	or.pred  	%p71, %p69, %p70;
	@%p71 bra 	$L__BB8_109;
	min.s64 	%rd444, %rd97, %rd444;
	mov.b16 	%rs442, 1;
	bra.uni 	$L__BB8_110;
$L__BB8_109:
	setp.eq.s16 	%p72, %rs214, 0;
	selp.b16 	%rs442, %rs87, %rs442, %p72;
	selp.b64 	%rd444, %rd97, %rd444, %p72;
$L__BB8_110:
	cvt.u32.u16 	%r192, %rs442;
	and.b32  	%r173, %r192, 255;
	mov.b32 	%r189, 8;
	mov.b32 	%r190, 31;
	mov.b32 	%r191, -1;
	// begin inline asm
	shfl.sync.down.b32 %r172, %r173, %r189, %r190, %r191;
	// end inline asm
	// begin inline asm
	shfl.sync.down.b32 %r177, %r178, %r189, %r190, %r191;
	// end inline asm
	mov.b64 	{%r183, %r188}, %rd444;
	// begin inline asm
	shfl.sync.down.b32 %r182, %r183, %r189, %r190, %r191;
	// end inline asm
	// begin inline asm
	shfl.sync.down.b32 %r187, %r188, %r189, %r190, %r191;
	// end inline asm
	mov.b64 	%rd101, {%r182, %r187};
	cvt.u16.u32 	%rs90, %r172;
	setp.gt.s32 	%p73, %r108, 23;
	@%p73 bra 	$L__BB8_114;
	and.b16  	%rs218, %rs442, 255;
	setp.eq.s16 	%p74, %rs218, 0;
	and.b16  	%rs219, %rs90, 255;
	setp.eq.s16 	%p75, %rs219, 0;
	or.pred  	%p76, %p74, %p75;
	@%p76 bra 	$L__BB8_113;
	min.s64 	%rd444, %rd101, %rd444;
	mov.b16 	%rs442, 1;
	bra.uni 	$L__BB8_114;
$L__BB8_113:
	setp.eq.s16 	%p77, %rs218, 0;
	selp.b16 	%rs442, %rs90, %rs442, %p77;
	selp.b64 	%rd444, %rd101, %rd444, %p77;
$L__BB8_114:
	cvt.u32.u16 	%r213, %rs442;
	and.b32  	%r194, %r213, 255;
	mov.b32 	%r210, 16;
	mov.b32 	%r211, 31;
	mov.b32 	%r212, -1;
	// begin inline asm
	shfl.sync.down.b32 %r193, %r194, %r210, %r211, %r212;
	// end inline asm
	// begin inline asm
	shfl.sync.down.b32 %r198, %r199, %r210, %r211, %r212;
	// end inline asm
	mov.b64 	{%r204, %r209}, %rd444;
	// begin inline asm
	shfl.sync.down.b32 %r203, %r204, %r210, %r211, %r212;
	// end inline asm
	// begin inline asm
	shfl.sync.down.b32 %r208, %r209, %r210, %r211, %r212;
	// end inline asm
	mov.b64 	%rd105, {%r203, %r208};
	cvt.u16.u32 	%rs93, %r193;
	setp.gt.s32 	%p78, %r108, 15;
	@%p78 bra 	$L__BB8_118;
	and.b16  	%rs222, %rs442, 255;
	setp.eq.s16 	%p79, %rs222, 0;
	and.b16  	%rs223, %rs93, 255;
	setp.eq.s16 	%p80, %rs223, 0;
	or.pred  	%p81, %p79, %p80;
	@%p81 bra 	$L__BB8_117;
	min.s64 	%rd444, %rd105, %rd444;
	mov.b16 	%rs442, 1;
	bra.uni 	$L__BB8_118;
$L__BB8_117:
	setp.eq.s16 	%p82, %rs222, 0;
	selp.b16 	%rs442, %rs93, %rs442, %p82;
	selp.b64 	%rd444, %rd105, %rd444, %p82;
$L__BB8_118:
	setp.ne.s32 	%p83, %r108, 0;
	@%p83 bra 	$L__BB8_120;
	shr.u32 	%r214, %r31, 1;
	and.b32  	%r215, %r214, 496;
	mov.u32 	%r216, _ZZN3cub18CUB_300001_SM_10006detail6reduce18DeviceReduceKernelINS2_10policy_hubIN4cuda3std3__45tupleIJblEEEjN6thrust24THRUST_300001_SM_1000_NS8cuda_cub9__find_if7functorIS9_EEE10Policy1000ENSB_12zip_iteratorINS8_IJNSD_26transform_input_iterator_tIbNSB_6detail15normal_iteratorINSB_10device_ptrIiEEEE7is_evenEENSB_17counting_iteratorIlNSB_11use_defaultESS_SS_EEEEEEEjSF_S9_NS7_10__identityEEEvT0_PT3_T1_NS0_13GridEvenShareIS10_EET2_T4_E12temp_storage;
	add.s32 	%r217, %r216, %r215;
	st.shared.u8 	[%r217+8], %rs442;
	st.shared.u64 	[%r217+16], %rd444;
$L__BB8_120:
	bar.sync 	0;
	setp.ne.s32 	%p84, %r31, 0;
	@%p84 bra 	$L__BB8_122;
	ld.shared.u8 	%rs226, [_ZZN3cub18CUB_300001_SM_10006detail6reduce18DeviceReduceKernelINS2_10policy_hubIN4cuda3std3__45tupleIJblEEEjN6thrust24THRUST_300001_SM_1000_NS8cuda_cub9__find_if7functorIS9_EEE10Policy1000ENSB_12zip_iteratorINS8_IJNSD_26transform_input_iterator_tIbNSB_6detail15normal_iteratorINSB_10device_ptrIiEEEE7is_evenEENSB_17counting_iteratorIlNSB_11use_defaultESS_SS_EEEEEEEjSF_S9_NS7_10__identityEEEvT0_PT3_T1_NS0_13GridEvenShareIS10_EET2_T4_E12temp_storage+24];
	ld.shared.u64 	%rd249, [_ZZN3cub18CUB_300001_SM_10006detail6reduce18DeviceReduceKernelINS2_10policy_hubIN4cuda3std3__45tupleIJblEEEjN6thrust24THRUST_300001_SM_1000_NS8cuda_cub9__find_if7functorIS9_EEE10Policy1000ENSB_12zip_iteratorINS8_IJNSD_26transform_input_iterator_tIbNSB_6detail15normal_iteratorINSB_10device_ptrIiEEEE7is_evenEENSB_17counting_iteratorIlNSB_11use_defaultESS_SS_EEEEEEEjSF_S9_NS7_10__identityEEEvT0_PT3_T1_NS0_13GridEvenShareIS10_EET2_T4_E12temp_storage+32];
	and.b16  	%rs227, %rs442, 255;
	setp.eq.s16 	%p85, %rs227, 0;
	setp.eq.s16 	%p86, %rs226, 0;
	min.s64 	%rd250, %rd249, %rd444;
	selp.b16 	%rs228, %rs442, 1, %p86;
	selp.b16 	%rs229, %rs226, %rs228, %p85;
	and.b16  	%rs230, %rs229, 255;
	selp.b64 	%rd251, %rd444, %rd250, %p86;
	selp.b64 	%rd252, %rd249, %rd251, %p85;
	ld.shared.u8 	%rs231, [_ZZN3cub18CUB_300001_SM_10006detail6reduce18DeviceReduceKernelINS2_10policy_hubIN4cuda3std3__45tupleIJblEEEjN6thrust24THRUST_300001_SM_1000_NS8cuda_cub9__find_if7functorIS9_EEE10Policy1000ENSB_12zip_iteratorINS8_IJNSD_26transform_input_iterator_tIbNSB_6detail15normal_iteratorINSB_10device_ptrIiEEEE7is_evenEENSB_17counting_iteratorIlNSB_11use_defaultESS_SS_EEEEEEEjSF_S9_NS7_10__identityEEEvT0_PT3_T1_NS0_13GridEvenShareIS10_EET2_T4_E12temp_storage+40];
	ld.shared.u64 	%rd253, [_ZZN3cub18CUB_300001_SM_10006detail6reduce18DeviceReduceKernelINS2_10policy_hubIN4cuda3std3__45tupleIJblEEEjN6thrust24THRUST_300001_SM_1000_NS8cuda_cub9__find_if7functorIS9_EEE10Policy1000ENSB_12zip_iteratorINS8_IJNSD_26transform_input_iterator_tIbNSB_6detail15normal_iteratorINSB_10device_ptrIiEEEE7is_evenEENSB_17counting_iteratorIlNSB_11use_defaultESS_SS_EEEEEEEjSF_S9_NS7_10__identityEEEvT0_PT3_T1_NS0_13GridEvenShareIS10_EET2_T4_E12temp_storage+48];
	setp.eq.s16 	%p87, %rs230, 0;
	setp.eq.s16 	%p88, %rs231, 0;
	min.s64 	%rd254, %rd253, %rd252;
	selp.b16 	%rs232, %rs229, 1, %p88;
	selp.b16 	%rs233, %rs231, %rs232, %p87;
	and.b16  	%rs234, %rs233, 255;
	selp.b64 	%rd255, %rd252, %rd254, %p88;
	selp.b64 	%rd256, %rd253, %rd255, %p87;
	ld.shared.u8 	%rs235, [_ZZN3cub18CUB_300001_SM_10006detail6reduce18DeviceReduceKernelINS2_10policy_hubIN4cuda3std3__45tupleIJblEEEjN6thrust24THRUST_300001_SM_1000_NS8cuda_cub9__find_if7functorIS9_EEE10Policy1000ENSB_12zip_iteratorINS8_IJNSD_26transform_input_iterator_tIbNSB_6detail15normal_iteratorINSB_10device_ptrIiEEEE7is_evenEENSB_17counting_iteratorIlNSB_11use_defaultESS_SS_EEEEEEEjSF_S9_NS7_10__identityEEEvT0_PT3_T1_NS0_13GridEvenShareIS10_EET2_T4_E12temp_storage+56];
	ld.shared.u64 	%rd257, [_ZZN3cub18CUB_300001_SM_10006detail6reduce18DeviceReduceKernelINS2_10policy_hubIN4cuda3std3__45tupleIJblEEEjN6thrust24THRUST_300001_SM_1000_NS8cuda_cub9__find_if7functorIS9_EEE10Policy1000ENSB_12zip_iteratorINS8_IJNSD_26transform_input_iterator_tIbNSB_6detail15normal_iteratorINSB_10device_ptrIiEEEE7is_evenEENSB_17counting_iteratorIlNSB_11use_defaultESS_SS_EEEEEEEjSF_S9_NS7_10__identityEEEvT0_PT3_T1_NS0_13GridEvenShareIS10_EET2_T4_E12temp_storage+64];
	setp.eq.s16 	%p89, %rs234, 0;
	setp.eq.s16 	%p90, %rs235, 0;
	min.s64 	%rd258, %rd257, %rd256;
	selp.b16 	%rs236, %rs233, 1, %p90;
	selp.b16 	%rs237, %rs235, %rs236, %p89;
	and.b16  	%rs238, %rs237, 255;
	selp.b64 	%rd259, %rd256, %rd258, %p90;
	selp.b64 	%rd260, %rd257, %rd259, %p89;
	ld.shared.u8 	%rs239, [_ZZN3cub18CUB_300001_SM_10006detail6reduce18DeviceReduceKernelINS2_10policy_hubIN4cuda3std3__45tupleIJblEEEjN6thrust24THRUST_300001_SM_1000_NS8cuda_cub9__find_if7functorIS9_EEE10Policy1000ENSB_12zip_iteratorINS8_IJNSD_26transform_input_iterator_tIbNSB_6detail15normal_iteratorINSB_10device_ptrIiEEEE7is_evenEENSB_17counting_iteratorIlNSB_11use_defaultESS_SS_EEEEEEEjSF_S9_NS7_10__identityEEEvT0_PT3_T1_NS0_13GridEvenShareIS10_EET2_T4_E12temp_storage+72];
	ld.shared.u64 	%rd261, [_ZZN3cub18CUB_300001_SM_10006detail6reduce18DeviceReduceKernelINS2_10policy_hubIN4cuda3std3__45tupleIJblEEEjN6thrust24THRUST_300001_SM_1000_NS8cuda_cub9__find_if7functorIS9_EEE10Policy1000ENSB_12zip_iteratorINS8_IJNSD_26transform_input_iterator_tIbNSB_6detail15normal_iteratorINSB_10device_ptrIiEEEE7is_evenEENSB_17counting_iteratorIlNSB_11use_defaultESS_SS_EEEEEEEjSF_S9_NS7_10__identityEEEvT0_PT3_T1_NS0_13GridEvenShareIS10_EET2_T4_E12temp_storage+80];
	setp.eq.s16 	%p91, %rs238, 0;
	setp.eq.s16 	%p92, %rs239, 0;
	min.s64 	%rd262, %rd261, %rd260;
	selp.b16 	%rs240, %rs237, 1, %p92;
	selp.b16 	%rs241, %rs239, %rs240, %p91;
	and.b16  	%rs242, %rs241, 255;
	selp.b64 	%rd263, %rd260, %rd262, %p92;
	selp.b64 	%rd264, %rd261, %rd263, %p91;
	ld.shared.u8 	%rs243, [_ZZN3cub18CUB_300001_SM_10006detail6reduce18DeviceReduceKernelINS2_10policy_hubIN4cuda3std3__45tupleIJblEEEjN6thrust24THRUST_300001_SM_1000_NS8cuda_cub9__find_if7functorIS9_EEE10Policy1000ENSB_12zip_iteratorINS8_IJNSD_26transform_input_iterator_tIbNSB_6detail15normal_iteratorINSB_10device_ptrIiEEEE7is_evenEENSB_17counting_iteratorIlNSB_11use_defaultESS_SS_EEEEEEEjSF_S9_NS7_10__identityEEEvT0_PT3_T1_NS0_13GridEvenShareIS10_EET2_T4_E12temp_storage+88];
	ld.shared.u64 	%rd265, [_ZZN3cub18CUB_300001_SM_10006detail6reduce18DeviceReduceKernelINS2_10policy_hubIN4cuda3std3__45tupleIJblEEEjN6thrust24THRUST_300001_SM_1000_NS8cuda_cub9__find_if7functorIS9_EEE10Policy1000ENSB_12zip_iteratorINS8_IJNSD_26transform_input_iterator_tIbNSB_6detail15normal_iteratorINSB_10device_ptrIiEEEE7is_evenEENSB_17counting_iteratorIlNSB_11use_defaultESS_SS_EEEEEEEjSF_S9_NS7_10__identityEEEvT0_PT3_T1_NS0_13GridEvenShareIS10_EET2_T4_E12temp_storage+96];
	setp.eq.s16 	%p93, %rs242, 0;
	setp.eq.s16 	%p94, %rs243, 0;
	min.s64 	%rd266, %rd265, %rd264;
	selp.b16 	%rs244, %rs241, 1, %p94;
	selp.b16 	%rs245, %rs243, %rs244, %p93;
	and.b16  	%rs246, %rs245, 255;
	selp.b64 	%rd267, %rd264, %rd266, %p94;
	selp.b64 	%rd268, %rd265, %rd267, %p93;
	ld.shared.u8 	%rs247, [_ZZN3cub18CUB_300001_SM_10006detail6reduce18DeviceReduceKernelINS2_10policy_hubIN4cuda3std3__45tupleIJblEEEjN6thrust24THRUST_300001_SM_1000_NS8cuda_cub9__find_if7functorIS9_EEE10Policy1000ENSB_12zip_iteratorINS8_IJNSD_26transform_input_iterator_tIbNSB_6detail15normal_iteratorINSB_10device_ptrIiEEEE7is_evenEENSB_17counting_iteratorIlNSB_11use_defaultESS_SS_EEEEEEEjSF_S9_NS7_10__identityEEEvT0_PT3_T1_NS0_13GridEvenShareIS10_EET2_T4_E12temp_storage+104];
	ld.shared.u64 	%rd269, [_ZZN3cub18CUB_300001_SM_10006detail6reduce18DeviceReduceKernelINS2_10policy_hubIN4cuda3std3__45tupleIJblEEEjN6thrust24THRUST_300001_SM_1000_NS8cuda_cub9__find_if7functorIS9_EEE10Policy1000ENSB_12zip_iteratorINS8_IJNSD_26transform_input_iterator_tIbNSB_6detail15normal_iteratorINSB_10device_ptrIiEEEE7is_evenEENSB_17counting_iteratorIlNSB_11use_defaultESS_SS_EEEEEEEjSF_S9_NS7_10__identityEEEvT0_PT3_T1_NS0_13GridEvenShareIS10_EET2_T4_E12temp_storage+112];
	setp.eq.s16 	%p95, %rs246, 0;
	setp.eq.s16 	%p96, %rs247, 0;
	min.s64 	%rd270, %rd269, %rd268;
	selp.b16 	%rs248, %rs245, 1, %p96;
	selp.b16 	%rs249, %rs247, %rs248, %p95;
	and.b16  	%rs250, %rs249, 255;
	selp.b64 	%rd271, %rd268, %rd270, %p96;
	selp.b64 	%rd272, %rd269, %rd271, %p95;
	ld.shared.u8 	%rs251, [_ZZN3cub18CUB_300001_SM_10006detail6reduce18DeviceReduceKernelINS2_10policy_hubIN4cuda3std3__45tupleIJblEEEjN6thrust24THRUST_300001_SM_1000_NS8cuda_cub9__find_if7functorIS9_EEE10Policy1000ENSB_12zip_iteratorINS8_IJNSD_26transform_input_iterator_tIbNSB_6detail15normal_iteratorINSB_10device_ptrIiEEEE7is_evenEENSB_17counting_iteratorIlNSB_11use_defaultESS_SS_EEEEEEEjSF_S9_NS7_10__identityEEEvT0_PT3_T1_NS0_13GridEvenShareIS10_EET2_T4_E12temp_storage+120];
	ld.shared.u64 	%rd273, [_ZZN3cub18CUB_300001_SM_10006detail6reduce18DeviceReduceKernelINS2_10policy_hubIN4cuda3std3__45tupleIJblEEEjN6thrust24THRUST_300001_SM_1000_NS8cuda_cub9__find_if7functorIS9_EEE10Policy1000ENSB_12zip_iteratorINS8_IJNSD_26transform_input_iterator_tIbNSB_6detail15normal_iteratorINSB_10device_ptrIiEEEE7is_evenEENSB_17counting_iteratorIlNSB_11use_defaultESS_SS_EEEEEEEjSF_S9_NS7_10__identityEEEvT0_PT3_T1_NS0_13GridEvenShareIS10_EET2_T4_E12temp_storage+128];
	setp.eq.s16 	%p97, %rs250, 0;
	setp.eq.s16 	%p98, %rs251, 0;
	min.s64 	%rd274, %rd273, %rd272;
	selp.b16 	%rs252, %rs249, 1, %p98;
	selp.b16 	%rs442, %rs251, %rs252, %p97;
	selp.b64 	%rd275, %rd272, %rd274, %p98;
	selp.b64 	%rd444, %rd273, %rd275, %p97;
$L__BB8_122:
	mov.u32 	%r467, %tid.x;
	setp.ne.s32 	%p229, %r467, 0;
	@%p229 bra 	$L__BB8_124;
	cvta.to.global.u64 	%rd432, %rd111;
	mul.wide.u32 	%rd433, %r3, 16;
	add.s64 	%rd434, %rd432, %rd433;
	st.global.u8 	[%rd434], %rs442;
	st.global.u64 	[%rd434+8], %rd444;
$L__BB8_124:
	ret;

}
	// .globl	_ZN3cub18CUB_300001_SM_10006detail6reduce28DeviceReduceSingleTileKernelINS2_10policy_hubIN4cuda3std3__45tupleIJblEEEyN6thrust24THRUST_300001_SM_1000_NS8cuda_cub9__find_if7functorIS9_EEE10Policy1000ENSB_12zip_iteratorINS8_IJNSD_26transform_input_iterator_tIbNSB_6detail15normal_iteratorINSB_10device_ptrIiEEEE7is_evenEENSB_17counting_iteratorIlNSB_11use_defaultESS_SS_EEEEEEEPS9_ySF_S9_S9_NS7_10__identityEEEvT0_T1_T2_T3_T4_T6_
.visible .entry _ZN3cub18CUB_300001_SM_10006detail6reduce28DeviceReduceSingleTileKernelINS2_10policy_hubIN4cuda3std3__45tupleIJblEEEyN6thrust24THRUST_300001_SM_1000_NS8cuda_cub9__find_if7functorIS9_EEE10Policy1000ENSB_12zip_iteratorINS8_IJNSD_26transform_input_iterator_tIbNSB_6detail15normal_iteratorINSB_10device_ptrIiEEEE7is_evenEENSB_17counting_iteratorIlNSB_11use_defaultESS_SS_EEEEEEEPS9_ySF_S9_S9_NS7_10__identityEEEvT0_T1_T2_T3_T4_T6_(
	.param .align 8 .b8 _ZN3cub18CUB_300001_SM_10006detail6reduce28DeviceReduceSingleTileKernelINS2_10policy_hubIN4cuda3std3__45tupleIJblEEEyN6thrust24THRUST_300001_SM_1000_NS8cuda_cub9__find_if7functorIS9_EEE10Policy1000ENSB_12zip_iteratorINS8_IJNSD_26transform_input_iterator_tIbNSB_6detail15normal_iteratorINSB_10device_ptrIiEEEE7is_evenEENSB_17counting_iteratorIlNSB_11use_defaultESS_SS_EEEEEEEPS9_ySF_S9_S9_NS7_10__identityEEEvT0_T1_T2_T3_T4_T6__param_0[24],
	.param .u64 .ptr .align 1 _ZN3cub18CUB_300001_SM_10006detail6reduce28DeviceReduceSingleTileKernelINS2_10policy_hubIN4cuda3std3__45tupleIJblEEEyN6thrust24THRUST_300001_SM_1000_NS8cuda_cub9__find_if7functorIS9_EEE10Policy1000ENSB_12zip_iteratorINS8_IJNSD_26transform_input_iterator_tIbNSB_6detail15normal_iteratorINSB_10device_ptrIiEEEE7is_evenEENSB_17counting_iteratorIlNSB_11use_defaultESS_SS_EEEEEEEPS9_ySF_S9_S9_NS7_10__identityEEEvT0_T1_T2_T3_T4_T6__param_1,
	.param .u64 _ZN3cub18CUB_300001_SM_10006detail6reduce28DeviceReduceSingleTileKernelINS2_10policy_hubIN4cuda3std3__45tupleIJblEEEyN6thrust24THRUST_300001_SM_1000_NS8cuda_cub9__find_if7functorIS9_EEE10Policy1000ENSB_12zip_iteratorINS8_IJNSD_26transform_input_iterator_tIbNSB_6detail15normal_iteratorINSB_10device_ptrIiEEEE7is_evenEENSB_17counting_iteratorIlNSB_11use_defaultESS_SS_EEEEEEEPS9_ySF_S9_S9_NS7_10__identityEEEvT0_T1_T2_T3_T4_T6__param_2,
	.param .align 1 .b8 _ZN3cub18CUB_300001_SM_10006detail6reduce28DeviceReduceSingleTileKernelINS2_10policy_hubIN4cuda3std3__45tupleIJblEEEyN6thrust24THRUST_300001_SM_1000_NS8cuda_cub9__find_if7functorIS9_EEE10Policy1000ENSB_12zip_iteratorINS8_IJNSD_26transform_input_iterator_tIbNSB_6detail15normal_iteratorINSB_10device_ptrIiEEEE7is_evenEENSB_17counting_iteratorIlNSB_11use_defaultESS_SS_EEEEEEEPS9_ySF_S9_S9_NS7_10__identityEEEvT0_T1_T2_T3_T4_T6__param_3[1],
	.param .align 8 .b8 _ZN3cub18CUB_300001_SM_10006detail6reduce28DeviceReduceSingleTileKernelINS2_10policy_hubIN4cuda3std3__45tupleIJblEEEyN6thrust24THRUST_300001_SM_1000_NS8cuda_cub9__find_if7functorIS9_EEE10Policy1000ENSB_12zip_iteratorINS8_IJNSD_26transform_input_iterator_tIbNSB_6detail15normal_iteratorINSB_10device_ptrIiEEEE7is_evenEENSB_17counting_iteratorIlNSB_11use_defaultESS_SS_EEEEEEEPS9_ySF_S9_S9_NS7_10__identityEEEvT0_T1_T2_T3_T4_T6__param_4[16],
	.param .align 1 .b8 _ZN3cub18CUB_300001_SM_10006detail6reduce28DeviceReduceSingleTileKernelINS2_10policy_hubIN4cuda3std3__45tupleIJblEEEyN6thrust24THRUST_300001_SM_1000_NS8cuda_cub9__find_if7functorIS9_EEE10Policy1000ENSB_12zip_iteratorINS8_IJNSD_26transform_input_iterator_tIbNSB_6detail15normal_iteratorINSB_10device_ptrIiEEEE7is_evenEENSB_17counting_iteratorIlNSB_11use_defaultESS_SS_EEEEEEEPS9_ySF_S9_S9_NS7_10__identityEEEvT0_T1_T2_T3_T4_T6__param_5[1]
)
.maxntid 256
.minnctapersm 1
{
	.reg .pred 	%p<234>;
	.reg .b16 	%rs<489>;
	.reg .b32 	%r<433>;
	.reg .b64 	%rd<438>;
	// demoted variable
	.shared .align 8 .b8 _ZZN3cub18CUB_300001_SM_10006detail6reduce28DeviceReduceSingleTileKernelINS2_10policy_hubIN4cuda3std3__45tupleIJblEEEyN6thrust24THRUST_300001_SM_1000_NS8cuda_cub9__find_if7functorIS9_EEE10Policy1000ENSB_12zip_iteratorINS8_IJNSD_26transform_input_iterator_tIbNSB_6detail15normal_iteratorINSB_10device_ptrIiEEEE7is_evenEENSB_17counting_iteratorIlNSB_11use_defaultESS_SS_EEEEEEEPS9_ySF_S9_S9_NS7_10__identityEEEvT0_T1_T2_T3_T4_T6_E12temp_storage[152];
	ld.param.u64 	%rd122, [_ZN3cub18CUB_300001_SM_10006detail6reduce28DeviceReduceSingleTileKernelINS2_10policy_hubIN4cuda3std3__45tupleIJblEEEyN6thrust24THRUST_300001_SM_1000_NS8cuda_cub9__find_if7functorIS9_EEE10Policy1000ENSB_12zip_iteratorINS8_IJNSD_26transform_input_iterator_tIbNSB_6detail15normal_iteratorINSB_10device_ptrIiEEEE7is_evenEENSB_17counting_iteratorIlNSB_11use_defaultESS_SS_EEEEEEEPS9_ySF_S9_S9_NS7_10__identityEEEvT0_T1_T2_T3_T4_T6__param_4+8];
	ld.param.u64 	%rd120, [_ZN3cub18CUB_300001_SM_10006detail6reduce28DeviceReduceSingleTileKernelINS2_10policy_hubIN4cuda3std3__45tupleIJblEEEyN6thrust24THRUST_300001_SM_1000_NS8cuda_cub9__find_if7functorIS9_EEE10Policy1000ENSB_12zip_iteratorINS8_IJNSD_26transform_input_iterator_tIbNSB_6detail15normal_iteratorINSB_10device_ptrIiEEEE7is_evenEENSB_17counting_iteratorIlNSB_11use_defaultESS_SS_EEEEEEEPS9_ySF_S9_S9_NS7_10__identityEEEvT0_T1_T2_T3_T4_T6__param_0+16];
	ld.param.u64 	%rd119, [_ZN3cub18CUB_300001_SM_10006detail6reduce28DeviceReduceSingleTileKernelINS2_10policy_hubIN4cuda3std3__45tupleIJblEEEyN6thrust24THRUST_300001_SM_1000_NS8cuda_cub9__find_if7functorIS9_EEE10Policy1000ENSB_12zip_iteratorINS8_IJNSD_26transform_input_iterator_tIbNSB_6detail15normal_iteratorINSB_10device_ptrIiEEEE7is_evenEENSB_17counting_iteratorIlNSB_11use_defaultESS_SS_EEEEEEEPS9_ySF_S9_S9_NS7_10__identityEEEvT0_T1_T2_T3_T4_T6__param_0];
	ld.param.u64 	%rd123, [_ZN3cub18CUB_300001_SM_10006detail6reduce28DeviceReduceSingleTileKernelINS2_10policy_hubIN4cuda3std3__45tupleIJblEEEyN6thrust24THRUST_300001_SM_1000_NS8cuda_cub9__find_if7functorIS9_EEE10Policy1000ENSB_12zip_iteratorINS8_IJNSD_26transform_input_iterator_tIbNSB_6detail15normal_iteratorINSB_10device_ptrIiEEEE7is_evenEENSB_17counting_iteratorIlNSB_11use_defaultESS_SS_EEEEEEEPS9_ySF_S9_S9_NS7_10__identityEEEvT0_T1_T2_T3_T4_T6__param_1];
	ld.param.u64 	%rd121, [_ZN3cub18CUB_300001_SM_10006detail6reduce28DeviceReduceSingleTileKernelINS2_10policy_hubIN4cuda3std3__45tupleIJblEEEyN6thrust24THRUST_300001_SM_1000_NS8cuda_cub9__find_if7functorIS9_EEE10Policy1000ENSB_12zip_iteratorINS8_IJNSD_26transform_input_iterator_tIbNSB_6detail15normal_iteratorINSB_10device_ptrIiEEEE7is_evenEENSB_17counting_iteratorIlNSB_11use_defaultESS_SS_EEEEEEEPS9_ySF_S9_S9_NS7_10__identityEEEvT0_T1_T2_T3_T4_T6__param_2];
	ld.param.u8 	%rs107, [_ZN3cub18CUB_300001_SM_10006detail6reduce28DeviceReduceSingleTileKernelINS2_10policy_hubIN4cuda3std3__45tupleIJblEEEyN6thrust24THRUST_300001_SM_1000_NS8cuda_cub9__find_if7functorIS9_EEE10Policy1000ENSB_12zip_iteratorINS8_IJNSD_26transform_input_iterator_tIbNSB_6detail15normal_iteratorINSB_10device_ptrIiEEEE7is_evenEENSB_17counting_iteratorIlNSB_11use_defaultESS_SS_EEEEEEEPS9_ySF_S9_S9_NS7_10__identityEEEvT0_T1_T2_T3_T4_T6__param_4];
	cvta.to.global.u64 	%rd1, %rd123;
	setp.ne.s64 	%p1, %rd121, 0;
	@%p1 bra 	$L__BB9_3;
	mov.u32 	%r421, %tid.x;
	setp.ne.s32 	%p233, %r421, 0;
	@%p233 bra 	$L__BB9_125;
	st.global.u8 	[%rd1], %rs107;
	st.global.u64 	[%rd1+8], %rd122;
	bra.uni 	$L__BB9_125;
$L__BB9_3:
	cvta.to.global.u64 	%rd2, %rd119;
	setp.gt.u64 	%p2, %rd121, 1023;
	@%p2 bra 	$L__BB9_80;
	cvt.u32.u64 	%r1, %rd121;
	mov.u32 	%r2, %tid.x;
	setp.ge.u32 	%p100, %r2, %r1;
	mov.b16 	%rs456, 0;
	mov.b64 	%rd403, 0;
	mov.u32 	%r425, %r2;
	@%p100 bra 	$L__BB9_6;
	cvt.u64.u32 	%rd265, %r2;
	mul.wide.u32 	%rd266, %r2, 4;
	add.s64 	%rd267, %rd2, %rd266;
	add.s64 	%rd403, %rd120, %rd265;
	ld.global.u8 	%rs264, [%rd267];
	not.b16 	%rs265, %rs264;
	and.b16  	%rs456, %rs265, 1;
	add.s32 	%r425, %r2, 256;
$L__BB9_6:
	setp.ge.u32 	%p101, %r425, %r1;
	@%p101 bra 	$L__BB9_18;
	not.b32 	%r183, %r425;
	add.s32 	%r5, %r183, %r1;
	shr.u32 	%r184, %r5, 8;
	add.s32 	%r6, %r184, 1;
	and.b32  	%r7, %r6, 7;
	setp.lt.u32 	%p102, %r5, 1792;
	@%p102 bra 	$L__BB9_10;
	and.b32  	%r185, %r6, 33554424;
	neg.s32 	%r423, %r185;
$L__BB9_9:
	.pragma "nounroll";
	cvt.u64.u32 	%rd269, %r425;
	mul.wide.u32 	%rd270, %r425, 4;
	add.s64 	%rd271, %rd2, %rd270;
	add.s64 	%rd272, %rd120, %rd269;
	ld.global.u8 	%rs267, [%rd271];
	and.b16  	%rs268, %rs267, 1;
	xor.b16  	%rs269, %rs268, 1;
	and.b16  	%rs270, %rs456, 255;
	setp.eq.s16 	%p103, %rs270, 0;
	setp.eq.s16 	%p104, %rs268, 0;
	min.s64 	%rd273, %rd272, %rd403;
	selp.b64 	%rd274, %rd273, %rd403, %p104;
	selp.b64 	%rd275, %rd272, %rd274, %p103;
	selp.b16 	%rs271, 1, %rs456, %p104;
	selp.b16 	%rs272, %rs269, %rs271, %p103;
	and.b16  	%rs273, %rs272, 255;
	add.s64 	%rd276, %rd272, 256;
	ld.global.u8 	%rs274, [%rd271+1024];
	and.b16  	%rs275, %rs274, 1;
	xor.b16  	%rs276, %rs275, 1;
	setp.eq.s16 	%p105, %rs273, 0;
	setp.eq.s16 	%p106, %rs275, 0;
	min.s64 	%rd277, %rd276, %rd275;
	selp.b64 	%rd278, %rd277, %rd275, %p106;
	selp.b64 	%rd279, %rd276, %rd278, %p105;
	selp.b16 	%rs277, 1, %rs272, %p106;
	selp.b16 	%rs278, %rs276, %rs277, %p105;
	and.b16  	%rs279, %rs278, 255;
	add.s64 	%rd280, %rd272, 512;
	ld.global.u8 	%rs280, [%rd271+2048];
	and.b16  	%rs281, %rs280, 1;
	xor.b16  	%rs282, %rs281, 1;
	setp.eq.s16 	%p107, %rs279, 0;
	setp.eq.s16 	%p108, %rs281, 0;
	min.s64 	%rd281, %rd280, %rd279;
	selp.b64 	%rd282, %rd281, %rd279, %p108;
	selp.b64 	%rd283, %rd280, %rd282, %p107;
	selp.b16 	%rs283, 1, %rs278, %p108;
	selp.b16 	%rs284, %rs282, %rs283, %p107;
	and.b16  	%rs285, %rs284, 255;
	add.s64 	%rd284, %rd272, 768;
	ld.global.u8 	%rs286, [%rd271+3072];
	and.b16  	%rs287, %rs286, 1;
	xor.b16  	%rs288, %rs287, 1;
	setp.eq.s16 	%p109, %rs285, 0;
	setp.eq.s16 	%p110, %rs287, 0;
	min.s64 	%rd285, %rd284, %rd283;
	selp.b64 	%rd286, %rd285, %rd283, %p110;
	selp.b64 	%rd287, %rd284, %rd286, %p109;
	selp.b16 	%rs289, 1, %rs284, %p110;
	selp.b16 	%rs290, %rs288, %rs289, %p109;
	and.b16  	%rs291, %rs290, 255;
	add.s64 	%rd288, %rd272, 1024;
	ld.global.u8 	%rs292, [%rd271+4096];
	and.b16  	%rs293, %rs292, 1;
	xor.b16  	%rs294, %rs293, 1;
	setp.eq.s16 	%p111, %rs291, 0;
	setp.eq.s16 	%p112, %rs293, 0;
	min.s64 	%rd289, %rd288, %rd287;
	selp.b64 	%rd290, %rd289, %rd287, %p112;
	selp.b64 	%rd291, %rd288, %rd290, %p111;
	selp.b16 	%rs295, 1, %rs290, %p112;
	selp.b16 	%rs296, %rs294, %rs295, %p111;
	and.b16  	%rs297, %rs296, 255;
	add.s64 	%rd292, %rd272, 1280;
	ld.global.u8 	%rs298, [%rd271+5120];
	and.b16  	%rs299, %rs298, 1;
	xor.b16  	%rs300, %rs299, 1;
	setp.eq.s16 	%p113, %rs297, 0;
	setp.eq.s16 	%p114, %rs299, 0;
	min.s64 	%rd293, %rd292, %rd291;
	selp.b64 	%rd294, %rd293, %rd291, %p114;
	selp.b64 	%rd295, %rd292, %rd294, %p113;
	selp.b16 	%rs301, 1, %rs296, %p114;
	selp.b16 	%rs302, %rs300, %rs301, %p113;
	and.b16  	%rs303, %rs302, 255;
	add.s64 	%rd296, %rd272, 1536;
	ld.global.u8 	%rs304, [%rd271+6144];
	and.b16  	%rs305, %rs304, 1;
	xor.b16  	%rs306, %rs305, 1;
	setp.eq.s16 	%p115, %rs303, 0;
	setp.eq.s16 	%p116, %rs305, 0;
	min.s64 	%rd297, %rd296, %rd295;
	selp.b64 	%rd298, %rd297, %rd295, %p116;
	selp.b64 	%rd299, %rd296, %rd298, %p115;
	selp.b16 	%rs307, 1, %rs302, %p116;
	selp.b16 	%rs308, %rs306, %rs307, %p115;
	and.b16  	%rs309, %rs308, 255;
	add.s64 	%rd300, %rd272, 1792;
	ld.global.u8 	%rs310, [%rd271+7168];
	and.b16  	%rs311, %rs310, 1;
	xor.b16  	%rs312, %rs311, 1;
	setp.eq.s16 	%p117, %rs309, 0;
	setp.eq.s16 	%p118, %rs311, 0;
	min.s64 	%rd301, %rd300, %rd299;
	selp.b64 	%rd302, %rd301, %rd299, %p118;
	selp.b64 	%rd403, %rd300, %rd302, %p117;
	selp.b16 	%rs313, 1, %rs308, %p118;
	selp.b16 	%rs456, %rs312, %rs313, %p117;
	add.s32 	%r425, %r425, 2048;
	add.s32 	%r423, %r423, 8;
	setp.ne.s32 	%p119, %r423, 0;
	@%p119 bra 	$L__BB9_9;
$L__BB9_10:
	setp.eq.s32 	%p120, %r7, 0;
	@%p120 bra 	$L__BB9_18;
	setp.lt.u32 	%p121, %r7, 4;
	@%p121 bra 	$L__BB9_13;
	cvt.u64.u32 	%rd304, %r425;
	mul.wide.u32 	%rd305, %r425, 4;
	add.s64 	%rd306, %rd2, %rd305;
	add.s64 	%rd307, %rd120, %rd304;
	ld.global.u8 	%rs315, [%rd306];
	and.b16  	%rs316, %rs315, 1;
	xor.b16  	%rs317, %rs316, 1;
	and.b16  	%rs318, %rs456, 255;
	setp.eq.s16 	%p122, %rs318, 0;
	setp.eq.s16 	%p123, %rs316, 0;
	min.s64 	%rd308, %rd307, %rd403;
	selp.b64 	%rd309, %rd308, %rd403, %p123;
	selp.b64 	%rd310, %rd307, %rd309, %p122;
	selp.b16 	%rs319, 1, %rs456, %p123;
	selp.b16 	%rs320, %rs317, %rs319, %p122;
	and.b16  	%rs321, %rs320, 255;
	add.s32 	%r186, %r425, 256;
	cvt.u64.u32 	%rd311, %r186;
	add.s64 	%rd312, %rd120, %rd311;
	ld.global.u8 	%rs322, [%rd306+1024];
	and.b16  	%rs323, %rs322, 1;
	xor.b16  	%rs324, %rs323, 1;
	setp.eq.s16 	%p124, %rs321, 0;
	setp.eq.s16 	%p125, %rs323, 0;
	min.s64 	%rd313, %rd312, %rd310;
	selp.b64 	%rd314, %rd313, %rd310, %p125;
	selp.b64 	%rd315, %rd312, %rd314, %p124;
	selp.b16 	%rs325, 1, %rs320, %p125;
	selp.b16 	%rs326, %rs324, %rs325, %p124;
	and.b16  	%rs327, %rs326, 255;
	add.s32 	%r187, %r425, 512;
	cvt.u64.u32 	%rd316, %r187;
	add.s64 	%rd317, %rd120, %rd316;
	ld.global.u8 	%rs328, [%rd306+2048];
	and.b16  	%rs329, %rs328, 1;
	xor.b16  	%rs330, %rs329, 1;
	setp.eq.s16 	%p126, %rs327, 0;
	setp.eq.s16 	%p127, %rs329, 0;
	min.s64 	%rd318, %rd317, %rd315;
	selp.b64 	%rd319, %rd318, %rd315, %p127;
	selp.b64 	%rd320, %rd317, %rd319, %p126;
	selp.b16 	%rs331, 1, %rs326, %p127;
	selp.b16 	%rs332, %rs330, %rs331, %p126;
	and.b16  	%rs333, %rs332, 255;
	add.s32 	%r188, %r425, 768;
	cvt.u64.u32 	%rd321, %r188;
	add.s64 	%rd322, %rd120, %rd321;
	ld.global.u8 	%rs334, [%rd306+3072];
	and.b16  	%rs335, %rs334, 1;
	xor.b16  	%rs336, %rs335, 1;
	setp.eq.s16 	%p128, %rs333, 0;
	setp.eq.s16 	%p129, %rs335, 0;
	min.s64 	%rd323, %rd322, %rd320;
	selp.b64 	%rd324, %rd323, %rd320, %p129;
	selp.b64 	%rd403, %rd322, %rd324, %p128;
	selp.b16 	%rs337, 1, %rs332, %p129;
	selp.b16 	%rs456, %rs336, %rs337, %p128;
	add.s32 	%r425, %r425, 1024;
$L__BB9_13:
	and.b32  	%r189, %r6, 3;
	setp.eq.s32 	%p130, %r189, 0;
	@%p130 bra 	$L__BB9_18;
	setp.eq.s32 	%p131, %r189, 1;
	@%p131 bra 	$L__BB9_16;
	cvt.u64.u32 	%rd326, %r425;
	mul.wide.u32 	%rd327, %r425, 4;
	add.s64 	%rd328, %rd2, %rd327;
	add.s64 	%rd329, %rd120, %rd326;
	ld.global.u8 	%rs339, [%rd328];
	and.b16  	%rs340, %rs339, 1;
	xor.b16  	%rs341, %rs340, 1;
	and.b16  	%rs342, %rs456, 255;
	setp.eq.s16 	%p132, %rs342, 0;
	setp.eq.s16 	%p133, %rs340, 0;
	min.s64 	%rd330, %rd329, %rd403;
	selp.b64 	%rd331, %rd330, %rd403, %p133;
	selp.b64 	%rd332, %rd329, %rd331, %p132;
	selp.b16 	%rs343, 1, %rs456, %p133;
	selp.b16 	%rs344, %rs341, %rs343, %p132;
	and.b16  	%rs345, %rs344, 255;
	add.s32 	%r190, %r425, 256;
	cvt.u64.u32 	%rd333, %r190;
	add.s64 	%rd334, %rd120, %rd333;
	ld.global.u8 	%rs346, [%rd328+1024];
	and.b16  	%rs347, %rs346, 1;
	xor.b16  	%rs348, %rs347, 1;
	setp.eq.s16 	%p134, %rs345, 0;
	setp.eq.s16 	%p135, %rs347, 0;
	min.s64 	%rd335, %rd334, %rd332;
	selp.b64 	%rd336, %rd335, %rd332, %p135;
	selp.b64 	%rd403, %rd334, %rd336, %p134;
	selp.b16 	%rs349, 1, %rs344, %p135;
	selp.b16 	%rs456, %rs348, %rs349, %p134;
	add.s32 	%r425, %r425, 512;
$L__BB9_16:
	and.b32  	%r191, %r5, 256;
	setp.ne.s32 	%p136, %r191, 0;
	@%p136 bra 	$L__BB9_18;
	cvt.u64.u32 	%rd337, %r425;
	mul.wide.u32 	%rd338, %r425, 4;
	add.s64 	%rd339, %rd2, %rd338;
	add.s64 	%rd340, %rd120, %rd337;
	ld.global.u8 	%rs350, [%rd339];
	and.b16  	%rs351, %rs350, 1;
	xor.b16  	%rs352, %rs351, 1;
	and.b16  	%rs353, %rs456, 255;
	setp.eq.s16 	%p137, %rs353, 0;
	setp.eq.s16 	%p138, %rs351, 0;
	min.s64 	%rd341, %rd340, %rd403;
	selp.b64 	%rd342, %rd341, %rd403, %p138;
	selp.b64 	%rd403, %rd340, %rd342, %p137;
	selp.b16 	%rs354, 1, %rs456, %p138;
	selp.b16 	%rs456, %rs352, %rs354, %p137;
$L__BB9_18:
	setp.lt.u64 	%p139, %rd121, 256;
	@%p139 bra 	$L__BB9_43;
	// begin inline asm
	mov.u32 %r310, %laneid;
	// end inline asm
	cvt.u32.u16 	%r331, %rs456;
	and.b32  	%r312, %r331, 255;
	mov.b32 	%r328, 1;
	mov.b32 	%r329, 31;
	mov.b32 	%r330, -1;
	// begin inline asm
	shfl.sync.down.b32 %r311, %r312, %r328, %r329, %r330;
	// end inline asm
	// begin inline asm
	shfl.sync.down.b32 %r316, %r317, %r328, %r329, %r330;
	// end inline asm
	mov.b64 	{%r322, %r327}, %rd403;
	// begin inline asm
	shfl.sync.down.b32 %r321, %r322, %r328, %r329, %r330;
	// end inline asm
	// begin inline asm
	shfl.sync.down.b32 %r326, %r327, %r328, %r329, %r330;
	// end inline asm
	mov.b64 	%rd18, {%r321, %r326};
	cvt.u16.u32 	%rs15, %r311;
	setp.gt.s32 	%p189, %r310, 30;
	@%p189 bra 	$L__BB9_23;
	and.b16  	%rs396, %rs456, 255;
	setp.eq.s16 	%p190, %rs396, 0;
	and.b16  	%rs397, %rs15, 255;
	setp.eq.s16 	%p191, %rs397, 0;
	or.pred  	%p192, %p190, %p191;
	@%p192 bra 	$L__BB9_22;
	min.s64 	%rd403, %rd18, %rd403;
	mov.b16 	%rs456, 1;
	bra.uni 	$L__BB9_23;
$L__BB9_22:
	setp.eq.s16 	%p193, %rs396, 0;
	selp.b64 	%rd403, %rd18, %rd403, %p193;
	selp.b16 	%rs456, %rs15, %rs456, %p193;
$L__BB9_23:
	cvt.u32.u16 	%r352, %rs456;
	and.b32  	%r333, %r352, 255;
	mov.b32 	%r349, 2;
	mov.b32 	%r350, 31;
	mov.b32 	%r351, -1;
	// begin inline asm
	shfl.sync.down.b32 %r332, %r333, %r349, %r350, %r351;
	// end inline asm
	// begin inline asm
	shfl.sync.down.b32 %r337, %r338, %r349, %r350, %r351;
	// end inline asm
	mov.b64 	{%r343, %r348}, %rd403;
	// begin inline asm
	shfl.sync.down.b32 %r342, %r343, %r349, %r350, %r351;
	// end inline asm
	// begin inline asm
	shfl.sync.down.b32 %r347, %r348, %r349, %r350, %r351;
	// end inline asm
	mov.b64 	%rd22, {%r342, %r347};
	cvt.u16.u32 	%rs18, %r332;
	setp.gt.s32 	%p194, %r310, 29;
	@%p194 bra 	$L__BB9_27;
	and.b16  	%rs400, %rs456, 255;
	setp.eq.s16 	%p195, %rs400, 0;
	and.b16  	%rs401, %rs18, 255;
	setp.eq.s16 	%p196, %rs401, 0;
	or.pred  	%p197, %p195, %p196;
	@%p197 bra 	$L__BB9_26;
	min.s64 	%rd403, %rd22, %rd403;
	mov.b16 	%rs456, 1;
	bra.uni 	$L__BB9_27;
$L__BB9_26:
	setp.eq.s16 	%p198, %rs400, 0;
	selp.b64 	%rd403, %rd22, %rd403, %p198;
	selp.b16 	%rs456, %rs18, %rs456, %p198;
$L__BB9_27:
	cvt.u32.u16 	%r373, %rs456;
	and.b32  	%r354, %r373, 255;
	mov.b32 	%r370, 4;
	mov.b32 	%r371, 31;
	mov.b32 	%r372, -1;
	// begin inline asm
	shfl.sync.down.b32 %r353, %r354, %r370, %r371, %r372;
	// end inline asm
	// begin inline asm
	shfl.sync.down.b32 %r358, %r359, %r370, %r371, %r372;
	// end inline asm
	mov.b64 	{%r364, %r369}, %rd403;
	// begin inline asm
	shfl.sync.down.b32 %r363, %r364, %r370, %r371, %r372;
	// end inline asm
	// begin inline asm
	shfl.sync.down.b32 %r368, %r369, %r370, %r371, %r372;
	// end inline asm
	mov.b64 	%rd26, {%r363, %r368};
	cvt.u16.u32 	%rs21, %r353;
	setp.gt.s32 	%p199, %r310, 27;
	@%p199 bra 	$L__BB9_31;
	and.b16  	%rs404, %rs456, 255;
	setp.eq.s16 	%p200, %rs404, 0;
	and.b16  	%rs405, %rs21, 255;
	setp.eq.s16 	%p201, %rs405, 0;
	or.pred  	%p202, %p200, %p201;
	@%p202 bra 	$L__BB9_30;
	min.s64 	%rd403, %rd26, %rd403;
	mov.b16 	%rs456, 1;
	bra.uni 	$L__BB9_31;
$L__BB9_30:
	setp.eq.s16 	%p203, %rs404, 0;
	selp.b64 	%rd403, %rd26, %rd403, %p203;
	selp.b16 	%rs456, %rs21, %rs456, %p203;
$L__BB9_31:
	cvt.u32.u16 	%r394, %rs456;
	and.b32  	%r375, %r394, 255;
	mov.b32 	%r391, 8;
	mov.b32 	%r392, 31;
	mov.b32 	%r393, -1;
	// begin inline asm
	shfl.sync.down.b32 %r374, %r375, %r391, %r392, %r393;
	// end inline asm
	// begin inline asm
	shfl.sync.down.b32 %r379, %r380, %r391, %r392, %r393;
	// end inline asm
	mov.b64 	{%r385, %r390}, %rd403;
	// begin inline asm
	shfl.sync.down.b32 %r384, %r385, %r391, %r392, %r393;
	// end inline asm
	// begin inline asm
	shfl.sync.down.b32 %r389, %r390, %r391, %r392, %r393;
	// end inline asm
	mov.b64 	%rd30, {%r384, %r389};
	cvt.u16.u32 	%rs24, %r374;
	setp.gt.s32 	%p204, %r310, 23;
	@%p204 bra 	$L__BB9_35;
	and.b16  	%rs408, %rs456, 255;
	setp.eq.s16 	%p205, %rs408, 0;
	and.b16  	%rs409, %rs24, 255;
	setp.eq.s16 	%p206, %rs409, 0;
	or.pred  	%p207, %p205, %p206;
	@%p207 bra 	$L__BB9_34;
	min.s64 	%rd403, %rd30, %rd403;
	mov.b16 	%rs456, 1;
	bra.uni 	$L__BB9_35;
$L__BB9_34:
	setp.eq.s16 	%p208, %rs408, 0;
	selp.b64 	%rd403, %rd30, %rd403, %p208;
	selp.b16 	%rs456, %rs24, %rs456, %p208;
$L__BB9_35:
	cvt.u32.u16 	%r415, %rs456;
	and.b32  	%r396, %r415, 255;
	mov.b32 	%r412, 16;
	mov.b32 	%r413, 31;
	mov.b32 	%r414, -1;
	// begin inline asm
	shfl.sync.down.b32 %r395, %r396, %r412, %r413, %r414;
	// end inline asm
	// begin inline asm
	shfl.sync.down.b32 %r400, %r401, %r412, %r413, %r414;
	// end inline asm
	mov.b64 	{%r406, %r411}, %rd403;
	// begin inline asm
	shfl.sync.down.b32 %r405, %r406, %r412, %r413, %r414;
	// end inline asm
	// begin inline asm
	shfl.sync.down.b32 %r410, %r411, %r412, %r413, %r414;
	// end inline asm
	mov.b64 	%rd34, {%r405, %r410};
	cvt.u16.u32 	%rs27, %r395;
	setp.gt.s32 	%p209, %r310, 15;
	@%p209 bra 	$L__BB9_39;
	and.b16  	%rs412, %rs456, 255;
	setp.eq.s16 	%p210, %rs412, 0;
	and.b16  	%rs413, %rs27, 255;
	setp.eq.s16 	%p211, %rs413, 0;
	or.pred  	%p212, %p210, %p211;
	@%p212 bra 	$L__BB9_38;
	min.s64 	%rd403, %rd34, %rd403;
	mov.b16 	%rs456, 1;
	bra.uni 	$L__BB9_39;
$L__BB9_38:
	setp.eq.s16 	%p213, %rs412, 0;
	selp.b16 	%rs456, %rs27, %rs456, %p213;
	selp.b64 	%rd403, %rd34, %rd403, %p213;
$L__BB9_39:
	setp.ne.s32 	%p214, %r310, 0;
	@%p214 bra 	$L__BB9_41;
	shr.u32 	%r416, %r2, 1;
	and.b32  	%r417, %r416, 496;
	mov.u32 	%r418, _ZZN3cub18CUB_300001_SM_10006detail6reduce28DeviceReduceSingleTileKernelINS2_10policy_hubIN4cuda3std3__45tupleIJblEEEyN6thrust24THRUST_300001_SM_1000_NS8cuda_cub9__find_if7functorIS9_EEE10Policy1000ENSB_12zip_iteratorINS8_IJNSD_26transform_input_iterator_tIbNSB_6detail15normal_iteratorINSB_10device_ptrIiEEEE7is_evenEENSB_17counting_iteratorIlNSB_11use_defaultESS_SS_EEEEEEEPS9_ySF_S9_S9_NS7_10__identityEEEvT0_T1_T2_T3_T4_T6_E12temp_storage;
	add.s32 	%r419, %r418, %r417;
	st.shared.u8 	[%r419+8], %rs456;
	st.shared.u64 	[%r419+16], %rd403;
$L__BB9_41:
	bar.sync 	0;
	setp.ne.s32 	%p215, %r2, 0;
	@%p215 bra 	$L__BB9_123;
	ld.shared.u8 	%rs416, [_ZZN3cub18CUB_300001_SM_10006detail6reduce28DeviceReduceSingleTileKernelINS2_10policy_hubIN4cuda3std3__45tupleIJblEEEyN6thrust24THRUST_300001_SM_1000_NS8cuda_cub9__find_if7functorIS9_EEE10Policy1000ENSB_12zip_iteratorINS8_IJNSD_26transform_input_iterator_tIbNSB_6detail15normal_iteratorINSB_10device_ptrIiEEEE7is_evenEENSB_17counting_iteratorIlNSB_11use_defaultESS_SS_EEEEEEEPS9_ySF_S9_S9_NS7_10__identityEEEvT0_T1_T2_T3_T4_T6_E12temp_storage+24];
	ld.shared.u64 	%rd364, [_ZZN3cub18CUB_300001_SM_10006detail6reduce28DeviceReduceSingleTileKernelINS2_10policy_hubIN4cuda3std3__45tupleIJblEEEyN6thrust24THRUST_300001_SM_1000_NS8cuda_cub9__find_if7functorIS9_EEE10Policy1000ENSB_12zip_iteratorINS8_IJNSD_26transform_input_iterator_tIbNSB_6detail15normal_iteratorINSB_10device_ptrIiEEEE7is_evenEENSB_17counting_iteratorIlNSB_11use_defaultESS_SS_EEEEEEEPS9_ySF_S9_S9_NS7_10__identityEEEvT0_T1_T2_T3_T4_T6_E12temp_storage+32];
	and.b16  	%rs417, %rs456, 255;
	setp.eq.s16 	%p216, %rs417, 0;
	setp.eq.s16 	%p217, %rs416, 0;
	min.s64 	%rd365, %rd364, %rd403;
	selp.b16 	%rs418, %rs456, 1, %p217;
	selp.b16 	%rs419, %rs416, %rs418, %p216;
	and.b16  	%rs420, %rs419, 255;
	selp.b64 	%rd366, %rd403, %rd365, %p217;
	selp.b64 	%rd367, %rd364, %rd366, %p216;
	ld.shared.u8 	%rs421, [_ZZN3cub18CUB_300001_SM_10006detail6reduce28DeviceReduceSingleTileKernelINS2_10policy_hubIN4cuda3std3__45tupleIJblEEEyN6thrust24THRUST_300001_SM_1000_NS8cuda_cub9__find_if7functorIS9_EEE10Policy1000ENSB_12zip_iteratorINS8_IJNSD_26transform_input_iterator_tIbNSB_6detail15normal_iteratorINSB_10device_ptrIiEEEE7is_evenEENSB_17counting_iteratorIlNSB_11use_defaultESS_SS_EEEEEEEPS9_ySF_S9_S9_NS7_10__identityEEEvT0_T1_T2_T3_T4_T6_E12temp_storage+40];
	ld.shared.u64 	%rd368, [_ZZN3cub18CUB_300001_SM_10006detail6reduce28DeviceReduceSingleTileKernelINS2_10policy_hubIN4cuda3std3__45tupleIJblEEEyN6thrust24THRUST_300001_SM_1000_NS8cuda_cub9__find_if7functorIS9_EEE10Policy1000ENSB_12zip_iteratorINS8_IJNSD_26transform_input_iterator_tIbNSB_6detail15normal_iteratorINSB_10device_ptrIiEEEE7is_evenEENSB_17counting_iteratorIlNSB_11use_defaultESS_SS_EEEEEEEPS9_ySF_S9_S9_NS7_10__identityEEEvT0_T1_T2_T3_T4_T6_E12temp_storage+48];
	setp.eq.s16 	%p218, %rs420, 0;
	setp.eq.s16 	%p219, %rs421, 0;
	min.s64 	%rd369, %rd368, %rd367;
	selp.b16 	%rs422, %rs419, 1, %p219;
	selp.b16 	%rs423, %rs421, %rs422, %p218;
	and.b16  	%rs424, %rs423, 255;
	selp.b64 	%rd370, %rd367, %rd369, %p219;
	selp.b64 	%rd371, %rd368, %rd370, %p218;
	ld.shared.u8 	%rs425, [_ZZN3cub18CUB_300001_SM_10006detail6reduce28DeviceReduceSingleTileKernelINS2_10policy_hubIN4cuda3std3__45tupleIJblEEEyN6thrust24THRUST_300001_SM_1000_NS8cuda_cub9__find_if7functorIS9_EEE10Policy1000ENSB_12zip_iteratorINS8_IJNSD_26transform_input_iterator_tIbNSB_6detail15normal_iteratorINSB_10device_ptrIiEEEE7is_evenEENSB_17counting_iteratorIlNSB_11use_defaultESS_SS_EEEEEEEPS9_ySF_S9_S9_NS7_10__identityEEEvT0_T1_T2_T3_T4_T6_E12temp_storage+56];
	ld.shared.u64 	%rd372, [_ZZN3cub18CUB_300001_SM_10006detail6reduce28DeviceReduceSingleTileKernelINS2_10policy_hubIN4cuda3std3__45tupleIJblEEEyN6thrust24THRUST_300001_SM_1000_NS8cuda_cub9__find_if7functorIS9_EEE10Policy1000ENSB_12zip_iteratorINS8_IJNSD_26transform_input_iterator_tIbNSB_6detail15normal_iteratorINSB_10device_ptrIiEEEE7is_evenEENSB_17counting_iteratorIlNSB_11use_defaultESS_SS_EEEEEEEPS9_ySF_S9_S9_NS7_10__identityEEEvT0_T1_T2_T3_T4_T6_E12temp_storage+64];
	setp.eq.s16 	%p220, %rs424, 0;
	setp.eq.s16 	%p221, %rs425, 0;
	min.s64 	%rd373, %rd372, %rd371;
	selp.b16 	%rs426, %rs423, 1, %p221;
	selp.b16 	%rs427, %rs425, %rs426, %p220;
	and.b16  	%rs428, %rs427, 255;
	selp.b64 	%rd374, %rd371, %rd373, %p221;
	selp.b64 	%rd375, %rd372, %rd374, %p220;
	ld.shared.u8 	%rs429, [_ZZN3cub18CUB_300001_SM_10006detail6reduce28DeviceReduceSingleTileKernelINS2_10policy_hubIN4cuda3std3__45tupleIJblEEEyN6thrust24THRUST_300001_SM_1000_NS8cuda_cub9__find_if7functorIS9_EEE10Policy1000ENSB_12zip_iteratorINS8_IJNSD_26transform_input_iterator_tIbNSB_6detail15normal_iteratorINSB_10device_ptrIiEEEE7is_evenEENSB_17counting_iteratorIlNSB_11use_defaultESS_SS_EEEEEEEPS9_ySF_S9_S9_NS7_10__identityEEEvT0_T1_T2_T3_T4_T6_E12temp_storage+72];
	ld.shared.u64 	%rd376, [_ZZN3cub18CUB_300001_SM_10006detail6reduce28DeviceReduceSingleTileKernelINS2_10policy_hubIN4cuda3std3__45tupleIJblEEEyN6thrust24THRUST_300001_SM_1000_NS8cuda_cub9__find_if7functorIS9_EEE10Policy1000ENSB_12zip_iteratorINS8_IJNSD_26transform_input_iterator_tIbNSB_6detail15normal_iteratorINSB_10device_ptrIiEEEE7is_evenEENSB_17counting_iteratorIlNSB_11use_defaultESS_SS_EEEEEEEPS9_ySF_S9_S9_NS7_10__identityEEEvT0_T1_T2_T3_T4_T6_E12temp_storage+80];
	setp.eq.s16 	%p222, %rs428, 0;
	setp.eq.s16 	%p223, %rs429, 0;
	min.s64 	%rd377, %rd376, %rd375;
	selp.b16 	%rs430, %rs427, 1, %p223;
	selp.b16 	%rs431, %rs429, %rs430, %p222;
	and.b16  	%rs432, %rs431, 255;
	selp.b64 	%rd378, %rd375, %rd377, %p223;
	selp.b64 	%rd379, %rd376, %rd378, %p222;
	ld.shared.u8 	%rs433, [_ZZN3cub18CUB_300001_SM_10006detail6reduce28DeviceReduceSingleTileKernelINS2_10policy_hubIN4cuda3std3__45tupleIJblEEEyN6thrust24THRUST_300001_SM_1000_NS8cuda_cub9__find_if7functorIS9_EEE10Policy1000ENSB_12zip_iteratorINS8_IJNSD_26transform_input_iterator_tIbNSB_6detail15normal_iteratorINSB_10device_ptrIiEEEE7is_evenEENSB_17counting_iteratorIlNSB_11use_defaultESS_SS_EEEEEEEPS9_ySF_S9_S9_NS7_10__identityEEEvT0_T1_T2_T3_T4_T6_E12temp_storage+88];
	ld.shared.u64 	%rd380, [_ZZN3cub18CUB_300001_SM_10006detail6reduce28DeviceReduceSingleTileKernelINS2_10policy_hubIN4cuda3std3__45tupleIJblEEEyN6thrust24THRUST_300001_SM_1000_NS8cuda_cub9__find_if7functorIS9_EEE10Policy1000ENSB_12zip_iteratorINS8_IJNSD_26transform_input_iterator_tIbNSB_6detail15normal_iteratorINSB_10device_ptrIiEEEE7is_evenEENSB_17counting_iteratorIlNSB_11use_defaultESS_SS_EEEEEEEPS9_ySF_S9_S9_NS7_10__identityEEEvT0_T1_T2_T3_T4_T6_E12temp_storage+96];
	setp.eq.s16 	%p224, %rs432, 0;
	setp.eq.s16 	%p225, %rs433, 0;
	min.s64 	%rd381, %rd380, %rd379;
	selp.b16 	%rs434, %rs431, 1, %p225;
	selp.b16 	%rs435, %rs433, %rs434, %p224;
	and.b16  	%rs436, %rs435, 255;
	selp.b64 	%rd382, %rd379, %rd381, %p225;
	selp.b64 	%rd383, %rd380, %rd382, %p224;
	ld.shared.u8 	%rs437, [_ZZN3cub18CUB_300001_SM_10006detail6reduce28DeviceReduceSingleTileKernelINS2_10policy_hubIN4cuda3std3__45tupleIJblEEEyN6thrust24THRUST_300001_SM_1000_NS8cuda_cub9__find_if7functorIS9_EEE10Policy1000ENSB_12zip_iteratorINS8_IJNSD_26transform_input_iterator_tIbNSB_6detail15normal_iteratorINSB_10device_ptrIiEEEE7is_evenEENSB_17counting_iteratorIlNSB_11use_defaultESS_SS_EEEEEEEPS9_ySF_S9_S9_NS7_10__identityEEEvT0_T1_T2_T3_T4_T6_E12temp_storage+104];
	ld.shared.u64 	%rd384, [_ZZN3cub18CUB_300001_SM_10006detail6reduce28DeviceReduceSingleTileKernelINS2_10policy_hubIN4cuda3std3__45tupleIJblEEEyN6thrust24THRUST_300001_SM_1000_NS8cuda_cub9__find_if7functorIS9_EEE10Policy1000ENSB_12zip_iteratorINS8_IJNSD_26transform_input_iterator_tIbNSB_6detail15normal_iteratorINSB_10device_ptrIiEEEE7is_evenEENSB_17counting_iteratorIlNSB_11use_defaultESS_SS_EEEEEEEPS9_ySF_S9_S9_NS7_10__identityEEEvT0_T1_T2_T3_T4_T6_E12temp_storage+112];
	setp.eq.s16 	%p226, %rs436, 0;
	setp.eq.s16 	%p227, %rs437, 0;
	min.s64 	%rd385, %rd384, %rd383;
	selp.b16 	%rs438, %rs435, 1, %p227;
	selp.b16 	%rs439, %rs437, %rs438, %p226;
	and.b16  	%rs440, %rs439, 255;
	selp.b64 	%rd386, %rd383, %rd385, %p227;
	selp.b64 	%rd387, %rd384, %rd386, %p226;
	ld.shared.u8 	%rs441, [_ZZN3cub18CUB_300001_SM_10006detail6reduce28DeviceReduceSingleTileKernelINS2_10policy_hubIN4cuda3std3__45tupleIJblEEEyN6thrust24THRUST_300001_SM_1000_NS8cuda_cub9__find_if7functorIS9_EEE10Policy1000ENSB_12zip_iteratorINS8_IJNSD_26transform_input_iterator_tIbNSB_6detail15normal_iteratorINSB_10device_ptrIiEEEE7is_evenEENSB_17counting_iteratorIlNSB_11use_defaultESS_SS_EEEEEEEPS9_ySF_S9_S9_NS7_10__identityEEEvT0_T1_T2_T3_T4_T6_E12temp_storage+120];
	ld.shared.u64 	%rd388, [_ZZN3cub18CUB_300001_SM_10006detail6reduce28DeviceReduceSingleTileKernelINS2_10policy_hubIN4cuda3std3__45tupleIJblEEEyN6thrust24THRUST_300001_SM_1000_NS8cuda_cub9__find_if7functorIS9_EEE10Policy1000ENSB_12zip_iteratorINS8_IJNSD_26transform_input_iterator_tIbNSB_6detail15normal_iteratorINSB_10device_ptrIiEEEE7is_evenEENSB_17counting_iteratorIlNSB_11use_defaultESS_SS_EEEEEEEPS9_ySF_S9_S9_NS7_10__identityEEEvT0_T1_T2_T3_T4_T6_E12temp_storage+128];
	setp.eq.s16 	%p228, %rs440, 0;
	setp.eq.s16 	%p229, %rs441, 0;
	min.s64 	%rd389, %rd388, %rd387;
	selp.b16 	%rs442, %rs439, 1, %p229;
	selp.b16 	%rs456, %rs441, %rs442, %p228;
	selp.b64 	%rd390, %rd387, %rd389, %p229;
	selp.b64 	%rd403, %rd388, %rd390, %p228;
	bra.uni 	$L__BB9_123;
$L__BB9_43:
	// begin inline asm
	mov.u32 %r192, %laneid;
	// end inline asm
	and.b32  	%r213, %r2, 992;
	add.s32 	%r214, %r213, 32;
	setp.gt.u32 	%p140, %r214, %r1;
	not.b32 	%r215, %r213;
	add.s32 	%r216, %r1, %r215;
	selp.b32 	%r211, %r216, 31, %p140;
	cvt.u32.u16 	%r217, %rs456;
	and.b32  	%r194, %r217, 255;
	mov.b32 	%r210, 1;
	mov.b32 	%r212, -1;
	// begin inline asm
	shfl.sync.down.b32 %r193, %r194, %r210, %r211, %r212;
	// end inline asm
	// begin inline asm
	shfl.sync.down.b32 %r198, %r199, %r210, %r211, %r212;
	// end inline asm
	mov.b64 	{%r204, %r209}, %rd403;
	// begin inline asm
	shfl.sync.down.b32 %r203, %r204, %r210, %r211, %r212;
	// end inline asm
	// begin inline asm
	shfl.sync.down.b32 %r208, %r209, %r210, %r211, %r212;
	// end inline asm
	mov.b64 	%rd39, {%r203, %r208};
	cvt.u16.u32 	%rs31, %r193;
	setp.ge.s32 	%p141, %r192, %r211;
	@%p141 bra 	$L__BB9_47;
	and.b16  	%rs355, %rs456, 255;
	setp.eq.s16 	%p142, %rs355, 0;
	and.b16  	%rs356, %rs31, 255;
	setp.eq.s16 	%p143, %rs356, 0;
	or.pred  	%p144, %p142, %p143;
	@%p144 bra 	$L__BB9_46;
	min.s64 	%rd403, %rd39, %rd403;
	mov.b16 	%rs456, 1;
	bra.uni 	$L__BB9_47;
$L__BB9_46:
	setp.eq.s16 	%p145, %rs355, 0;
	selp.b16 	%rs456, %rs31, %rs456, %p145;
	selp.b64 	%rd403, %rd39, %rd403, %p145;
$L__BB9_47:
	cvt.u32.u16 	%r238, %rs456;
	and.b32  	%r219, %r238, 255;
	mov.b32 	%r235, 2;
	mov.b32 	%r237, -1;
	// begin inline asm
	shfl.sync.down.b32 %r218, %r219, %r235, %r211, %r237;
	// end inline asm
	// begin inline asm
	shfl.sync.down.b32 %r223, %r224, %r235, %r211, %r237;
	// end inline asm
	mov.b64 	{%r229, %r234}, %rd403;
	// begin inline asm
	shfl.sync.down.b32 %r228, %r229, %r235, %r211, %r237;
	// end inline asm
	// begin inline asm
	shfl.sync.down.b32 %r233, %r234, %r235, %r211, %r237;
	// end inline asm
	mov.b64 	%rd43, {%r228, %r233};
	cvt.u16.u32 	%rs34, %r218;
	add.s32 	%r239, %r192, 2;
	setp.gt.s32 	%p146, %r239, %r211;
	@%p146 bra 	$L__BB9_51;
	and.b16  	%rs359, %rs456, 255;
	setp.eq.s16 	%p147, %rs359, 0;
	and.b16  	%rs360, %rs34, 255;
	setp.eq.s16 	%p148, %rs360, 0;
	or.pred  	%p149, %p147, %p148;
	@%p149 bra 	$L__BB9_50;
	min.s64 	%rd403, %rd43, %rd403;
	mov.b16 	%rs456, 1;
	bra.uni 	$L__BB9_51;
$L__BB9_50:
	setp.eq.s16 	%p150, %rs359, 0;
	selp.b16 	%rs456, %rs34, %rs456, %p150;
	selp.b64 	%rd403, %rd43, %rd403, %p150;
$L__BB9_51:
	cvt.u32.u16 	%r260, %rs456;
	and.b32  	%r241, %r260, 255;
	mov.b32 	%r257, 4;
	mov.b32 	%r259, -1;
	// begin inline asm
	shfl.sync.down.b32 %r240, %r241, %r257, %r211, %r259;
	// end inline asm
	// begin inline asm
	shfl.sync.down.b32 %r245, %r246, %r257, %r211, %r259;
	// end inline asm
	mov.b64 	{%r251, %r256}, %rd403;
	// begin inline asm
	shfl.sync.down.b32 %r250, %r251, %r257, %r211, %r259;
	// end inline asm
	// begin inline asm
	shfl.sync.down.b32 %r255, %r256, %r257, %r211, %r259;
	// end inline asm
	mov.b64 	%rd47, {%r250, %r255};
	cvt.u16.u32 	%rs37, %r240;
	add.s32 	%r261, %r192, 4;
	setp.gt.s32 	%p151, %r261, %r211;
	@%p151 bra 	$L__BB9_55;
	and.b16  	%rs363, %rs456, 255;
	setp.eq.s16 	%p152, %rs363, 0;
	and.b16  	%rs364, %rs37, 255;
	setp.eq.s16 	%p153, %rs364, 0;
	or.pred  	%p154, %p152, %p153;
	@%p154 bra 	$L__BB9_54;
	min.s64 	%rd403, %rd47, %rd403;
	mov.b16 	%rs456, 1;
	bra.uni 	$L__BB9_55;
$L__BB9_54:
	setp.eq.s16 	%p155, %rs363, 0;
	selp.b16 	%rs456, %rs37, %rs456, %p155;
	selp.b64 	%rd403, %rd47, %rd403, %p155;
$L__BB9_55:
	cvt.u32.u16 	%r282, %rs456;
	and.b32  	%r263, %r282, 255;
	mov.b32 	%r279, 8;
	mov.b32 	%r281, -1;
	// begin inline asm
	shfl.sync.down.b32 %r262, %r263, %r279, %r211, %r281;
	// end inline asm
	// begin inline asm
	shfl.sync.down.b32 %r267, %r268, %r279, %r211, %r281;
	// end inline asm
	mov.b64 	{%r273, %r278}, %rd403;
	// begin inline asm
	shfl.sync.down.b32 %r272, %r273, %r279, %r211, %r281;
	// end inline asm
	// begin inline asm
	shfl.sync.down.b32 %r277, %r278, %r279, %r211, %r281;
	// end inline asm
	mov.b64 	%rd51, {%r272, %r277};
	cvt.u16.u32 	%rs40, %r262;
	add.s32 	%r283, %r192, 8;
	setp.gt.s32 	%p156, %r283, %r211;
	@%p156 bra 	$L__BB9_59;
	and.b16  	%rs367, %rs456, 255;
	setp.eq.s16 	%p157, %rs367, 0;
	and.b16  	%rs368, %rs40, 255;
	setp.eq.s16 	%p158, %rs368, 0;
	or.pred  	%p159, %p157, %p158;
	@%p159 bra 	$L__BB9_58;
	min.s64 	%rd403, %rd51, %rd403;
	mov.b16 	%rs456, 1;
	bra.uni 	$L__BB9_59;
$L__BB9_58:
	setp.eq.s16 	%p160, %rs367, 0;
	selp.b16 	%rs456, %rs40, %rs456, %p160;
	selp.b64 	%rd403, %rd51, %rd403, %p160;
$L__BB9_59:
	cvt.u32.u16 	%r304, %rs456;
	and.b32  	%r285, %r304, 255;
	mov.b32 	%r301, 16;
	mov.b32 	%r303, -1;
	// begin inline asm
	shfl.sync.down.b32 %r284, %r285, %r301, %r211, %r303;
	// end inline asm
	// begin inline asm
	shfl.sync.down.b32 %r289, %r290, %r301, %r211, %r303;
	// end inline asm
	mov.b64 	{%r295, %r300}, %rd403;
	// begin inline asm
	shfl.sync.down.b32 %r294, %r295, %r301, %r211, %r303;
	// end inline asm
	// begin inline asm
	shfl.sync.down.b32 %r299, %r300, %r301, %r211, %r303;
	// end inline asm
	mov.b64 	%rd55, {%r294, %r299};
	cvt.u16.u32 	%rs43, %r284;
	add.s32 	%r305, %r192, 16;
	setp.gt.s32 	%p161, %r305, %r211;
	@%p161 bra 	$L__BB9_63;
	and.b16  	%rs371, %rs456, 255;
	setp.eq.s16 	%p162, %rs371, 0;
	and.b16  	%rs372, %rs43, 255;
	setp.eq.s16 	%p163, %rs372, 0;
	or.pred  	%p164, %p162, %p163;
	@%p164 bra 	$L__BB9_62;
	min.s64 	%rd403, %rd55, %rd403;
	mov.b16 	%rs456, 1;
	bra.uni 	$L__BB9_63;
$L__BB9_62:
	setp.eq.s16 	%p165, %rs371, 0;
	selp.b16 	%rs456, %rs43, %rs456, %p165;
	selp.b64 	%rd403, %rd55, %rd403, %p165;
$L__BB9_63:
	setp.ne.s32 	%p166, %r192, 0;
	@%p166 bra 	$L__BB9_65;
	shr.u32 	%r306, %r2, 1;
	and.b32  	%r307, %r306, 496;
	mov.u32 	%r308, _ZZN3cub18CUB_300001_SM_10006detail6reduce28DeviceReduceSingleTileKernelINS2_10policy_hubIN4cuda3std3__45tupleIJblEEEyN6thrust24THRUST_300001_SM_1000_NS8cuda_cub9__find_if7functorIS9_EEE10Policy1000ENSB_12zip_iteratorINS8_IJNSD_26transform_input_iterator_tIbNSB_6detail15normal_iteratorINSB_10device_ptrIiEEEE7is_evenEENSB_17counting_iteratorIlNSB_11use_defaultESS_SS_EEEEEEEPS9_ySF_S9_S9_NS7_10__identityEEEvT0_T1_T2_T3_T4_T6_E12temp_storage;
	add.s32 	%r309, %r308, %r307;
	st.shared.u8 	[%r309+8], %rs456;
	st.shared.u64 	[%r309+16], %rd403;
$L__BB9_65:
	bar.sync 	0;
	setp.ne.s32 	%p167, %r2, 0;
	@%p167 bra 	$L__BB9_123;
	setp.lt.u64 	%p168, %rd121, 33;
	@%p168 bra 	$L__BB9_68;
	ld.shared.u8 	%rs375, [_ZZN3cub18CUB_300001_SM_10006detail6reduce28DeviceReduceSingleTileKernelINS2_10policy_hubIN4cuda3std3__45tupleIJblEEEyN6thrust24THRUST_300001_SM_1000_NS8cuda_cub9__find_if7functorIS9_EEE10Policy1000ENSB_12zip_iteratorINS8_IJNSD_26transform_input_iterator_tIbNSB_6detail15normal_iteratorINSB_10device_ptrIiEEEE7is_evenEENSB_17counting_iteratorIlNSB_11use_defaultESS_SS_EEEEEEEPS9_ySF_S9_S9_NS7_10__identityEEEvT0_T1_T2_T3_T4_T6_E12temp_storage+24];
	ld.shared.u64 	%rd343, [_ZZN3cub18CUB_300001_SM_10006detail6reduce28DeviceReduceSingleTileKernelINS2_10policy_hubIN4cuda3std3__45tupleIJblEEEyN6thrust24THRUST_300001_SM_1000_NS8cuda_cub9__find_if7functorIS9_EEE10Policy1000ENSB_12zip_iteratorINS8_IJNSD_26transform_input_iterator_tIbNSB_6detail15normal_iteratorINSB_10device_ptrIiEEEE7is_evenEENSB_17counting_iteratorIlNSB_11use_defaultESS_SS_EEEEEEEPS9_ySF_S9_S9_NS7_10__identityEEEvT0_T1_T2_T3_T4_T6_E12temp_storage+32];
	and.b16  	%rs376, %rs456, 255;
	setp.eq.s16 	%p169, %rs376, 0;
	setp.eq.s16 	%p170, %rs375, 0;
	min.s64 	%rd344, %rd343, %rd403;
	selp.b16 	%rs377, %rs456, 1, %p170;
	selp.b16 	%rs456, %rs375, %rs377, %p169;
	selp.b64 	%rd345, %rd403, %rd344, %p170;
	selp.b64 	%rd403, %rd343, %rd345, %p169;
$L__BB9_68:
	setp.lt.u64 	%p171, %rd121, 65;
	@%p171 bra 	$L__BB9_70;
	ld.shared.u8 	%rs378, [_ZZN3cub18CUB_300001_SM_10006detail6reduce28DeviceReduceSingleTileKernelINS2_10policy_hubIN4cuda3std3__45tupleIJblEEEyN6thrust24THRUST_300001_SM_1000_NS8cuda_cub9__find_if7functorIS9_EEE10Policy1000ENSB_12zip_iteratorINS8_IJNSD_26transform_input_iterator_tIbNSB_6detail15normal_iteratorINSB_10device_ptrIiEEEE7is_evenEENSB_17counting_iteratorIlNSB_11use_defaultESS_SS_EEEEEEEPS9_ySF_S9_S9_NS7_10__identityEEEvT0_T1_T2_T3_T4_T6_E12temp_storage+40];
	ld.shared.u64 	%rd346, [_ZZN3cub18CUB_300001_SM_10006detail6reduce28DeviceReduceSingleTileKernelINS2_10policy_hubIN4cuda3std3__45tupleIJblEEEyN6thrust24THRUST_300001_SM_1000_NS8cuda_cub9__find_if7functorIS9_EEE10Policy1000ENSB_12zip_iteratorINS8_IJNSD_26transform_input_iterator_tIbNSB_6detail15normal_iteratorINSB_10device_ptrIiEEEE7is_evenEENSB_17counting_iteratorIlNSB_11use_defaultESS_SS_EEEEEEEPS9_ySF_S9_S9_NS7_10__identityEEEvT0_T1_T2_T3_T4_T6_E12temp_storage+48];
	and.b16  	%rs379, %rs456, 255;
	setp.eq.s16 	%p172, %rs379, 0;
	setp.eq.s16 	%p173, %rs378, 0;
	min.s64 	%rd347, %rd346, %rd403;
	selp.b16 	%rs380, %rs456, 1, %p173;
	selp.b16 	%rs456, %rs378, %rs380, %p172;
	selp.b64 	%rd348, %rd403, %rd347, %p173;
	selp.b64 	%rd403, %rd346, %rd348, %p172;
$L__BB9_70:
	setp.lt.u64 	%p174, %rd121, 97;
	@%p174 bra 	$L__BB9_72;
	ld.shared.u8 	%rs381, [_ZZN3cub18CUB_300001_SM_10006detail6reduce28DeviceReduceSingleTileKernelINS2_10policy_hubIN4cuda3std3__45tupleIJblEEEyN6thrust24THRUST_300001_SM_1000_NS8cuda_cub9__find_if7functorIS9_EEE10Policy1000ENSB_12zip_iteratorINS8_IJNSD_26transform_input_iterator_tIbNSB_6detail15normal_iteratorINSB_10device_ptrIiEEEE7is_evenEENSB_17counting_iteratorIlNSB_11use_defaultESS_SS_EEEEEEEPS9_ySF_S9_S9_NS7_10__identityEEEvT0_T1_T2_T3_T4_T6_E12temp_storage+56];
	ld.shared.u64 	%rd349, [_ZZN3cub18CUB_300001_SM_10006detail6reduce28DeviceReduceSingleTileKernelINS2_10policy_hubIN4cuda3std3__45tupleIJblEEEyN6thrust24THRUST_300001_SM_1000_NS8cuda_cub9__find_if7functorIS9_EEE10Policy1000ENSB_12zip_iteratorINS8_IJNSD_26transform_input_iterator_tIbNSB_6detail15normal_iteratorINSB_10device_ptrIiEEEE7is_evenEENSB_17counting_iteratorIlNSB_11use_defaultESS_SS_EEEEEEEPS9_ySF_S9_S9_NS7_10__identityEEEvT0_T1_T2_T3_T4_T6_E12temp_storage+64];
	and.b16  	%rs382, %rs456, 255;
	setp.eq.s16 	%p175, %rs382, 0;
	setp.eq.s16 	%p176, %rs381, 0;
	min.s64 	%rd350, %rd349, %rd403;
	selp.b16 	%rs383, %rs456, 1, %p176;
	selp.b16 	%rs456, %rs381, %rs383, %p175;
	selp.b64 	%rd351, %rd403, %rd350, %p176;
	selp.b64 	%rd403, %rd349, %rd351, %p175;
$L__BB9_72:
	setp.lt.u64 	%p177, %rd121, 129;
	@%p177 bra 	$L__BB9_74;
	ld.shared.u8 	%rs384, [_ZZN3cub18CUB_300001_SM_10006detail6reduce28DeviceReduceSingleTileKernelINS2_10policy_hubIN4cuda3std3__45tupleIJblEEEyN6thrust24THRUST_300001_SM_1000_NS8cuda_cub9__find_if7functorIS9_EEE10Policy1000ENSB_12zip_iteratorINS8_IJNSD_26transform_input_iterator_tIbNSB_6detail15normal_iteratorINSB_10device_ptrIiEEEE7is_evenEENSB_17counting_iteratorIlNSB_11use_defaultESS_SS_EEEEEEEPS9_ySF_S9_S9_NS7_10__identityEEEvT0_T1_T2_T3_T4_T6_E12temp_storage+72];
	ld.shared.u64 	%rd352, [_ZZN3cub18CUB_300001_SM_10006detail6reduce28DeviceReduceSingleTileKernelINS2_10policy_hubIN4cuda3std3__45tupleIJblEEEyN6thrust24THRUST_300001_SM_1000_NS8cuda_cub9__find_if7functorIS9_EEE10Policy1000ENSB_12zip_iteratorINS8_IJNSD_26transform_input_iterator_tIbNSB_6detail15normal_iteratorINSB_10device_ptrIiEEEE7is_evenEENSB_17counting_iteratorIlNSB_11use_defaultESS_SS_EEEEEEEPS9_ySF_S9_S9_NS7_10__identityEEEvT0_T1_T2_T3_T4_T6_E12temp_storage+80];
	and.b16  	%rs385, %rs456, 255;
	setp.eq.s16 	%p178, %rs385, 0;
	setp.eq.s16 	%p179, %rs384, 0;
	min.s64 	%rd353, %rd352, %rd403;
	selp.b16 	%rs386, %rs456, 1, %p179;
	selp.b16 	%rs456, %rs384, %rs386, %p178;
	selp.b64 	%rd354, %rd403, %rd353, %p179;
	selp.b64 	%rd403, %rd352, %rd354, %p178;
$L__BB9_74:
	setp.lt.u64 	%p180, %rd121, 161;
	@%p180 bra 	$L__BB9_76;
	ld.shared.u8 	%rs387, [_ZZN3cub18CUB_300001_SM_10006detail6reduce28DeviceReduceSingleTileKernelINS2_10policy_hubIN4cuda3std3__45tupleIJblEEEyN6thrust24THRUST_300001_SM_1000_NS8cuda_cub9__find_if7functorIS9_EEE10Policy1000ENSB_12zip_iteratorINS8_IJNSD_26transform_input_iterator_tIbNSB_6detail15normal_iteratorINSB_10device_ptrIiEEEE7is_evenEENSB_17counting_iteratorIlNSB_11use_defaultESS_SS_EEEEEEEPS9_ySF_S9_S9_NS7_10__identityEEEvT0_T1_T2_T3_T4_T6_E12temp_storage+88];
	ld.shared.u64 	%rd355, [_ZZN3cub18CUB_300001_SM_10006detail6reduce28DeviceReduceSingleTileKernelINS2_10policy_hubIN4cuda3std3__45tupleIJblEEEyN6thrust24THRUST_300001_SM_1000_NS8cuda_cub9__find_if7functorIS9_EEE10Policy1000ENSB_12zip_iteratorINS8_IJNSD_26transform_input_iterator_tIbNSB_6detail15normal_iteratorINSB_10device_ptrIiEEEE7is_evenEENSB_17counting_iteratorIlNSB_11use_defaultESS_SS_EEEEEEEPS9_ySF_S9_S9_NS7_10__identityEEEvT0_T1_T2_T3_T4_T6_E12temp_storage+96];
	and.b16  	%rs388, %rs456, 255;
	setp.eq.s16 	%p181, %rs388, 0;
	setp.eq.s16 	%p182, %rs387, 0;
	min.s64 	%rd356, %rd355, %rd403;
	selp.b16 	%rs389, %rs456, 1, %p182;
	selp.b16 	%rs456, %rs387, %rs389, %p181;
	selp.b64 	%rd357, %rd403, %rd356, %p182;
	selp.b64 	%rd403, %rd355, %rd357, %p181;
$L__BB9_76:
	setp.lt.u64 	%p183, %rd121, 193;
	@%p183 bra 	$L__BB9_78;
	ld.shared.u8 	%rs390, [_ZZN3cub18CUB_300001_SM_10006detail6reduce28DeviceReduceSingleTileKernelINS2_10policy_hubIN4cuda3std3__45tupleIJblEEEyN6thrust24THRUST_300001_SM_1000_NS8cuda_cub9__find_if7functorIS9_EEE10Policy1000ENSB_12zip_iteratorINS8_IJNSD_26transform_input_iterator_tIbNSB_6detail15normal_iteratorINSB_10device_ptrIiEEEE7is_evenEENSB_17counting_iteratorIlNSB_11use_defaultESS_SS_EEEEEEEPS9_ySF_S9_S9_NS7_10__identityEEEvT0_T1_T2_T3_T4_T6_E12temp_storage+104];
	ld.shared.u64 	%rd358, [_ZZN3cub18CUB_300001_SM_10006detail6reduce28DeviceReduceSingleTileKernelINS2_10policy_hubIN4cuda3std3__45tupleIJblEEEyN6thrust24THRUST_300001_SM_1000_NS8cuda_cub9__find_if7functorIS9_EEE10Policy1000ENSB_12zip_iteratorINS8_IJNSD_26transform_input_iterator_tIbNSB_6detail15normal_iteratorINSB_10device_ptrIiEEEE7is_evenEENSB_17counting_iteratorIlNSB_11use_defaultESS_SS_EEEEEEEPS9_ySF_S9_S9_NS7_10__identityEEEvT0_T1_T2_T3_T4_T6_E12temp_storage+112];
	and.b16  	%rs391, %rs456, 255;
	setp.eq.s16 	%p184, %rs391, 0;
	setp.eq.s16 	%p185, %rs390, 0;
	min.s64 	%rd359, %rd358, %rd403;
	selp.b16 	%rs392, %rs456, 1, %p185;
	selp.b16 	%rs456, %rs390, %rs392, %p184;
	selp.b64 	%rd360, %rd403, %rd359, %p185;
	selp.b64 	%rd403, %rd358, %rd360, %p184;
$L__BB9_78:
	setp.lt.u64 	%p186, %rd121, 225;
	@%p186 bra 	$L__BB9_123;
	ld.shared.u8 	%rs393, [_ZZN3cub18CUB_300001_SM_10006detail6reduce28DeviceReduceSingleTileKernelINS2_10policy_hubIN4cuda3std3__45tupleIJblEEEyN6thrust24THRUST_300001_SM_1000_NS8cuda_cub9__find_if7functorIS9_EEE10Policy1000ENSB_12zip_iteratorINS8_IJNSD_26transform_input_iterator_tIbNSB_6detail15normal_iteratorINSB_10device_ptrIiEEEE7is_evenEENSB_17counting_iteratorIlNSB_11use_defaultESS_SS_EEEEEEEPS9_ySF_S9_S9_NS7_10__identityEEEvT0_T1_T2_T3_T4_T6_E12temp_storage+120];
	ld.shared.u64 	%rd361, [_ZZN3cub18CUB_300001_SM_10006detail6reduce28DeviceReduceSingleTileKernelINS2_10policy_hubIN4cuda3std3__45tupleIJblEEEyN6thrust24THRUST_300001_SM_1000_NS8cuda_cub9__find_if7functorIS9_EEE10Policy1000ENSB_12zip_iteratorINS8_IJNSD_26transform_input_iterator_tIbNSB_6detail15normal_iteratorINSB_10device_ptrIiEEEE7is_evenEENSB_17counting_iteratorIlNSB_11use_defaultESS_SS_EEEEEEEPS9_ySF_S9_S9_NS7_10__identityEEEvT0_T1_T2_T3_T4_T6_E12temp_storage+128];
	and.b16  	%rs394, %rs456, 255;
	setp.eq.s16 	%p187, %rs394, 0;
	setp.eq.s16 	%p188, %rs393, 0;
	min.s64 	%rd362, %rd361, %rd403;
	selp.b16 	%rs395, %rs456, 1, %p188;
	selp.b16 	%rs456, %rs393, %rs395, %p187;
	selp.b64 	%rd363, %rd403, %rd362, %p188;
	selp.b64 	%rd403, %rd361, %rd363, %p187;
	bra.uni 	$L__BB9_123;
$L__BB9_80:
	mov.u32 	%r21, %tid.x;
	cvt.u64.u32 	%rd72, %r21;
	mul.wide.u32 	%rd125, %r21, 4;
	add.s64 	%rd73, %rd2, %rd125;
	ld.global.u32 	%r46, [%rd73];
	add.s32 	%r47, %r21, 256;
	cvt.u64.u32 	%rd126, %r47;
	ld.global.u32 	%r48, [%rd73+1024];
	add.s32 	%r50, %r21, 512;
	cvt.u64.u32 	%rd127, %r50;
	add.s64 	%rd128, %rd120, %rd127;
	ld.global.u32 	%r51, [%rd73+2048];
	add.s64 	%rd129, %rd128, 256;
	ld.global.u8 	%rs108, [%rd73+3072];
	and.b16  	%rs109, %rs108, 1;
	xor.b16  	%rs110, %rs109, 1;
	and.b32  	%r53, %r46, 1;
	setp.eq.b32 	%p3, %r53, 1;
	selp.b64 	%rd130, %rd126, %rd72, %p3;
	add.s64 	%rd131, %rd120, %rd130;
	and.b32  	%r54, %r46, %r48;
	and.b32  	%r55, %r54, 1;
	setp.eq.b32 	%p4, %r55, 1;
	min.s64 	%rd132, %rd128, %rd131;
	and.b32  	%r56, %r51, 1;
	setp.eq.b32 	%p5, %r56, 1;
	selp.b64 	%rd133, %rd131, %rd132, %p5;
	selp.b64 	%rd134, %rd128, %rd133, %p4;
	and.pred  	%p6, %p4, %p5;
	setp.eq.s16 	%p7, %rs109, 0;
	min.s64 	%rd135, %rd129, %rd134;
	selp.b64 	%rd136, %rd135, %rd134, %p7;
	selp.b16 	%rs456, %rs110, 1, %p6;
	selp.b64 	%rd403, %rd129, %rd136, %p6;
	add.s64 	%rd75, %rd121, -1024;
	setp.lt.u64 	%p8, %rd75, 1024;
	mov.b64 	%rd423, 1024;
	@%p8 bra 	$L__BB9_87;
	mov.b64 	%rd423, 1024;
$L__BB9_82:
	add.s64 	%rd138, %rd423, %rd72;
	shl.b64 	%rd139, %rd423, 2;
	add.s64 	%rd140, %rd73, %rd139;
	add.s64 	%rd78, %rd138, %rd120;
	ld.global.u16 	%rs111, [%rd140];
	and.b16  	%rs61, %rs111, 1;
	ld.global.u8 	%rs62, [%rd140+1024];
	ld.global.u8 	%rs63, [%rd140+2048];
	ld.global.u8 	%rs64, [%rd140+3072];
	and.b16  	%rs112, %rs456, 255;
	setp.eq.s16 	%p9, %rs112, 0;
	@%p9 bra 	$L__BB9_84;
	setp.eq.s16 	%p10, %rs61, 0;
	min.s64 	%rd141, %rd78, %rd403;
	selp.b16 	%rs473, 1, %rs456, %p10;
	selp.b64 	%rd421, %rd141, %rd403, %p10;
	bra.uni 	$L__BB9_85;
$L__BB9_84:
	xor.b16  	%rs473, %rs61, 1;
	mov.u64 	%rd421, %rd78;
$L__BB9_85:
	add.s64 	%rd142, %rd78, 256;
	and.b16  	%rs113, %rs62, 1;
	add.s64 	%rd143, %rd78, 512;
	and.b16  	%rs114, %rs63, 1;
	add.s64 	%rd144, %rd78, 768;
	and.b16  	%rs115, %rs64, 1;
	and.b16  	%rs116, %rs473, 255;
	setp.eq.s16 	%p11, %rs116, 0;
	setp.eq.s16 	%p12, %rs113, 0;
	min.s64 	%rd145, %rd142, %rd421;
	selp.b16 	%rs117, 1, %rs473, %p12;
	selp.b64 	%rd146, %rd145, %rd421, %p12;
	xor.b16  	%rs118, %rs113, 1;
	selp.b16 	%rs119, %rs118, %rs117, %p11;
	and.b16  	%rs120, %rs119, 255;
	selp.b64 	%rd147, %rd142, %rd146, %p11;
	setp.eq.s16 	%p13, %rs120, 0;
	setp.eq.s16 	%p14, %rs114, 0;
	min.s64 	%rd148, %rd143, %rd147;
	selp.b16 	%rs121, 1, %rs119, %p14;
	selp.b64 	%rd149, %rd148, %rd147, %p14;
	xor.b16  	%rs122, %rs114, 1;
	selp.b16 	%rs123, %rs122, %rs121, %p13;
	and.b16  	%rs124, %rs123, 255;
	selp.b64 	%rd150, %rd143, %rd149, %p13;
	setp.eq.s16 	%p15, %rs124, 0;
	setp.eq.s16 	%p16, %rs115, 0;
	min.s64 	%rd151, %rd144, %rd150;
	selp.b16 	%rs125, 1, %rs123, %p16;
	selp.b64 	%rd152, %rd151, %rd150, %p16;
	xor.b16  	%rs126, %rs115, 1;
	selp.b16 	%rs456, %rs126, %rs125, %p15;
	selp.b64 	%rd403, %rd144, %rd152, %p15;
	sub.s64 	%rd153, %rd121, %rd423;
	setp.lt.u64 	%p17, %rd153, 1024;
	@%p17 bra 	$L__BB9_99;
	add.s64 	%rd423, %rd423, 1024;
	setp.le.u64 	%p18, %rd423, %rd75;
	@%p18 bra 	$L__BB9_82;
$L__BB9_87:
	setp.le.u64 	%p19, %rd121, %rd423;
	cvt.u32.u64 	%r57, %rd423;
	cvt.u32.u64 	%r58, %rd121;
	sub.s32 	%r59, %r58, %r57;
	setp.ge.s32 	%p20, %r21, %r59;
	or.pred  	%p21, %p19, %p20;
	@%p21 bra 	$L__BB9_99;
	not.b32 	%r62, %r21;
	add.s32 	%r63, %r62, %r58;
	sub.s32 	%r22, %r63, %r57;
	shr.u32 	%r65, %r22, 8;
	add.s32 	%r23, %r65, 1;
	and.b32  	%r24, %r23, 7;
	setp.lt.u32 	%p22, %r22, 1792;
	mov.u32 	%r430, %r21;
	@%p22 bra 	$L__BB9_91;
	and.b32  	%r66, %r23, 33554424;
	neg.s32 	%r428, %r66;
	mov.u32 	%r430, %r21;
$L__BB9_90:
	.pragma "nounroll";
	cvt.u64.u32 	%rd155, %r430;
	add.s64 	%rd156, %rd423, %rd155;
	shl.b64 	%rd157, %rd156, 2;
	add.s64 	%rd158, %rd2, %rd157;
	add.s64 	%rd159, %rd156, %rd120;
	ld.global.u8 	%rs128, [%rd158];
	and.b16  	%rs129, %rs128, 1;
	xor.b16  	%rs130, %rs129, 1;
	and.b16  	%rs131, %rs456, 255;
	setp.eq.s16 	%p23, %rs131, 0;
	setp.eq.s16 	%p24, %rs129, 0;
	min.s64 	%rd160, %rd159, %rd403;
	selp.b16 	%rs132, 1, %rs456, %p24;
	selp.b16 	%rs133, %rs130, %rs132, %p23;
	and.b16  	%rs134, %rs133, 255;
	selp.b64 	%rd161, %rd160, %rd403, %p24;
	selp.b64 	%rd162, %rd159, %rd161, %p23;
	add.s64 	%rd163, %rd159, 256;
	ld.global.u8 	%rs135, [%rd158+1024];
	and.b16  	%rs136, %rs135, 1;
	xor.b16  	%rs137, %rs136, 1;
	setp.eq.s16 	%p25, %rs134, 0;
	setp.eq.s16 	%p26, %rs136, 0;
	min.s64 	%rd164, %rd163, %rd162;
	selp.b16 	%rs138, 1, %rs133, %p26;
	selp.b16 	%rs139, %rs137, %rs138, %p25;
	and.b16  	%rs140, %rs139, 255;
	selp.b64 	%rd165, %rd164, %rd162, %p26;
	selp.b64 	%rd166, %rd163, %rd165, %p25;
	add.s64 	%rd167, %rd159, 512;
	ld.global.u8 	%rs141, [%rd158+2048];
	and.b16  	%rs142, %rs141, 1;
	xor.b16  	%rs143, %rs142, 1;
	setp.eq.s16 	%p27, %rs140, 0;
	setp.eq.s16 	%p28, %rs142, 0;
	min.s64 	%rd168, %rd167, %rd166;
	selp.b16 	%rs144, 1, %rs139, %p28;
	selp.b16 	%rs145, %rs143, %rs144, %p27;
	and.b16  	%rs146, %rs145, 255;
	selp.b64 	%rd169, %rd168, %rd166, %p28;
	selp.b64 	%rd170, %rd167, %rd169, %p27;
	add.s64 	%rd171, %rd159, 768;
	ld.global.u8 	%rs147, [%rd158+3072];
	and.b16  	%rs148, %rs147, 1;
	xor.b16  	%rs149, %rs148, 1;
	setp.eq.s16 	%p29, %rs146, 0;
	setp.eq.s16 	%p30, %rs148, 0;
	min.s64 	%rd172, %rd171, %rd170;
	selp.b16 	%rs150, 1, %rs145, %p30;
	selp.b16 	%rs151, %rs149, %rs150, %p29;
	and.b16  	%rs152, %rs151, 255;
	selp.b64 	%rd173, %rd172, %rd170, %p30;
	selp.b64 	%rd174, %rd171, %rd173, %p29;
	add.s64 	%rd175, %rd159, 1024;
	ld.global.u8 	%rs153, [%rd158+4096];
	and.b16  	%rs154, %rs153, 1;
	xor.b16  	%rs155, %rs154, 1;
	setp.eq.s16 	%p31, %rs152, 0;
	setp.eq.s16 	%p32, %rs154, 0;
	min.s64 	%rd176, %rd175, %rd174;
	selp.b16 	%rs156, 1, %rs151, %p32;
	selp.b16 	%rs157, %rs155, %rs156, %p31;
	and.b16  	%rs158, %rs157, 255;
	selp.b64 	%rd177, %rd176, %rd174, %p32;
	selp.b64 	%rd178, %rd175, %rd177, %p31;
	add.s64 	%rd179, %rd159, 1280;
	ld.global.u8 	%rs159, [%rd158+5120];
	and.b16  	%rs160, %rs159, 1;
	xor.b16  	%rs161, %rs160, 1;
	setp.eq.s16 	%p33, %rs158, 0;
	setp.eq.s16 	%p34, %rs160, 0;
	min.s64 	%rd180, %rd179, %rd178;
	selp.b16 	%rs162, 1, %rs157, %p34;
	selp.b16 	%rs163, %rs161, %rs162, %p33;
	and.b16  	%rs164, %rs163, 255;
	selp.b64 	%rd181, %rd180, %rd178, %p34;
	selp.b64 	%rd182, %rd179, %rd181, %p33;
	add.s64 	%rd183, %rd159, 1536;
	ld.global.u8 	%rs165, [%rd158+6144];
	and.b16  	%rs166, %rs165, 1;
	xor.b16  	%rs167, %rs166, 1;
	setp.eq.s16 	%p35, %rs164, 0;
	setp.eq.s16 	%p36, %rs166, 0;
	min.s64 	%rd184, %rd183, %rd182;
	selp.b16 	%rs168, 1, %rs163, %p36;
	selp.b16 	%rs169, %rs167, %rs168, %p35;
	and.b16  	%rs170, %rs169, 255;
	selp.b64 	%rd185, %rd184, %rd182, %p36;
	selp.b64 	%rd186, %rd183, %rd185, %p35;
	add.s64 	%rd187, %rd159, 1792;
	ld.global.u8 	%rs171, [%rd158+7168];
	and.b16  	%rs172, %rs171, 1;
	xor.b16  	%rs173, %rs172, 1;
	setp.eq.s16 	%p37, %rs170, 0;
	setp.eq.s16 	%p38, %rs172, 0;
	min.s64 	%rd188, %rd187, %rd186;
	selp.b16 	%rs174, 1, %rs169, %p38;
	selp.b16 	%rs456, %rs173, %rs174, %p37;
	selp.b64 	%rd189, %rd188, %rd186, %p38;
	selp.b64 	%rd403, %rd187, %rd189, %p37;
	add.s32 	%r430, %r430, 2048;
	add.s32 	%r428, %r428, 8;
	setp.ne.s32 	%p39, %r428, 0;
	@%p39 bra 	$L__BB9_90;
$L__BB9_91:
	setp.eq.s32 	%p40, %r24, 0;
	@%p40 bra 	$L__BB9_99;
	setp.lt.u32 	%p41, %r24, 4;
	@%p41 bra 	$L__BB9_94;
	cvt.u64.u32 	%rd191, %r430;
	add.s64 	%rd192, %rd423, %rd191;
	shl.b64 	%rd193, %rd192, 2;
	add.s64 	%rd194, %rd2, %rd193;
	add.s64 	%rd195, %rd192, %rd120;
	ld.global.u8 	%rs176, [%rd194];
	and.b16  	%rs177, %rs176, 1;
	xor.b16  	%rs178, %rs177, 1;
	and.b16  	%rs179, %rs456, 255;
	setp.eq.s16 	%p42, %rs179, 0;
	setp.eq.s16 	%p43, %rs177, 0;
	min.s64 	%rd196, %rd195, %rd403;
	selp.b16 	%rs180, 1, %rs456, %p43;
	selp.b16 	%rs181, %rs178, %rs180, %p42;
	and.b16  	%rs182, %rs181, 255;
	selp.b64 	%rd197, %rd196, %rd403, %p43;
	selp.b64 	%rd198, %rd195, %rd197, %p42;
	add.s32 	%r67, %r430, 256;
	cvt.u64.u32 	%rd199, %r67;
	add.s64 	%rd200, %rd423, %rd199;
	add.s64 	%rd201, %rd200, %rd120;
	ld.global.u8 	%rs183, [%rd194+1024];
	and.b16  	%rs184, %rs183, 1;
	xor.b16  	%rs185, %rs184, 1;
	setp.eq.s16 	%p44, %rs182, 0;
	setp.eq.s16 	%p45, %rs184, 0;
	min.s64 	%rd202, %rd201, %rd198;
	selp.b16 	%rs186, 1, %rs181, %p45;
	selp.b16 	%rs187, %rs185, %rs186, %p44;
	and.b16  	%rs188, %rs187, 255;
	selp.b64 	%rd203, %rd202, %rd198, %p45;
	selp.b64 	%rd204, %rd201, %rd203, %p44;
	add.s32 	%r68, %r430, 512;
	cvt.u64.u32 	%rd205, %r68;
	add.s64 	%rd206, %rd423, %rd205;
	add.s64 	%rd207, %rd206, %rd120;
	ld.global.u8 	%rs189, [%rd194+2048];
	and.b16  	%rs190, %rs189, 1;
	xor.b16  	%rs191, %rs190, 1;
	setp.eq.s16 	%p46, %rs188, 0;
	setp.eq.s16 	%p47, %rs190, 0;
	min.s64 	%rd208, %rd207, %rd204;
	selp.b16 	%rs192, 1, %rs187, %p47;
	selp.b16 	%rs193, %rs191, %rs192, %p46;
	and.b16  	%rs194, %rs193, 255;
	selp.b64 	%rd209, %rd208, %rd204, %p47;
	selp.b64 	%rd210, %rd207, %rd209, %p46;
	add.s32 	%r69, %r430, 768;
	cvt.u64.u32 	%rd211, %r69;
	add.s64 	%rd212, %rd423, %rd211;
	add.s64 	%rd213, %rd212, %rd120;
	ld.global.u8 	%rs195, [%rd194+3072];
	and.b16  	%rs196, %rs195, 1;
	xor.b16  	%rs197, %rs196, 1;
	setp.eq.s16 	%p48, %rs194, 0;
	setp.eq.s16 	%p49, %rs196, 0;
	min.s64 	%rd214, %rd213, %rd210;
	selp.b16 	%rs198, 1, %rs193, %p49;
	selp.b16 	%rs456, %rs197, %rs198, %p48;
	selp.b64 	%rd215, %rd214, %rd210, %p49;
	selp.b64 	%rd403, %rd213, %rd215, %p48;
	add.s32 	%r430, %r430, 1024;
$L__BB9_94:
	and.b32  	%r70, %r23, 3;
	setp.eq.s32 	%p50, %r70, 0;
	@%p50 bra 	$L__BB9_99;
	setp.eq.s32 	%p51, %r70, 1;
	@%p51 bra 	$L__BB9_97;
	cvt.u64.u32 	%rd217, %r430;
	add.s64 	%rd218, %rd423, %rd217;
	shl.b64 	%rd219, %rd218, 2;
	add.s64 	%rd220, %rd2, %rd219;
	add.s64 	%rd221, %rd218, %rd120;
	ld.global.u8 	%rs200, [%rd220];
	and.b16  	%rs201, %rs200, 1;
	xor.b16  	%rs202, %rs201, 1;
	and.b16  	%rs203, %rs456, 255;
	setp.eq.s16 	%p52, %rs203, 0;
	setp.eq.s16 	%p53, %rs201, 0;
	min.s64 	%rd222, %rd221, %rd403;
	selp.b16 	%rs204, 1, %rs456, %p53;
	selp.b16 	%rs205, %rs202, %rs204, %p52;
	and.b16  	%rs206, %rs205, 255;
	selp.b64 	%rd223, %rd222, %rd403, %p53;
	selp.b64 	%rd224, %rd221, %rd223, %p52;
	add.s32 	%r71, %r430, 256;
	cvt.u64.u32 	%rd225, %r71;
	add.s64 	%rd226, %rd423, %rd225;
	add.s64 	%rd227, %rd226, %rd120;
	ld.global.u8 	%rs207, [%rd220+1024];
	and.b16  	%rs208, %rs207, 1;
	xor.b16  	%rs209, %rs208, 1;
	setp.eq.s16 	%p54, %rs206, 0;
	setp.eq.s16 	%p55, %rs208, 0;
	min.s64 	%rd228, %rd227, %rd224;
	selp.b16 	%rs210, 1, %rs205, %p55;
	selp.b16 	%rs456, %rs209, %rs210, %p54;
	selp.b64 	%rd229, %rd228, %rd224, %p55;
	selp.b64 	%rd403, %rd227, %rd229, %p54;
	add.s32 	%r430, %r430, 512;
$L__BB9_97:
	and.b32  	%r72, %r22, 256;
	setp.ne.s32 	%p56, %r72, 0;
	@%p56 bra 	$L__BB9_99;
	cvt.u64.u32 	%rd230, %r430;
	add.s64 	%rd231, %rd423, %rd230;
	shl.b64 	%rd232, %rd231, 2;
	add.s64 	%rd233, %rd2, %rd232;
	add.s64 	%rd234, %rd231, %rd120;
	ld.global.u8 	%rs211, [%rd233];
	and.b16  	%rs212, %rs211, 1;
	xor.b16  	%rs213, %rs212, 1;
	and.b16  	%rs214, %rs456, 255;
	setp.eq.s16 	%p57, %rs214, 0;
	setp.eq.s16 	%p58, %rs212, 0;
	min.s64 	%rd235, %rd234, %rd403;
	selp.b16 	%rs215, 1, %rs456, %p58;
	selp.b16 	%rs456, %rs213, %rs215, %p57;
	selp.b64 	%rd236, %rd235, %rd403, %p58;
	selp.b64 	%rd403, %rd234, %rd236, %p57;
$L__BB9_99:
	// begin inline asm
	mov.u32 %r73, %laneid;
	// end inline asm
	cvt.u32.u16 	%r94, %rs456;
	and.b32  	%r75, %r94, 255;
	mov.b32 	%r91, 1;
	mov.b32 	%r92, 31;
	mov.b32 	%r93, -1;
	// begin inline asm
	shfl.sync.down.b32 %r74, %r75, %r91, %r92, %r93;
	// end inline asm
	// begin inline asm
	shfl.sync.down.b32 %r79, %r80, %r91, %r92, %r93;
	// end inline asm
	mov.b64 	{%r85, %r90}, %rd403;
	// begin inline asm
	shfl.sync.down.b32 %r84, %r85, %r91, %r92, %r93;
	// end inline asm
	// begin inline asm
	shfl.sync.down.b32 %r89, %r90, %r91, %r92, %r93;
	// end inline asm
	mov.b64 	%rd97, {%r84, %r89};
	cvt.u16.u32 	%rs82, %r74;
	setp.gt.s32 	%p59, %r73, 30;
	@%p59 bra 	$L__BB9_103;
	and.b16  	%rs216, %rs456, 255;
	setp.eq.s16 	%p60, %rs216, 0;
	and.b16  	%rs217, %rs82, 255;
	setp.eq.s16 	%p61, %rs217, 0;
	or.pred  	%p62, %p60, %p61;
	@%p62 bra 	$L__BB9_102;
	min.s64 	%rd403, %rd97, %rd403;
	mov.b16 	%rs456, 1;
	bra.uni 	$L__BB9_103;
$L__BB9_102:
	setp.eq.s16 	%p63, %rs216, 0;
	selp.b16 	%rs456, %rs82, %rs456, %p63;
	selp.b64 	%rd403, %rd97, %rd403, %p63;
$L__BB9_103:
	cvt.u32.u16 	%r115, %rs456;
	and.b32  	%r96, %r115, 255;
	mov.b32 	%r112, 2;
	mov.b32 	%r113, 31;
	mov.b32 	%r114, -1;
	// begin inline asm
	shfl.sync.down.b32 %r95, %r96, %r112, %r113, %r114;
	// end inline asm
	// begin inline asm
	shfl.sync.down.b32 %r100, %r101, %r112, %r113, %r114;
	// end inline asm
	mov.b64 	{%r106, %r111}, %rd403;
	// begin inline asm
	shfl.sync.down.b32 %r105, %r106, %r112, %r113, %r114;
	// end inline asm
	// begin inline asm
	shfl.sync.down.b32 %r110, %r111, %r112, %r113, %r114;
	// end inline asm
	mov.b64 	%rd101, {%r105, %r110};
	cvt.u16.u32 	%rs85, %r95;
	setp.gt.s32 	%p64, %r73, 29;
	@%p64 bra 	$L__BB9_107;
	and.b16  	%rs220, %rs456, 255;
	setp.eq.s16 	%p65, %rs220, 0;
	and.b16  	%rs221, %rs85, 255;
	setp.eq.s16 	%p66, %rs221, 0;
	or.pred  	%p67, %p65, %p66;
	@%p67 bra 	$L__BB9_106;
	min.s64 	%rd403, %rd101, %rd403;
	mov.b16 	%rs456, 1;
	bra.uni 	$L__BB9_107;
$L__BB9_106:
	setp.eq.s16 	%p68, %rs220, 0;
	selp.b16 	%rs456, %rs85, %rs456, %p68;
	selp.b64 	%rd403, %rd101, %rd403, %p68;
$L__BB9_107:
	cvt.u32.u16 	%r136, %rs456;
	and.b32  	%r117, %r136, 255;
	mov.b32 	%r133, 4;
	mov.b32 	%r134, 31;
	mov.b32 	%r135, -1;
	// begin inline asm
	shfl.sync.down.b32 %r116, %r117, %r133, %r134, %r135;
	// end inline asm
	// begin inline asm
	shfl.sync.down.b32 %r121, %r122, %r133, %r134, %r135;
	// end inline asm
	mov.b64 	{%r127, %r132}, %rd403;
	// begin inline asm
	shfl.sync.down.b32 %r126, %r127, %r133, %r134, %r135;
	// end inline asm
	// begin inline asm
	shfl.sync.down.b32 %r131, %r132, %r133, %r134, %r135;
	// end inline asm
	mov.b64 	%rd105, {%r126, %r131};
	cvt.u16.u32 	%rs88, %r116;
	setp.gt.s32 	%p69, %r73, 27;
	@%p69 bra 	$L__BB9_111;
	and.b16  	%rs224, %rs456, 255;
	setp.eq.s16 	%p70, %rs224, 0;
	and.b16  	%rs225, %rs88, 255;
	setp.eq.s16 	%p71, %rs225, 0;
	or.pred  	%p72, %p70, %p71;
	@%p72 bra 	$L__BB9_110;
	min.s64 	%rd403, %rd105, %rd403;
	mov.b16 	%rs456, 1;
	bra.uni 	$L__BB9_111;
$L__BB9_110:
	setp.eq.s16 	%p73, %rs224, 0;
	selp.b16 	%rs456, %rs88, %rs456, %p73;
	selp.b64 	%rd403, %rd105, %rd403, %p73;
$L__BB9_111:
	cvt.u32.u16 	%r157, %rs456;
	and.b32  	%r138, %r157, 255;
	mov.b32 	%r154, 8;
	mov.b32 	%r155, 31;
	mov.b32 	%r156, -1;
	// begin inline asm
	shfl.sync.down.b32 %r137, %r138, %r154, %r155, %r156;
	// end inline asm
	// begin inline asm
	shfl.sync.down.b32 %r142, %r143, %r154, %r155, %r156;
	// end inline asm
	mov.b64 	{%r148, %r153}, %rd403;
	// begin inline asm
	shfl.sync.down.b32 %r147, %r148, %r154, %r155, %r156;
	// end inline asm
	// begin inline asm
	shfl.sync.down.b32 %r152, %r153, %r154, %r155, %r156;
	// end inline asm
	mov.b64 	%rd109, {%r147, %r152};
	cvt.u16.u32 	%rs91, %r137;
	setp.gt.s32 	%p74, %r73, 23;
	@%p74 bra 	$L__BB9_115;
	and.b16  	%rs228, %rs456, 255;
	setp.eq.s16 	%p75, %rs228, 0;
	and.b16  	%rs229, %rs91, 255;
	setp.eq.s16 	%p76, %rs229, 0;
	or.pred  	%p77, %p75, %p76;
	@%p77 bra 	$L__BB9_114;
	min.s64 	%rd403, %rd109, %rd403;
	mov.b16 	%rs456, 1;
	bra.uni 	$L__BB9_115;
$L__BB9_114:
	setp.eq.s16 	%p78, %rs228, 0;
	selp.b16 	%rs456, %rs91, %rs456, %p78;
	selp.b64 	%rd403, %rd109, %rd403, %p78;
$L__BB9_115:
	cvt.u32.u16 	%r178, %rs456;
	and.b32  	%r159, %r178, 255;
	mov.b32 	%r175, 16;
	mov.b32 	%r176, 31;
	mov.b32 	%r177, -1;
	// begin inline asm
	shfl.sync.down.b32 %r158, %r159, %r175, %r176, %r177;
	// end inline asm
	// begin inline asm
	shfl.sync.down.b32 %r163, %r164, %r175, %r176, %r177;
	// end inline asm
	mov.b64 	{%r169, %r174}, %rd403;
	// begin inline asm
	shfl.sync.down.b32 %r168, %r169, %r175, %r176, %r177;
	// end inline asm
	// begin inline asm
	shfl.sync.down.b32 %r173, %r174, %r175, %r176, %r177;
	// end inline asm
	mov.b64 	%rd113, {%r168, %r173};
	cvt.u16.u32 	%rs94, %r158;
	setp.gt.s32 	%p79, %r73, 15;
	@%p79 bra 	$L__BB9_119;
	and.b16  	%rs232, %rs456, 255;
	setp.eq.s16 	%p80, %rs232, 0;
	and.b16  	%rs233, %rs94, 255;
	setp.eq.s16 	%p81, %rs233, 0;
	or.pred  	%p82, %p80, %p81;
	@%p82 bra 	$L__BB9_118;
	min.s64 	%rd403, %rd113, %rd403;
	mov.b16 	%rs456, 1;
	bra.uni 	$L__BB9_119;
$L__BB9_118:
	setp.eq.s16 	%p83, %rs232, 0;
	selp.b16 	%rs456, %rs94, %rs456, %p83;
	selp.b64 	%rd403, %rd113, %rd403, %p83;
$L__BB9_119:
	setp.ne.s32 	%p84, %r73, 0;
	@%p84 bra 	$L__BB9_121;
	shr.u32 	%r179, %r21, 1;
	and.b32  	%r180, %r179, 496;
	mov.u32 	%r181, _ZZN3cub18CUB_300001_SM_10006detail6reduce28DeviceReduceSingleTileKernelINS2_10policy_hubIN4cuda3std3__45tupleIJblEEEyN6thrust24THRUST_300001_SM_1000_NS8cuda_cub9__find_if7functorIS9_EEE10Policy1000ENSB_12zip_iteratorINS8_IJNSD_26transform_input_iterator_tIbNSB_6detail15normal_iteratorINSB_10device_ptrIiEEEE7is_evenEENSB_17counting_iteratorIlNSB_11use_defaultESS_SS_EEEEEEEPS9_ySF_S9_S9_NS7_10__identityEEEvT0_T1_T2_T3_T4_T6_E12temp_storage;
	add.s32 	%r182, %r181, %r180;
	st.shared.u8 	[%r182+8], %rs456;
	st.shared.u64 	[%r182+16], %rd403;
$L__BB9_121:
	bar.sync 	0;
	setp.ne.s32 	%p85, %r21, 0;
	@%p85 bra 	$L__BB9_123;
	ld.shared.u8 	%rs236, [_ZZN3cub18CUB_300001_SM_10006detail6reduce28DeviceReduceSingleTileKernelINS2_10policy_hubIN4cuda3std3__45tupleIJblEEEyN6thrust24THRUST_300001_SM_1000_NS8cuda_cub9__find_if7functorIS9_EEE10Policy1000ENSB_12zip_iteratorINS8_IJNSD_26transform_input_iterator_tIbNSB_6detail15normal_iteratorINSB_10device_ptrIiEEEE7is_evenEENSB_17counting_iteratorIlNSB_11use_defaultESS_SS_EEEEEEEPS9_ySF_S9_S9_NS7_10__identityEEEvT0_T1_T2_T3_T4_T6_E12temp_storage+24];
	ld.shared.u64 	%rd237, [_ZZN3cub18CUB_300001_SM_10006detail6reduce28DeviceReduceSingleTileKernelINS2_10policy_hubIN4cuda3std3__45tupleIJblEEEyN6thrust24THRUST_300001_SM_1000_NS8cuda_cub9__find_if7functorIS9_EEE10Policy1000ENSB_12zip_iteratorINS8_IJNSD_26transform_input_iterator_tIbNSB_6detail15normal_iteratorINSB_10device_ptrIiEEEE7is_evenEENSB_17counting_iteratorIlNSB_11use_defaultESS_SS_EEEEEEEPS9_ySF_S9_S9_NS7_10__identityEEEvT0_T1_T2_T3_T4_T6_E12temp_storage+32];
	and.b16  	%rs237, %rs456, 255;
	setp.eq.s16 	%p86, %rs237, 0;
	setp.eq.s16 	%p87, %rs236, 0;
	min.s64 	%rd238, %rd237, %rd403;
	selp.b16 	%rs238, %rs456, 1, %p87;
	selp.b16 	%rs239, %rs236, %rs238, %p86;
	and.b16  	%rs240, %rs239, 255;
	selp.b64 	%rd239, %rd403, %rd238, %p87;
	selp.b64 	%rd240, %rd237, %rd239, %p86;
	ld.shared.u8 	%rs241, [_ZZN3cub18CUB_300001_SM_10006detail6reduce28DeviceReduceSingleTileKernelINS2_10policy_hubIN4cuda3std3__45tupleIJblEEEyN6thrust24THRUST_300001_SM_1000_NS8cuda_cub9__find_if7functorIS9_EEE10Policy1000ENSB_12zip_iteratorINS8_IJNSD_26transform_input_iterator_tIbNSB_6detail15normal_iteratorINSB_10device_ptrIiEEEE7is_evenEENSB_17counting_iteratorIlNSB_11use_defaultESS_SS_EEEEEEEPS9_ySF_S9_S9_NS7_10__identityEEEvT0_T1_T2_T3_T4_T6_E12temp_storage+40];
	ld.shared.u64 	%rd241, [_ZZN3cub18CUB_300001_SM_10006detail6reduce28DeviceReduceSingleTileKernelINS2_10policy_hubIN4cuda3std3__45tupleIJblEEEyN6thrust24THRUST_300001_SM_1000_NS8cuda_cub9__find_if7functorIS9_EEE10Policy1000ENSB_12zip_iteratorINS8_IJNSD_26transform_input_iterator_tIbNSB_6detail15normal_iteratorINSB_10device_ptrIiEEEE7is_evenEENSB_17counting_iteratorIlNSB_11use_defaultESS_SS_EEEEEEEPS9_ySF_S9_S9_NS7_10__identityEEEvT0_T1_T2_T3_T4_T6_E12temp_storage+48];
	setp.eq.s16 	%p88, %rs240, 0;
	setp.eq.s16 	%p89, %rs241, 0;
	min.s64 	%rd242, %rd241, %rd240;
	selp.b16 	%rs242, %rs239, 1, %p89;
	selp.b16 	%rs243, %rs241, %rs242, %p88;
	and.b16  	%rs244, %rs243, 255;
	selp.b64 	%rd243, %rd240, %rd242, %p89;
	selp.b64 	%rd244, %rd241, %rd243, %p88;
	ld.shared.u8 	%rs245, [_ZZN3cub18CUB_300001_SM_10006detail6reduce28DeviceReduceSingleTileKernelINS2_10policy_hubIN4cuda3std3__45tupleIJblEEEyN6thrust24THRUST_300001_SM_1000_NS8cuda_cub9__find_if7functorIS9_EEE10Policy1000ENSB_12zip_iteratorINS8_IJNSD_26transform_input_iterator_tIbNSB_6detail15normal_iteratorINSB_10device_ptrIiEEEE7is_evenEENSB_17counting_iteratorIlNSB_11use_defaultESS_SS_EEEEEEEPS9_ySF_S9_S9_NS7_10__identityEEEvT0_T1_T2_T3_T4_T6_E12temp_storage+56];
	ld.shared.u64 	%rd245, [_ZZN3cub18CUB_300001_SM_10006detail6reduce28DeviceReduceSingleTileKernelINS2_10policy_hubIN4cuda3std3__45tupleIJblEEEyN6thrust24THRUST_300001_SM_1000_NS8cuda_cub9__find_if7functorIS9_EEE10Policy1000ENSB_12zip_iteratorINS8_IJNSD_26transform_input_iterator_tIbNSB_6detail15normal_iteratorINSB_10device_ptrIiEEEE7is_evenEENSB_17counting_iteratorIlNSB_11use_defaultESS_SS_EEEEEEEPS9_ySF_S9_S9_NS7_10__identityEEEvT0_T1_T2_T3_T4_T6_E12temp_storage+64];
	setp.eq.s16 	%p90, %rs244, 0;
	setp.eq.s16 	%p91, %rs245, 0;
	min.s64 	%rd246, %rd245, %rd244;
	selp.b16 	%rs246, %rs243, 1, %p91;
	selp.b16 	%rs247, %rs245, %rs246, %p90;
	and.b16  	%rs248, %rs247, 255;
	selp.b64 	%rd247, %rd244, %rd246, %p91;
	selp.b64 	%rd248, %rd245, %rd247, %p90;
	ld.shared.u8 	%rs249, [_ZZN3cub18CUB_300001_SM_10006detail6reduce28DeviceReduceSingleTileKernelINS2_10policy_hubIN4cuda3std3__45tupleIJblEEEyN6thrust24THRUST_300001_SM_1000_NS8cuda_cub9__find_if7functorIS9_EEE10Policy1000ENSB_12zip_iteratorINS8_IJNSD_26transform_input_iterator_tIbNSB_6detail15normal_iteratorINSB_10device_ptrIiEEEE7is_evenEENSB_17counting_iteratorIlNSB_11use_defaultESS_SS_EEEEEEEPS9_ySF_S9_S9_NS7_10__identityEEEvT0_T1_T2_T3_T4_T6_E12temp_storage+72];
	ld.shared.u64 	%rd249, [_ZZN3cub18CUB_300001_SM_10006detail6reduce28DeviceReduceSingleTileKernelINS2_10policy_hubIN4cuda3std3__45tupleIJblEEEyN6thrust24THRUST_300001_SM_1000_NS8cuda_cub9__find_if7functorIS9_EEE10Policy1000ENSB_12zip_iteratorINS8_IJNSD_26transform_input_iterator_tIbNSB_6detail15normal_iteratorINSB_10device_ptrIiEEEE7is_evenEENSB_17counting_iteratorIlNSB_11use_defaultESS_SS_EEEEEEEPS9_ySF_S9_S9_NS7_10__identityEEEvT0_T1_T2_T3_T4_T6_E12temp_storage+80];
	setp.eq.s16 	%p92, %rs248, 0;
	setp.eq.s16 	%p93, %rs249, 0;
	min.s64 	%rd250, %rd249, %rd248;
	selp.b16 	%rs250, %rs247, 1, %p93;
	selp.b16 	%rs251, %rs249, %rs250, %p92;
	and.b16  	%rs252, %rs251, 255;
	selp.b64 	%rd251, %rd248, %rd250, %p93;
	selp.b64 	%rd252, %rd249, %rd251, %p92;
	ld.shared.u8 	%rs253, [_ZZN3cub18CUB_300001_SM_10006detail6reduce28DeviceReduceSingleTileKernelINS2_10policy_hubIN4cuda3std3__45tupleIJblEEEyN6thrust24THRUST_300001_SM_1000_NS8cuda_cub9__find_if7functorIS9_EEE10Policy1000ENSB_12zip_iteratorINS8_IJNSD_26transform_input_iterator_tIbNSB_6detail15normal_iteratorINSB_10device_ptrIiEEEE7is_evenEENSB_17counting_iteratorIlNSB_11use_defaultESS_SS_EEEEEEEPS9_ySF_S9_S9_NS7_10__identityEEEvT0_T1_T2_T3_T4_T6_E12temp_storage+88];
	ld.shared.u64 	%rd253, [_ZZN3cub18CUB_300001_SM_10006detail6reduce28DeviceReduceSingleTileKernelINS2_10policy_hubIN4cuda3std3__45tupleIJblEEEyN6thrust24THRUST_300001_SM_1000_NS8cuda_cub9__find_if7functorIS9_EEE10Policy1000ENSB_12zip_iteratorINS8_IJNSD_26transform_input_iterator_tIbNSB_6detail15normal_iteratorINSB_10device_ptrIiEEEE7is_evenEENSB_17counting_iteratorIlNSB_11use_defaultESS_SS_EEEEEEEPS9_ySF_S9_S9_NS7_10__identityEEEvT0_T1_T2_T3_T4_T6_E12temp_storage+96];
	setp.eq.s16 	%p94, %rs252, 0;
	setp.eq.s16 	%p95, %rs253, 0;
	min.s64 	%rd254, %rd253, %rd252;
	selp.b16 	%rs254, %rs251, 1, %p95;
	selp.b16 	%rs255, %rs253, %rs254, %p94;
	and.b16  	%rs256, %rs255, 255;
	selp.b64 	%rd255, %rd252, %rd254, %p95;
	selp.b64 	%rd256, %rd253, %rd255, %p94;
	ld.shared.u8 	%rs257, [_ZZN3cub18CUB_300001_SM_10006detail6reduce28DeviceReduceSingleTileKernelINS2_10policy_hubIN4cuda3std3__45tupleIJblEEEyN6thrust24THRUST_300001_SM_1000_NS8cuda_cub9__find_if7functorIS9_EEE10Policy1000ENSB_12zip_iteratorINS8_IJNSD_26transform_input_iterator_tIbNSB_6detail15normal_iteratorINSB_10device_ptrIiEEEE7is_evenEENSB_17counting_iteratorIlNSB_11use_defaultESS_SS_EEEEEEEPS9_ySF_S9_S9_NS7_10__identityEEEvT0_T1_T2_T3_T4_T6_E12temp_storage+104];
	ld.shared.u64 	%rd257, [_ZZN3cub18CUB_300001_SM_10006detail6reduce28DeviceReduceSingleTileKernelINS2_10policy_hubIN4cuda3std3__45tupleIJblEEEyN6thrust24THRUST_300001_SM_1000_NS8cuda_cub9__find_if7functorIS9_EEE10Policy1000ENSB_12zip_iteratorINS8_IJNSD_26transform_input_iterator_tIbNSB_6detail15normal_iteratorINSB_10device_ptrIiEEEE7is_evenEENSB_17counting_iteratorIlNSB_11use_defaultESS_SS_EEEEEEEPS9_ySF_S9_S9_NS7_10__identityEEEvT0_T1_T2_T3_T4_T6_E12temp_storage+112];
	setp.eq.s16 	%p96, %rs256, 0;
	setp.eq.s16 	%p97, %rs257, 0;
	min.s64 	%rd258, %rd257, %rd256;
	selp.b16 	%rs258, %rs255, 1, %p97;
	selp.b16 	%rs259, %rs257, %rs258, %p96;
	and.b16  	%rs260, %rs259, 255;
	selp.b64 	%rd259, %rd256, %rd258, %p97;
	selp.b64 	%rd260, %rd257, %rd259, %p96;
	ld.shared.u8 	%rs261, [_ZZN3cub18CUB_300001_SM_10006detail6reduce28DeviceReduceSingleTileKernelINS2_10policy_hubIN4cuda3std3__45tupleIJblEEEyN6thrust24THRUST_300001_SM_1000_NS8cuda_cub9__find_if7functorIS9_EEE10Policy1000ENSB_12zip_iteratorINS8_IJNSD_26transform_input_iterator_tIbNSB_6detail15normal_iteratorINSB_10device_ptrIiEEEE7is_evenEENSB_17counting_iteratorIlNSB_11use_defaultESS_SS_EEEEEEEPS9_ySF_S9_S9_NS7_10__identityEEEvT0_T1_T2_T3_T4_T6_E12temp_storage+120];
	ld.shared.u64 	%rd261, [_ZZN3cub18CUB_300001_SM_10006detail6reduce28DeviceReduceSingleTileKernelINS2_10policy_hubIN4cuda3std3__45tupleIJblEEEyN6thrust24THRUST_300001_SM_1000_NS8cuda_cub9__find_if7functorIS9_EEE10Policy1000ENSB_12zip_iteratorINS8_IJNSD_26transform_input_iterator_tIbNSB_6detail15normal_iteratorINSB_10device_ptrIiEEEE7is_evenEENSB_17counting_iteratorIlNSB_11use_defaultESS_SS_EEEEEEEPS9_ySF_S9_S9_NS7_10__identityEEEvT0_T1_T2_T3_T4_T6_E12temp_storage+128];
	setp.eq.s16 	%p98, %rs260, 0;
	setp.eq.s16 	%p99, %rs261, 0;
	min.s64 	%rd262, %rd261, %rd260;
	selp.b16 	%rs262, %rs259, 1, %p99;
	selp.b16 	%rs456, %rs261, %rs262, %p98;
	selp.b64 	%rd263, %rd260, %rd262, %p99;
	selp.b64 	%rd403, %rd261, %rd263, %p98;
$L__BB9_123:
	mov.u32 	%r420, %tid.x;
	setp.ne.s32 	%p230, %r420, 0;
	@%p230 bra 	$L__BB9_125;
	setp.eq.s16 	%p231, %rs107, 0;
	and.b16  	%rs444, %rs456, 255;
	setp.eq.s16 	%p232, %rs444, 0;
	min.s64 	%rd391, %rd403, %rd122;
	selp.b16 	%rs445, %rs107, 1, %p232;
	selp.b16 	%rs446, %rs456, %rs445, %p231;
	selp.b64 	%rd392, %rd122, %rd391, %p232;
	selp.b64 	%rd393, %rd403, %rd392, %p231;
	st.global.u8 	[%rd1], %rs446;
	st.global.u64 	[%rd1+8], %rd393;
$L__BB9_125:
	ret;

}
	// .globl	_ZN3cub18CUB_300001_SM_10006detail6reduce18DeviceReduceKernelINS2_10policy_hubIN4cuda3std3__45tupleIJblEEEyN6thrust24THRUST_300001_SM_1000_NS8cuda_cub9__find_if7functorIS9_EEE10Policy1000ENSB_12zip_iteratorINS8_IJNSD_26transform_input_iterator_tIbNSB_6detail15normal_iteratorINSB_10device_ptrIiEEEE7is_evenEENSB_17counting_iteratorIlNSB_11use_defaultESS_SS_EEEEEEEySF_S9_NS7_10__identityEEEvT0_PT3_T1_NS0_13GridEvenShareIS10_EET2_T4_
.visible .entry _ZN3cub18CUB_300001_SM_10006detail6reduce18DeviceReduceKernelINS2_10policy_hubIN4cuda3std3__45tupleIJblEEEyN6thrust24THRUST_300001_SM_1000_NS8cuda_cub9__find_if7functorIS9_EEE10Policy1000ENSB_12zip_iteratorINS8_IJNSD_26transform_input_iterator_tIbNSB_6detail15normal_iteratorINSB_10device_ptrIiEEEE7is_evenEENSB_17counting_iteratorIlNSB_11use_defaultESS_SS_EEEEEEEySF_S9_NS7_10__identityEEEvT0_PT3_T1_NS0_13GridEvenShareIS10_EET2_T4_(
	.param .align 8 .b8 _ZN3cub18CUB_300001_SM_10006detail6reduce18DeviceReduceKernelINS2_10policy_hubIN4cuda3std3__45tupleIJblEEEyN6thrust24THRUST_300001_SM_1000_NS8cuda_cub9__find_if7functorIS9_EEE10Policy1000ENSB_12zip_iteratorINS8_IJNSD_26transform_input_iterator_tIbNSB_6detail15normal_iteratorINSB_10device_ptrIiEEEE7is_evenEENSB_17counting_iteratorIlNSB_11use_defaultESS_SS_EEEEEEEySF_S9_NS7_10__identityEEEvT0_PT3_T1_NS0_13GridEvenShareIS10_EET2_T4__param_0[24],
	.param .u64 .ptr .align 1 _ZN3cub18CUB_300001_SM_10006detail6reduce18DeviceReduceKernelINS2_10policy_hubIN4cuda3std3__45tupleIJblEEEyN6thrust24THRUST_300001_SM_1000_NS8cuda_cub9__find_if7functorIS9_EEE10Policy1000ENSB_12zip_iteratorINS8_IJNSD_26transform_input_iterator_tIbNSB_6detail15normal_iteratorINSB_10device_ptrIiEEEE7is_evenEENSB_17counting_iteratorIlNSB_11use_defaultESS_SS_EEEEEEEySF_S9_NS7_10__identityEEEvT0_PT3_T1_NS0_13GridEvenShareIS10_EET2_T4__param_1,
	.param .u64 _ZN3cub18CUB_300001_SM_10006detail6reduce18DeviceReduceKernelINS2_10policy_hubIN4cuda3std3__45tupleIJblEEEyN6thrust24THRUST_300001_SM_1000_NS8cuda_cub9__find_if7functorIS9_EEE10Policy1000ENSB_12zip_iteratorINS8_IJNSD_26transform_input_iterator_tIbNSB_6detail15normal_iteratorINSB_10device_ptrIiEEEE7is_evenEENSB_17counting_iteratorIlNSB_11use_defaultESS_SS_EEEEEEEySF_S9_NS7_10__identityEEEvT0_PT3_T1_NS0_13GridEvenShareIS10_EET2_T4__param_2,
	.param .align 8 .b8 _ZN3cub18CUB_300001_SM_10006detail6reduce18DeviceReduceKernelINS2_10policy_hubIN4cuda3std3__45tupleIJblEEEyN6thrust24THRUST_300001_SM_1000_NS8cuda_cub9__find_if7functorIS9_EEE10Policy1000ENSB_12zip_iteratorINS8_IJNSD_26transform_input_iterator_tIbNSB_6detail15normal_iteratorINSB_10device_ptrIiEEEE7is_evenEENSB_17counting_iteratorIlNSB_11use_defaultESS_SS_EEEEEEEySF_S9_NS7_10__identityEEEvT0_PT3_T1_NS0_13GridEvenShareIS10_EET2_T4__param_3[72],
	.param .align 1 .b8 _ZN3cub18CUB_300001_SM_10006detail6reduce18DeviceReduceKernelINS2_10policy_hubIN4cuda3std3__45tupleIJblEEEyN6thrust24THRUST_300001_SM_1000_NS8cuda_cub9__find_if7functorIS9_EEE10Policy1000ENSB_12zip_iteratorINS8_IJNSD_26transform_input_iterator_tIbNSB_6detail15normal_iteratorINSB_10device_ptrIiEEEE7is_evenEENSB_17counting_iteratorIlNSB_11use_defaultESS_SS_EEEEEEEySF_S9_NS7_10__identityEEEvT0_PT3_T1_NS0_13GridEvenShareIS10_EET2_T4__param_4[1],
	.param .align 1 .b8 _ZN3cub18CUB_300001_SM_10006detail6reduce18DeviceReduceKernelINS2_10policy_hubIN4cuda3std3__45tupleIJblEEEyN6thrust24THRUST_300001_SM_1000_NS8cuda_cub9__find_if7functorIS9_EEE10Policy1000ENSB_12zip_iteratorINS8_IJNSD_26transform_input_iterator_tIbNSB_6detail15normal_iteratorINSB_10device_ptrIiEEEE7is_evenEENSB_17counting_iteratorIlNSB_11use_defaultESS_SS_EEEEEEEySF_S9_NS7_10__identityEEEvT0_PT3_T1_NS0_13GridEvenShareIS10_EET2_T4__param_5[1]
)
.maxntid 256
{
	.reg .pred 	%p<230>;
	.reg .b16 	%rs<482>;
	.reg .b32 	%r<473>;
	.reg .b64 	%rd<465>;
	// demoted variable
	.shared .align 8 .b8 _ZZN3cub18CUB_300001_SM_10006detail6reduce18DeviceReduceKernelINS2_10policy_hubIN4cuda3std3__45tupleIJblEEEyN6thrust24THRUST_300001_SM_1000_NS8cuda_cub9__find_if7functorIS9_EEE10Policy1000ENSB_12zip_iteratorINS8_IJNSD_26transform_input_iterator_tIbNSB_6detail15normal_iteratorINSB_10device_ptrIiEEEE7is_evenEENSB_17counting_iteratorIlNSB_11use_defaultESS_SS_EEEEEEEySF_S9_NS7_10__identityEEEvT0_PT3_T1_NS0_13GridEvenShareIS10_EET2_T4_E12temp_storage[152];
	ld.param.u64 	%rd121, [_ZN3cub18CUB_300001_SM_10006detail6reduce18DeviceReduceKernelINS2_10policy_hubIN4cuda3std3__45tupleIJblEEEyN6thrust24THRUST_300001_SM_1000_NS8cuda_cub9__find_if7functorIS9_EEE10Policy1000ENSB_12zip_iteratorINS8_IJNSD_26transform_input_iterator_tIbNSB_6detail15normal_iteratorINSB_10device_ptrIiEEEE7is_evenEENSB_17counting_iteratorIlNSB_11use_defaultESS_SS_EEEEEEEySF_S9_NS7_10__identityEEEvT0_PT3_T1_NS0_13GridEvenShareIS10_EET2_T4__param_0+16];
	ld.param.u32 	%r1, [_ZN3cub18CUB_300001_SM_10006detail6reduce18DeviceReduceKernelINS2_10policy_hubIN4cuda3std3__45tupleIJblEEEyN6thrust24THRUST_300001_SM_1000_NS8cuda_cub9__find_if7functorIS9_EEE10Policy1000ENSB_12zip_iteratorINS8_IJNSD_26transform_input_iterator_tIbNSB_6detail15normal_iteratorINSB_10device_ptrIiEEEE7is_evenEENSB_17counting_iteratorIlNSB_11use_defaultESS_SS_EEEEEEEySF_S9_NS7_10__identityEEEvT0_PT3_T1_NS0_13GridEvenShareIS10_EET2_T4__param_3+40];
	ld.param.u64 	%rd1, [_ZN3cub18CUB_300001_SM_10006detail6reduce18DeviceReduceKernelINS2_10policy_hubIN4cuda3std3__45tupleIJblEEEyN6thrust24THRUST_300001_SM_1000_NS8cuda_cub9__find_if7functorIS9_EEE10Policy1000ENSB_12zip_iteratorINS8_IJNSD_26transform_input_iterator_tIbNSB_6detail15normal_iteratorINSB_10device_ptrIiEEEE7is_evenEENSB_17counting_iteratorIlNSB_11use_defaultESS_SS_EEEEEEEySF_S9_NS7_10__identityEEEvT0_PT3_T1_NS0_13GridEvenShareIS10_EET2_T4__param_3+32];
	ld.param.u64 	%rd120, [_ZN3cub18CUB_300001_SM_10006detail6reduce18DeviceReduceKernelINS2_10policy_hubIN4cuda3std3__45tupleIJblEEEyN6thrust24THRUST_300001_SM_1000_NS8cuda_cub9__find_if7functorIS9_EEE10Policy1000ENSB_12zip_iteratorINS8_IJNSD_26transform_input_iterator_tIbNSB_6detail15normal_iteratorINSB_10device_ptrIiEEEE7is_evenEENSB_17counting_iteratorIlNSB_11use_defaultESS_SS_EEEEEEEySF_S9_NS7_10__identityEEEvT0_PT3_T1_NS0_13GridEvenShareIS10_EET2_T4__param_0];
	cvta.to.global.u64 	%rd2, %rd120;
	mov.u32 	%r2, %ctaid.x;
	shl.b32 	%r57, %r2, 10;
	cvt.u64.u32 	%rd4, %r57;
	sub.s64 	%rd5, %rd1, %rd4;
	setp.gt.u64 	%p1, %rd5, 1023;
	@%p1 bra 	$L__BB10_78;
	cvt.u32.u64 	%r210, %rd4;
	cvt.u32.u64 	%r3, %rd1;
	sub.s32 	%r4, %r3, %r210;
	mov.u32 	%r5, %tid.x;
	setp.ge.s32 	%p99, %r5, %r4;
	mov.b16 	%rs450, 0;
	mov.b64 	%rd432, 0;
	mov.u32 	%r463, %r5;
	@%p99 bra 	$L__BB10_3;
	add.s32 	%r212, %r210, %r5;
	cvt.u64.u32 	%rd271, %r212;
	mul.wide.u32 	%rd272, %r212, 4;
	add.s64 	%rd273, %rd2, %rd272;
	add.s64 	%rd432, %rd121, %rd271;
	ld.global.u8 	%rs262, [%rd273];
	not.b16 	%rs263, %rs262;
	and.b16  	%rs450, %rs263, 1;
	add.s32 	%r463, %r5, 256;
$L__BB10_3:
	setp.ge.s32 	%p100, %r463, %r4;
	@%p100 bra 	$L__BB10_16;
	not.b32 	%r214, %r463;
	add.s32 	%r8, %r214, %r3;
	sub.s32 	%r215, %r8, %r210;
	shr.u32 	%r216, %r215, 8;
	add.s32 	%r9, %r216, 1;
	and.b32  	%r10, %r9, 7;
	setp.lt.u32 	%p101, %r215, 1792;
	@%p101 bra 	$L__BB10_8;
	add.s32 	%r462, %r463, 1024;
	and.b32  	%r217, %r9, 33554424;
	neg.s32 	%r461, %r217;
$L__BB10_6:
	.pragma "nounroll";
	add.s32 	%r218, %r462, -1024;
	cvt.s64.s32 	%rd275, %r218;
	add.s64 	%rd276, %rd275, %rd4;
	shl.b64 	%rd277, %rd276, 2;
	add.s64 	%rd278, %rd2, %rd277;
	add.s64 	%rd279, %rd276, %rd121;
	ld.global.u8 	%rs265, [%rd278];
	and.b16  	%rs266, %rs265, 1;
	xor.b16  	%rs267, %rs266, 1;
	and.b16  	%rs268, %rs450, 255;
	setp.eq.s16 	%p102, %rs268, 0;
	setp.eq.s16 	%p103, %rs266, 0;
	min.s64 	%rd280, %rd279, %rd432;
	selp.b64 	%rd281, %rd280, %rd432, %p103;
	selp.b64 	%rd282, %rd279, %rd281, %p102;
	selp.b16 	%rs269, 1, %rs450, %p103;
	selp.b16 	%rs270, %rs267, %rs269, %p102;
	and.b16  	%rs271, %rs270, 255;
	add.s32 	%r219, %r462, -768;
	cvt.s64.s32 	%rd283, %r219;
	add.s64 	%rd284, %rd283, %rd4;
	add.s64 	%rd285, %rd284, %rd121;
	ld.global.u8 	%rs272, [%rd278+1024];
	and.b16  	%rs273, %rs272, 1;
	xor.b16  	%rs274, %rs273, 1;
	setp.eq.s16 	%p104, %rs271, 0;
	setp.eq.s16 	%p105, %rs273, 0;
	min.s64 	%rd286, %rd285, %rd282;
	selp.b64 	%rd287, %rd286, %rd282, %p105;
	selp.b64 	%rd288, %rd285, %rd287, %p104;
	selp.b16 	%rs275, 1, %rs270, %p105;
	selp.b16 	%rs276, %rs274, %rs275, %p104;
	and.b16  	%rs277, %rs276, 255;
	add.s32 	%r220, %r462, -512;
	cvt.s64.s32 	%rd289, %r220;
	add.s64 	%rd290, %rd289, %rd4;
	add.s64 	%rd291, %rd290, %rd121;
	ld.global.u8 	%rs278, [%rd278+2048];
	and.b16  	%rs279, %rs278, 1;
	xor.b16  	%rs280, %rs279, 1;
	setp.eq.s16 	%p106, %rs277, 0;
	setp.eq.s16 	%p107, %rs279, 0;
	min.s64 	%rd292, %rd291, %rd288;
	selp.b64 	%rd293, %rd292, %rd288, %p107;
	selp.b64 	%rd294, %rd291, %rd293, %p106;
	selp.b16 	%rs281, 1, %rs276, %p107;
	selp.b16 	%rs282, %rs280, %rs281, %p106;
	and.b16  	%rs283, %rs282, 255;
	add.s32 	%r221, %r462, -256;
	cvt.s64.s32 	%rd295, %r221;
	add.s64 	%rd296, %rd295, %rd4;
	add.s64 	%rd297, %rd296, %rd121;
	ld.global.u8 	%rs284, [%rd278+3072];
	and.b16  	%rs285, %rs284, 1;
	xor.b16  	%rs286, %rs285, 1;
	setp.eq.s16 	%p108, %rs283, 0;
	setp.eq.s16 	%p109, %rs285, 0;
	min.s64 	%rd298, %rd297, %rd294;
	selp.b64 	%rd299, %rd298, %rd294, %p109;
	selp.b64 	%rd300, %rd297, %rd299, %p108;
	selp.b16 	%rs287, 1, %rs282, %p109;
	selp.b16 	%rs288, %rs286, %rs287, %p108;
	and.b16  	%rs289, %rs288, 255;
	add.s32 	%r222, %r462, 768;
	cvt.s64.s32 	%rd301, %r462;
	add.s64 	%rd302, %rd301, %rd4;
	add.s64 	%rd303, %rd302, %rd121;
	ld.global.u8 	%rs290, [%rd278+4096];
	and.b16  	%rs291, %rs290, 1;
	xor.b16  	%rs292, %rs291, 1;
	setp.eq.s16 	%p110, %rs289, 0;
	setp.eq.s16 	%p111, %rs291, 0;
	min.s64 	%rd304, %rd303, %rd300;
	selp.b64 	%rd305, %rd304, %rd300, %p111;
	selp.b64 	%rd306, %rd303, %rd305, %p110;
	selp.b16 	%rs293, 1, %rs288, %p111;
	selp.b16 	%rs294, %rs292, %rs293, %p110;
	and.b16  	%rs295, %rs294, 255;
	add.s32 	%r223, %r462, 256;
	cvt.s64.s32 	%rd307, %r223;
	add.s64 	%rd308, %rd307, %rd4;
	add.s64 	%rd309, %rd308, %rd121;
	ld.global.u8 	%rs296, [%rd278+5120];
	and.b16  	%rs297, %rs296, 1;
	xor.b16  	%rs298, %rs297, 1;
	setp.eq.s16 	%p112, %rs295, 0;
	setp.eq.s16 	%p113, %rs297, 0;
	min.s64 	%rd310, %rd309, %rd306;
	selp.b64 	%rd311, %rd310, %rd306, %p113;
	selp.b64 	%rd312, %rd309, %rd311, %p112;
	selp.b16 	%rs299, 1, %rs294, %p113;
	selp.b16 	%rs300, %rs298, %rs299, %p112;
	and.b16  	%rs301, %rs300, 255;
	add.s32 	%r224, %r462, 512;
	cvt.s64.s32 	%rd313, %r224;
	add.s64 	%rd314, %rd313, %rd4;
	add.s64 	%rd315, %rd314, %rd121;
	ld.global.u8 	%rs302, [%rd278+6144];
	and.b16  	%rs303, %rs302, 1;
	xor.b16  	%rs304, %rs303, 1;
	setp.eq.s16 	%p114, %rs301, 0;
	setp.eq.s16 	%p115, %rs303, 0;
	min.s64 	%rd316, %rd315, %rd312;
	selp.b64 	%rd317, %rd316, %rd312, %p115;
	selp.b64 	%rd318, %rd315, %rd317, %p114;
	selp.b16 	%rs305, 1, %rs300, %p115;
	selp.b16 	%rs306, %rs304, %rs305, %p114;
	and.b16  	%rs307, %rs306, 255;
	cvt.s64.s32 	%rd319, %r222;
	add.s64 	%rd320, %rd319, %rd4;
	add.s64 	%rd321, %rd320, %rd121;
	ld.global.u8 	%rs308, [%rd278+7168];
	and.b16  	%rs309, %rs308, 1;
	xor.b16  	%rs310, %rs309, 1;
	setp.eq.s16 	%p116, %rs307, 0;
	setp.eq.s16 	%p117, %rs309, 0;
	min.s64 	%rd322, %rd321, %rd318;
	selp.b64 	%rd323, %rd322, %rd318, %p117;
	selp.b64 	%rd432, %rd321, %rd323, %p116;
	selp.b16 	%rs311, 1, %rs306, %p117;
	selp.b16 	%rs450, %rs310, %rs311, %p116;
	add.s32 	%r462, %r462, 2048;
	add.s32 	%r461, %r461, 8;
	setp.ne.s32 	%p118, %r461, 0;
	@%p118 bra 	$L__BB10_6;
	add.s32 	%r463, %r462, -1024;
$L__BB10_8:
	setp.eq.s32 	%p119, %r10, 0;
	@%p119 bra 	$L__BB10_16;
	setp.lt.u32 	%p120, %r10, 4;
	@%p120 bra 	$L__BB10_11;
	cvt.s64.s32 	%rd325, %r463;
	add.s64 	%rd326, %rd325, %rd4;
	shl.b64 	%rd327, %rd326, 2;
	add.s64 	%rd328, %rd2, %rd327;
	add.s64 	%rd329, %rd326, %rd121;
	ld.global.u8 	%rs313, [%rd328];
	and.b16  	%rs314, %rs313, 1;
	xor.b16  	%rs315, %rs314, 1;
	and.b16  	%rs316, %rs450, 255;
	setp.eq.s16 	%p121, %rs316, 0;
	setp.eq.s16 	%p122, %rs314, 0;
	min.s64 	%rd330, %rd329, %rd432;
	selp.b64 	%rd331, %rd330, %rd432, %p122;
	selp.b64 	%rd332, %rd329, %rd331, %p121;
	selp.b16 	%rs317, 1, %rs450, %p122;
	selp.b16 	%rs318, %rs315, %rs317, %p121;
	and.b16  	%rs319, %rs318, 255;
	add.s32 	%r225, %r463, 256;
	cvt.s64.s32 	%rd333, %r225;
	add.s64 	%rd334, %rd333, %rd4;
	add.s64 	%rd335, %rd334, %rd121;
	ld.global.u8 	%rs320, [%rd328+1024];
	and.b16  	%rs321, %rs320, 1;
	xor.b16  	%rs322, %rs321, 1;
	setp.eq.s16 	%p123, %rs319, 0;
	setp.eq.s16 	%p124, %rs321, 0;
	min.s64 	%rd336, %rd335, %rd332;
	selp.b64 	%rd337, %rd336, %rd332, %p124;
	selp.b64 	%rd338, %rd335, %rd337, %p123;
	selp.b16 	%rs323, 1, %rs318, %p124;
	selp.b16 	%rs324, %rs322, %rs323, %p123;
	and.b16  	%rs325, %rs324, 255;
	add.s32 	%r226, %r463, 512;
	cvt.s64.s32 	%rd339, %r226;
	add.s64 	%rd340, %rd339, %rd4;
	add.s64 	%rd341, %rd340, %rd121;
	ld.global.u8 	%rs326, [%rd328+2048];
	and.b16  	%rs327, %rs326, 1;
	xor.b16  	%rs328, %rs327, 1;
	setp.eq.s16 	%p125, %rs325, 0;
	setp.eq.s16 	%p126, %rs327, 0;
	min.s64 	%rd342, %rd341, %rd338;
	selp.b64 	%rd343, %rd342, %rd338, %p126;
	selp.b64 	%rd344, %rd341, %rd343, %p125;
	selp.b16 	%rs329, 1, %rs324, %p126;
	selp.b16 	%rs330, %rs328, %rs329, %p125;
	and.b16  	%rs331, %rs330, 255;
	add.s32 	%r227, %r463, 768;
	cvt.s64.s32 	%rd345, %r227;
	add.s64 	%rd346, %rd345, %rd4;
	add.s64 	%rd347, %rd346, %rd121;
	ld.global.u8 	%rs332, [%rd328+3072];
	and.b16  	%rs333, %rs332, 1;
	xor.b16  	%rs334, %rs333, 1;
	setp.eq.s16 	%p127, %rs331, 0;
	setp.eq.s16 	%p128, %rs333, 0;
	min.s64 	%rd348, %rd347, %rd344;
	selp.b64 	%rd349, %rd348, %rd344, %p128;
	selp.b64 	%rd432, %rd347, %rd349, %p127;
	selp.b16 	%rs335, 1, %rs330, %p128;
	selp.b16 	%rs450, %rs334, %rs335, %p127;
	add.s32 	%r463, %r463, 1024;
$L__BB10_11:
	and.b32  	%r228, %r9, 3;
	setp.eq.s32 	%p129, %r228, 0;
	@%p129 bra 	$L__BB10_16;
	setp.eq.s32 	%p130, %r228, 1;
	@%p130 bra 	$L__BB10_14;
	cvt.s64.s32 	%rd351, %r463;
	add.s64 	%rd352, %rd351, %rd4;
	shl.b64 	%rd353, %rd352, 2;
	add.s64 	%rd354, %rd2, %rd353;
	add.s64 	%rd355, %rd352, %rd121;
	ld.global.u8 	%rs337, [%rd354];
	and.b16  	%rs338, %rs337, 1;
	xor.b16  	%rs339, %rs338, 1;
	and.b16  	%rs340, %rs450, 255;
	setp.eq.s16 	%p131, %rs340, 0;
	setp.eq.s16 	%p132, %rs338, 0;
	min.s64 	%rd356, %rd355, %rd432;
	selp.b64 	%rd357, %rd356, %rd432, %p132;
	selp.b64 	%rd358, %rd355, %rd357, %p131;
	selp.b16 	%rs341, 1, %rs450, %p132;
	selp.b16 	%rs342, %rs339, %rs341, %p131;
	and.b16  	%rs343, %rs342, 255;
	add.s32 	%r229, %r463, 256;
	cvt.s64.s32 	%rd359, %r229;
	add.s64 	%rd360, %rd359, %rd4;
	add.s64 	%rd361, %rd360, %rd121;
	ld.global.u8 	%rs344, [%rd354+1024];
	and.b16  	%rs345, %rs344, 1;
	xor.b16  	%rs346, %rs345, 1;
	setp.eq.s16 	%p133, %rs343, 0;
	setp.eq.s16 	%p134, %rs345, 0;
	min.s64 	%rd362, %rd361, %rd358;
	selp.b64 	%rd363, %rd362, %rd358, %p134;
	selp.b64 	%rd432, %rd361, %rd363, %p133;
	selp.b16 	%rs347, 1, %rs342, %p134;
	selp.b16 	%rs450, %rs346, %rs347, %p133;
	add.s32 	%r463, %r463, 512;
$L__BB10_14:
	and.b32  	%r230, %r8, 256;
	setp.ne.s32 	%p135, %r230, 0;
	@%p135 bra 	$L__BB10_16;
	cvt.s64.s32 	%rd364, %r463;
	add.s64 	%rd365, %rd364, %rd4;
	shl.b64 	%rd366, %rd365, 2;
	add.s64 	%rd367, %rd2, %rd366;
	add.s64 	%rd368, %rd365, %rd121;
	ld.global.u8 	%rs348, [%rd367];
	and.b16  	%rs349, %rs348, 1;
	xor.b16  	%rs350, %rs349, 1;
	and.b16  	%rs351, %rs450, 255;
	setp.eq.s16 	%p136, %rs351, 0;
	setp.eq.s16 	%p137, %rs349, 0;
	min.s64 	%rd369, %rd368, %rd432;
	selp.b64 	%rd370, %rd369, %rd432, %p137;
	selp.b64 	%rd432, %rd368, %rd370, %p136;
	selp.b16 	%rs352, 1, %rs450, %p137;
	selp.b16 	%rs450, %rs350, %rs352, %p136;
$L__BB10_16:
	setp.lt.s32 	%p138, %r4, 256;
	@%p138 bra 	$L__BB10_41;
	// begin inline asm
	mov.u32 %r349, %laneid;
	// end inline asm
	cvt.u32.u16 	%r370, %rs450;
	and.b32  	%r351, %r370, 255;
	mov.b32 	%r367, 1;
	mov.b32 	%r368, 31;
	mov.b32 	%r369, -1;
	// begin inline asm
	shfl.sync.down.b32 %r350, %r351, %r367, %r368, %r369;
	// end inline asm
	// begin inline asm
	shfl.sync.down.b32 %r355, %r356, %r367, %r368, %r369;
	// end inline asm
	mov.b64 	{%r361, %r366}, %rd432;
	// begin inline asm
	shfl.sync.down.b32 %r360, %r361, %r367, %r368, %r369;
	// end inline asm
	// begin inline asm
	shfl.sync.down.b32 %r365, %r366, %r367, %r368, %r369;
	// end inline asm
	mov.b64 	%rd20, {%r360, %r365};
	cvt.u16.u32 	%rs15, %r350;
	setp.gt.s32 	%p188, %r349, 30;
	@%p188 bra 	$L__BB10_21;
	and.b16  	%rs394, %rs450, 255;
	setp.eq.s16 	%p189, %rs394, 0;
	and.b16  	%rs395, %rs15, 255;
	setp.eq.s16 	%p190, %rs395, 0;
	or.pred  	%p191, %p189, %p190;
	@%p191 bra 	$L__BB10_20;
	min.s64 	%rd432, %rd20, %rd432;
	mov.b16 	%rs450, 1;
	bra.uni 	$L__BB10_21;
$L__BB10_20:
	setp.eq.s16 	%p192, %rs394, 0;
	selp.b64 	%rd432, %rd20, %rd432, %p192;
	selp.b16 	%rs450, %rs15, %rs450, %p192;
$L__BB10_21:
	cvt.u32.u16 	%r391, %rs450;
	and.b32  	%r372, %r391, 255;
	mov.b32 	%r388, 2;
	mov.b32 	%r389, 31;
	mov.b32 	%r390, -1;
	// begin inline asm
	shfl.sync.down.b32 %r371, %r372, %r388, %r389, %r390;
	// end inline asm
	// begin inline asm
	shfl.sync.down.b32 %r376, %r377, %r388, %r389, %r390;
	// end inline asm
	mov.b64 	{%r382, %r387}, %rd432;
	// begin inline asm
	shfl.sync.down.b32 %r381, %r382, %r388, %r389, %r390;
	// end inline asm
	// begin inline asm
	shfl.sync.down.b32 %r386, %r387, %r388, %r389, %r390;
	// end inline asm
	mov.b64 	%rd24, {%r381, %r386};
	cvt.u16.u32 	%rs18, %r371;
	setp.gt.s32 	%p193, %r349, 29;
	@%p193 bra 	$L__BB10_25;
	and.b16  	%rs398, %rs450, 255;
	setp.eq.s16 	%p194, %rs398, 0;
	and.b16  	%rs399, %rs18, 255;
	setp.eq.s16 	%p195, %rs399, 0;
	or.pred  	%p196, %p194, %p195;
	@%p196 bra 	$L__BB10_24;
	min.s64 	%rd432, %rd24, %rd432;
	mov.b16 	%rs450, 1;
	bra.uni 	$L__BB10_25;
$L__BB10_24:
	setp.eq.s16 	%p197, %rs398, 0;
	selp.b64 	%rd432, %rd24, %rd432, %p197;
	selp.b16 	%rs450, %rs18, %rs450, %p197;
$L__BB10_25:
	cvt.u32.u16 	%r412, %rs450;
	and.b32  	%r393, %r412, 255;
	mov.b32 	%r409, 4;
	mov.b32 	%r410, 31;
	mov.b32 	%r411, -1;
	// begin inline asm
	shfl.sync.down.b32 %r392, %r393, %r409, %r410, %r411;
	// end inline asm
	// begin inline asm
	shfl.sync.down.b32 %r397, %r398, %r409, %r410, %r411;
	// end inline asm
	mov.b64 	{%r403, %r408}, %rd432;
	// begin inline asm
	shfl.sync.down.b32 %r402, %r403, %r409, %r410, %r411;
	// end inline asm
	// begin inline asm
	shfl.sync.down.b32 %r407, %r408, %r409, %r410, %r411;
	// end inline asm
	mov.b64 	%rd28, {%r402, %r407};
	cvt.u16.u32 	%rs21, %r392;
	setp.gt.s32 	%p198, %r349, 27;
	@%p198 bra 	$L__BB10_29;
	and.b16  	%rs402, %rs450, 255;
	setp.eq.s16 	%p199, %rs402, 0;
	and.b16  	%rs403, %rs21, 255;
	setp.eq.s16 	%p200, %rs403, 0;
	or.pred  	%p201, %p199, %p200;
	@%p201 bra 	$L__BB10_28;
	min.s64 	%rd432, %rd28, %rd432;
	mov.b16 	%rs450, 1;
	bra.uni 	$L__BB10_29;
$L__BB10_28:
	setp.eq.s16 	%p202, %rs402, 0;
	selp.b64 	%rd432, %rd28, %rd432, %p202;
	selp.b16 	%rs450, %rs21, %rs450, %p202;
$L__BB10_29:
	cvt.u32.u16 	%r433, %rs450;
	and.b32  	%r414, %r433, 255;
	mov.b32 	%r430, 8;
	mov.b32 	%r431, 31;
	mov.b32 	%r432, -1;
	// begin inline asm
	shfl.sync.down.b32 %r413, %r414, %r430, %r431, %r432;
	// end inline asm
	// begin inline asm
	shfl.sync.down.b32 %r418, %r419, %r430, %r431, %r432;
	// end inline asm
	mov.b64 	{%r424, %r429}, %rd432;
	// begin inline asm
	shfl.sync.down.b32 %r423, %r424, %r430, %r431, %r432;
	// end inline asm
	// begin inline asm
	shfl.sync.down.b32 %r428, %r429, %r430, %r431, %r432;
	// end inline asm
	mov.b64 	%rd32, {%r423, %r428};
	cvt.u16.u32 	%rs24, %r413;
	setp.gt.s32 	%p203, %r349, 23;
	@%p203 bra 	$L__BB10_33;
	and.b16  	%rs406, %rs450, 255;
	setp.eq.s16 	%p204, %rs406, 0;
	and.b16  	%rs407, %rs24, 255;
	setp.eq.s16 	%p205, %rs407, 0;
	or.pred  	%p206, %p204, %p205;
	@%p206 bra 	$L__BB10_32;
	min.s64 	%rd432, %rd32, %rd432;
	mov.b16 	%rs450, 1;
	bra.uni 	$L__BB10_33;
$L__BB10_32:
	setp.eq.s16 	%p207, %rs406, 0;
	selp.b64 	%rd432, %rd32, %rd432, %p207;
	selp.b16 	%rs450, %rs24, %rs450, %p207;
$L__BB10_33:
	cvt.u32.u16 	%r454, %rs450;
	and.b32  	%r435, %r454, 255;
	mov.b32 	%r451, 16;
	mov.b32 	%r452, 31;
	mov.b32 	%r453, -1;
	// begin inline asm
	shfl.sync.down.b32 %r434, %r435, %r451, %r452, %r453;
	// end inline asm
	// begin inline asm
	shfl.sync.down.b32 %r439, %r440, %r451, %r452, %r453;
	// end inline asm
	mov.b64 	{%r445, %r450}, %rd432;
	// begin inline asm
	shfl.sync.down.b32 %r444, %r445, %r451, %r452, %r453;
	// end inline asm
	// begin inline asm
	shfl.sync.down.b32 %r449, %r450, %r451, %r452, %r453;
	// end inline asm
	mov.b64 	%rd36, {%r444, %r449};
	cvt.u16.u32 	%rs27, %r434;
	setp.gt.s32 	%p208, %r349, 15;
	@%p208 bra 	$L__BB10_37;
	and.b16  	%rs410, %rs450, 255;
	setp.eq.s16 	%p209, %rs410, 0;
	and.b16  	%rs411, %rs27, 255;
	setp.eq.s16 	%p210, %rs411, 0;
	or.pred  	%p211, %p209, %p210;
	@%p211 bra 	$L__BB10_36;
	min.s64 	%rd432, %rd36, %rd432;
	mov.b16 	%rs450, 1;
	bra.uni 	$L__BB10_37;
$L__BB10_36:
	setp.eq.s16 	%p212, %rs410, 0;
	selp.b16 	%rs450, %rs27, %rs450, %p212;
	selp.b64 	%rd432, %rd36, %rd432, %p212;
$L__BB10_37:
	setp.ne.s32 	%p213, %r349, 0;
	@%p213 bra 	$L__BB10_39;
	shr.u32 	%r455, %r5, 1;
	and.b32  	%r456, %r455, 496;
	mov.u32 	%r457, _ZZN3cub18CUB_300001_SM_10006detail6reduce18DeviceReduceKernelINS2_10policy_hubIN4cuda3std3__45tupleIJblEEEyN6thrust24THRUST_300001_SM_1000_NS8cuda_cub9__find_if7functorIS9_EEE10Policy1000ENSB_12zip_iteratorINS8_IJNSD_26transform_input_iterator_tIbNSB_6detail15normal_iteratorINSB_10device_ptrIiEEEE7is_evenEENSB_17counting_iteratorIlNSB_11use_defaultESS_SS_EEEEEEEySF_S9_NS7_10__identityEEEvT0_PT3_T1_NS0_13GridEvenShareIS10_EET2_T4_E12temp_storage;
	add.s32 	%r458, %r457, %r456;
	st.shared.u8 	[%r458+8], %rs450;
	st.shared.u64 	[%r458+16], %rd432;
$L__BB10_39:
	bar.sync 	0;
	setp.ne.s32 	%p214, %r5, 0;
	@%p214 bra 	$L__BB10_121;
	ld.shared.u8 	%rs414, [_ZZN3cub18CUB_300001_SM_10006detail6reduce18DeviceReduceKernelINS2_10policy_hubIN4cuda3std3__45tupleIJblEEEyN6thrust24THRUST_300001_SM_1000_NS8cuda_cub9__find_if7functorIS9_EEE10Policy1000ENSB_12zip_iteratorINS8_IJNSD_26transform_input_iterator_tIbNSB_6detail15normal_iteratorINSB_10device_ptrIiEEEE7is_evenEENSB_17counting_iteratorIlNSB_11use_defaultESS_SS_EEEEEEEySF_S9_NS7_10__identityEEEvT0_PT3_T1_NS0_13GridEvenShareIS10_EET2_T4_E12temp_storage+24];
	ld.shared.u64 	%rd392, [_ZZN3cub18CUB_300001_SM_10006detail6reduce18DeviceReduceKernelINS2_10policy_hubIN4cuda3std3__45tupleIJblEEEyN6thrust24THRUST_300001_SM_1000_NS8cuda_cub9__find_if7functorIS9_EEE10Policy1000ENSB_12zip_iteratorINS8_IJNSD_26transform_input_iterator_tIbNSB_6detail15normal_iteratorINSB_10device_ptrIiEEEE7is_evenEENSB_17counting_iteratorIlNSB_11use_defaultESS_SS_EEEEEEEySF_S9_NS7_10__identityEEEvT0_PT3_T1_NS0_13GridEvenShareIS10_EET2_T4_E12temp_storage+32];
	and.b16  	%rs415, %rs450, 255;
	setp.eq.s16 	%p215, %rs415, 0;
	setp.eq.s16 	%p216, %rs414, 0;
	min.s64 	%rd393, %rd392, %rd432;
	selp.b16 	%rs416, %rs450, 1, %p216;
	selp.b16 	%rs417, %rs414, %rs416, %p215;
	and.b16  	%rs418, %rs417, 255;
	selp.b64 	%rd394, %rd432, %rd393, %p216;
	selp.b64 	%rd395, %rd392, %rd394, %p215;
	ld.shared.u8 	%rs419, [_ZZN3cub18CUB_300001_SM_10006detail6reduce18DeviceReduceKernelINS2_10policy_hubIN4cuda3std3__45tupleIJblEEEyN6thrust24THRUST_300001_SM_1000_NS8cuda_cub9__find_if7functorIS9_EEE10Policy1000ENSB_12zip_iteratorINS8_IJNSD_26transform_input_iterator_tIbNSB_6detail15normal_iteratorINSB_10device_ptrIiEEEE7is_evenEENSB_17counting_iteratorIlNSB_11use_defaultESS_SS_EEEEEEEySF_S9_NS7_10__identityEEEvT0_PT3_T1_NS0_13GridEvenShareIS10_EET2_T4_E12temp_storage+40];
	ld.shared.u64 	%rd396, [_ZZN3cub18CUB_300001_SM_10006detail6reduce18DeviceReduceKernelINS2_10policy_hubIN4cuda3std3__45tupleIJblEEEyN6thrust24THRUST_300001_SM_1000_NS8cuda_cub9__find_if7functorIS9_EEE10Policy1000ENSB_12zip_iteratorINS8_IJNSD_26transform_input_iterator_tIbNSB_6detail15normal_iteratorINSB_10device_ptrIiEEEE7is_evenEENSB_17counting_iteratorIlNSB_11use_defaultESS_SS_EEEEEEEySF_S9_NS7_10__identityEEEvT0_PT3_T1_NS0_13GridEvenShareIS10_EET2_T4_E12temp_storage+48];
	setp.eq.s16 	%p217, %rs418, 0;
	setp.eq.s16 	%p218, %rs419, 0;
	min.s64 	%rd397, %rd396, %rd395;
	selp.b16 	%rs420, %rs417, 1, %p218;
	selp.b16 	%rs421, %rs419, %rs420, %p217;
	and.b16  	%rs422, %rs421, 255;
	selp.b64 	%rd398, %rd395, %rd397, %p218;
	selp.b64 	%rd399, %rd396, %rd398, %p217;
	ld.shared.u8 	%rs423, [_ZZN3cub18CUB_300001_SM_10006detail6reduce18DeviceReduceKernelINS2_10policy_hubIN4cuda3std3__45tupleIJblEEEyN6thrust24THRUST_300001_SM_1000_NS8cuda_cub9__find_if7functorIS9_EEE10Policy1000ENSB_12zip_iteratorINS8_IJNSD_26transform_input_iterator_tIbNSB_6detail15normal_iteratorINSB_10device_ptrIiEEEE7is_evenEENSB_17counting_iteratorIlNSB_11use_defaultESS_SS_EEEEEEEySF_S9_NS7_10__identityEEEvT0_PT3_T1_NS0_13GridEvenShareIS10_EET2_T4_E12temp_storage+56];
	ld.shared.u64 	%rd400, [_ZZN3cub18CUB_300001_SM_10006detail6reduce18DeviceReduceKernelINS2_10policy_hubIN4cuda3std3__45tupleIJblEEEyN6thrust24THRUST_300001_SM_1000_NS8cuda_cub9__find_if7functorIS9_EEE10Policy1000ENSB_12zip_iteratorINS8_IJNSD_26transform_input_iterator_tIbNSB_6detail15normal_iteratorINSB_10device_ptrIiEEEE7is_evenEENSB_17counting_iteratorIlNSB_11use_defaultESS_SS_EEEEEEEySF_S9_NS7_10__identityEEEvT0_PT3_T1_NS0_13GridEvenShareIS10_EET2_T4_E12temp_storage+64];
	setp.eq.s16 	%p219, %rs422, 0;
	setp.eq.s16 	%p220, %rs423, 0;
	min.s64 	%rd401, %rd400, %rd399;
	selp.b16 	%rs424, %rs421, 1, %p220;
	selp.b16 	%rs425, %rs423, %rs424, %p219;
	and.b16  	%rs426, %rs425, 255;
	selp.b64 	%rd402, %rd399, %rd401, %p220;
	selp.b64 	%rd403, %rd400, %rd402, %p219;
	ld.shared.u8 	%rs427, [_ZZN3cub18CUB_300001_SM_10006detail6reduce18DeviceReduceKernelINS2_10policy_hubIN4cuda3std3__45tupleIJblEEEyN6thrust24THRUST_300001_SM_1000_NS8cuda_cub9__find_if7functorIS9_EEE10Policy1000ENSB_12zip_iteratorINS8_IJNSD_26transform_input_iterator_tIbNSB_6detail15normal_iteratorINSB_10device_ptrIiEEEE7is_evenEENSB_17counting_iteratorIlNSB_11use_defaultESS_SS_EEEEEEEySF_S9_NS7_10__identityEEEvT0_PT3_T1_NS0_13GridEvenShareIS10_EET2_T4_E12temp_storage+72];
	ld.shared.u64 	%rd404, [_ZZN3cub18CUB_300001_SM_10006detail6reduce18DeviceReduceKernelINS2_10policy_hubIN4cuda3std3__45tupleIJblEEEyN6thrust24THRUST_300001_SM_1000_NS8cuda_cub9__find_if7functorIS9_EEE10Policy1000ENSB_12zip_iteratorINS8_IJNSD_26transform_input_iterator_tIbNSB_6detail15normal_iteratorINSB_10device_ptrIiEEEE7is_evenEENSB_17counting_iteratorIlNSB_11use_defaultESS_SS_EEEEEEEySF_S9_NS7_10__identityEEEvT0_PT3_T1_NS0_13GridEvenShareIS10_EET2_T4_E12temp_storage+80];
	setp.eq.s16 	%p221, %rs426, 0;
	setp.eq.s16 	%p222, %rs427, 0;
	min.s64 	%rd405, %rd404, %rd403;
	selp.b16 	%rs428, %rs425, 1, %p222;
	selp.b16 	%rs429, %rs427, %rs428, %p221;
	and.b16  	%rs430, %rs429, 255;
	selp.b64 	%rd406, %rd403, %rd405, %p222;
	selp.b64 	%rd407, %rd404, %rd406, %p221;
	ld.shared.u8 	%rs431, [_ZZN3cub18CUB_300001_SM_10006detail6reduce18DeviceReduceKernelINS2_10policy_hubIN4cuda3std3__45tupleIJblEEEyN6thrust24THRUST_300001_SM_1000_NS8cuda_cub9__find_if7functorIS9_EEE10Policy1000ENSB_12zip_iteratorINS8_IJNSD_26transform_input_iterator_tIbNSB_6detail15normal_iteratorINSB_10device_ptrIiEEEE7is_evenEENSB_17counting_iteratorIlNSB_11use_defaultESS_SS_EEEEEEEySF_S9_NS7_10__identityEEEvT0_PT3_T1_NS0_13GridEvenShareIS10_EET2_T4_E12temp_storage+88];
	ld.shared.u64 	%rd408, [_ZZN3cub18CUB_300001_SM_10006detail6reduce18DeviceReduceKernelINS2_10policy_hubIN4cuda3std3__45tupleIJblEEEyN6thrust24THRUST_300001_SM_1000_NS8cuda_cub9__find_if7functorIS9_EEE10Policy1000ENSB_12zip_iteratorINS8_IJNSD_26transform_input_iterator_tIbNSB_6detail15normal_iteratorINSB_10device_ptrIiEEEE7is_evenEENSB_17counting_iteratorIlNSB_11use_defaultESS_SS_EEEEEEEySF_S9_NS7_10__identityEEEvT0_PT3_T1_NS0_13GridEvenShareIS10_EET2_T4_E12temp_storage+96];
	setp.eq.s16 	%p223, %rs430, 0;
	setp.eq.s16 	%p224, %rs431, 0;
	min.s64 	%rd409, %rd408, %rd407;
	selp.b16 	%rs432, %rs429, 1, %p224;
	selp.b16 	%rs433, %rs431, %rs432, %p223;
	and.b16  	%rs434, %rs433, 255;
	selp.b64 	%rd410, %rd407, %rd409, %p224;
	selp.b64 	%rd411, %rd408, %rd410, %p223;
	ld.shared.u8 	%rs435, [_ZZN3cub18CUB_300001_SM_10006detail6reduce18DeviceReduceKernelINS2_10policy_hubIN4cuda3std3__45tupleIJblEEEyN6thrust24THRUST_300001_SM_1000_NS8cuda_cub9__find_if7functorIS9_EEE10Policy1000ENSB_12zip_iteratorINS8_IJNSD_26transform_input_iterator_tIbNSB_6detail15normal_iteratorINSB_10device_ptrIiEEEE7is_evenEENSB_17counting_iteratorIlNSB_11use_defaultESS_SS_EEEEEEEySF_S9_NS7_10__identityEEEvT0_PT3_T1_NS0_13GridEvenShareIS10_EET2_T4_E12temp_storage+104];
	ld.shared.u64 	%rd412, [_ZZN3cub18CUB_300001_SM_10006detail6reduce18DeviceReduceKernelINS2_10policy_hubIN4cuda3std3__45tupleIJblEEEyN6thrust24THRUST_300001_SM_1000_NS8cuda_cub9__find_if7functorIS9_EEE10Policy1000ENSB_12zip_iteratorINS8_IJNSD_26transform_input_iterator_tIbNSB_6detail15normal_iteratorINSB_10device_ptrIiEEEE7is_evenEENSB_17counting_iteratorIlNSB_11use_defaultESS_SS_EEEEEEEySF_S9_NS7_10__identityEEEvT0_PT3_T1_NS0_13GridEvenShareIS10_EET2_T4_E12temp_storage+112];
	setp.eq.s16 	%p225, %rs434, 0;
	setp.eq.s16 	%p226, %rs435, 0;
	min.s64 	%rd413, %rd412, %rd411;
	selp.b16 	%rs436, %rs433, 1, %p226;
	selp.b16 	%rs437, %rs435, %rs436, %p225;
	and.b16  	%rs438, %rs437, 255;
	selp.b64 	%rd414, %rd411, %rd413, %p226;
	selp.b64 	%rd415, %rd412, %rd414, %p225;
	ld.shared.u8 	%rs439, [_ZZN3cub18CUB_300001_SM_10006detail6reduce18DeviceReduceKernelINS2_10policy_hubIN4cuda3std3__45tupleIJblEEEyN6thrust24THRUST_300001_SM_1000_NS8cuda_cub9__find_if7functorIS9_EEE10Policy1000ENSB_12zip_iteratorINS8_IJNSD_26transform_input_iterator_tIbNSB_6detail15normal_iteratorINSB_10device_ptrIiEEEE7is_evenEENSB_17counting_iteratorIlNSB_11use_defaultESS_SS_EEEEEEEySF_S9_NS7_10__identityEEEvT0_PT3_T1_NS0_13GridEvenShareIS10_EET2_T4_E12temp_storage+120];
	ld.shared.u64 	%rd416, [_ZZN3cub18CUB_300001_SM_10006detail6reduce18DeviceReduceKernelINS2_10policy_hubIN4cuda3std3__45tupleIJblEEEyN6thrust24THRUST_300001_SM_1000_NS8cuda_cub9__find_if7functorIS9_EEE10Policy1000ENSB_12zip_iteratorINS8_IJNSD_26transform_input_iterator_tIbNSB_6detail15normal_iteratorINSB_10device_ptrIiEEEE7is_evenEENSB_17counting_iteratorIlNSB_11use_defaultESS_SS_EEEEEEEySF_S9_NS7_10__identityEEEvT0_PT3_T1_NS0_13GridEvenShareIS10_EET2_T4_E12temp_storage+128];
	setp.eq.s16 	%p227, %rs438, 0;
	setp.eq.s16 	%p228, %rs439, 0;
	min.s64 	%rd417, %rd416, %rd415;
	selp.b16 	%rs440, %rs437, 1, %p228;
	selp.b16 	%rs450, %rs439, %rs440, %p227;
	selp.b64 	%rd418, %rd415, %rd417, %p228;
	selp.b64 	%rd432, %rd416, %rd418, %p227;
	bra.uni 	$L__BB10_121;
$L__BB10_41:
	// begin inline asm
	mov.u32 %r231, %laneid;
	// end inline asm
	and.b32  	%r252, %r5, 992;
	add.s32 	%r253, %r252, 32;
	setp.gt.s32 	%p139, %r253, %r4;
	not.b32 	%r254, %r252;
	add.s32 	%r255, %r4, %r254;
	selp.b32 	%r250, %r255, 31, %p139;
	cvt.u32.u16 	%r256, %rs450;
	and.b32  	%r233, %r256, 255;
	mov.b32 	%r249, 1;
	mov.b32 	%r251, -1;
	// begin inline asm
	shfl.sync.down.b32 %r232, %r233, %r249, %r250, %r251;
	// end inline asm
	// begin inline asm
	shfl.sync.down.b32 %r237, %r238, %r249, %r250, %r251;
	// end inline asm
	mov.b64 	{%r243, %r248}, %rd432;
	// begin inline asm
	shfl.sync.down.b32 %r242, %r243, %r249, %r250, %r251;
	// end inline asm
	// begin inline asm
	shfl.sync.down.b32 %r247, %r248, %r249, %r250, %r251;
	// end inline asm
	mov.b64 	%rd41, {%r242, %r247};
	cvt.u16.u32 	%rs31, %r232;
	setp.ge.s32 	%p140, %r231, %r250;
	@%p140 bra 	$L__BB10_45;
	and.b16  	%rs353, %rs450, 255;
	setp.eq.s16 	%p141, %rs353, 0;
	and.b16  	%rs354, %rs31, 255;
	setp.eq.s16 	%p142, %rs354, 0;
	or.pred  	%p143, %p141, %p142;
	@%p143 bra 	$L__BB10_44;
	min.s64 	%rd432, %rd41, %rd432;
	mov.b16 	%rs450, 1;
	bra.uni 	$L__BB10_45;
$L__BB10_44:
	setp.eq.s16 	%p144, %rs353, 0;
	selp.b16 	%rs450, %rs31, %rs450, %p144;
	selp.b64 	%rd432, %rd41, %rd432, %p144;
$L__BB10_45:
	cvt.u32.u16 	%r277, %rs450;
	and.b32  	%r258, %r277, 255;
	mov.b32 	%r274, 2;
	mov.b32 	%r276, -1;
	// begin inline asm
	shfl.sync.down.b32 %r257, %r258, %r274, %r250, %r276;
	// end inline asm
	// begin inline asm
	shfl.sync.down.b32 %r262, %r263, %r274, %r250, %r276;
	// end inline asm
	mov.b64 	{%r268, %r273}, %rd432;
	// begin inline asm
	shfl.sync.down.b32 %r267, %r268, %r274, %r250, %r276;
	// end inline asm
	// begin inline asm
	shfl.sync.down.b32 %r272, %r273, %r274, %r250, %r276;
	// end inline asm
	mov.b64 	%rd45, {%r267, %r272};
	cvt.u16.u32 	%rs34, %r257;
	add.s32 	%r278, %r231, 2;
	setp.gt.s32 	%p145, %r278, %r250;
	@%p145 bra 	$L__BB10_49;
	and.b16  	%rs357, %rs450, 255;
	setp.eq.s16 	%p146, %rs357, 0;
	and.b16  	%rs358, %rs34, 255;
	setp.eq.s16 	%p147, %rs358, 0;
	or.pred  	%p148, %p146, %p147;
	@%p148 bra 	$L__BB10_48;
	min.s64 	%rd432, %rd45, %rd432;
	mov.b16 	%rs450, 1;
	bra.uni 	$L__BB10_49;
$L__BB10_48:
	setp.eq.s16 	%p149, %rs357, 0;
	selp.b16 	%rs450, %rs34, %rs450, %p149;
	selp.b64 	%rd432, %rd45, %rd432, %p149;
$L__BB10_49:
	cvt.u32.u16 	%r299, %rs450;
	and.b32  	%r280, %r299, 255;
	mov.b32 	%r296, 4;
	mov.b32 	%r298, -1;
	// begin inline asm
	shfl.sync.down.b32 %r279, %r280, %r296, %r250, %r298;
	// end inline asm
	// begin inline asm
	shfl.sync.down.b32 %r284, %r285, %r296, %r250, %r298;
	// end inline asm
	mov.b64 	{%r290, %r295}, %rd432;
	// begin inline asm
	shfl.sync.down.b32 %r289, %r290, %r296, %r250, %r298;
	// end inline asm
	// begin inline asm
	shfl.sync.down.b32 %r294, %r295, %r296, %r250, %r298;
	// end inline asm
	mov.b64 	%rd49, {%r289, %r294};
	cvt.u16.u32 	%rs37, %r279;
	add.s32 	%r300, %r231, 4;
	setp.gt.s32 	%p150, %r300, %r250;
	@%p150 bra 	$L__BB10_53;
	and.b16  	%rs361, %rs450, 255;
	setp.eq.s16 	%p151, %rs361, 0;
	and.b16  	%rs362, %rs37, 255;
	setp.eq.s16 	%p152, %rs362, 0;
	or.pred  	%p153, %p151, %p152;
	@%p153 bra 	$L__BB10_52;
	min.s64 	%rd432, %rd49, %rd432;
	mov.b16 	%rs450, 1;
	bra.uni 	$L__BB10_53;
$L__BB10_52:
	setp.eq.s16 	%p154, %rs361, 0;
	selp.b16 	%rs450, %rs37, %rs450, %p154;
	selp.b64 	%rd432, %rd49, %rd432, %p154;
$L__BB10_53:
	cvt.u32.u16 	%r321, %rs450;
	and.b32  	%r302, %r321, 255;
	mov.b32 	%r318, 8;
	mov.b32 	%r320, -1;
	// begin inline asm
	shfl.sync.down.b32 %r301, %r302, %r318, %r250, %r320;
	// end inline asm
	// begin inline asm
	shfl.sync.down.b32 %r306, %r307, %r318, %r250, %r320;
	// end inline asm
	mov.b64 	{%r312, %r317}, %rd432;
	// begin inline asm
	shfl.sync.down.b32 %r311, %r312, %r318, %r250, %r320;
	// end inline asm
	// begin inline asm
	shfl.sync.down.b32 %r316, %r317, %r318, %r250, %r320;
	// end inline asm
	mov.b64 	%rd53, {%r311, %r316};
	cvt.u16.u32 	%rs40, %r301;
	add.s32 	%r322, %r231, 8;
	setp.gt.s32 	%p155, %r322, %r250;
	@%p155 bra 	$L__BB10_57;
	and.b16  	%rs365, %rs450, 255;
	setp.eq.s16 	%p156, %rs365, 0;
	and.b16  	%rs366, %rs40, 255;
	setp.eq.s16 	%p157, %rs366, 0;
	or.pred  	%p158, %p156, %p157;
	@%p158 bra 	$L__BB10_56;
	min.s64 	%rd432, %rd53, %rd432;
	mov.b16 	%rs450, 1;
	bra.uni 	$L__BB10_57;
$L__BB10_56:
	setp.eq.s16 	%p159, %rs365, 0;
	selp.b16 	%rs450, %rs40, %rs450, %p159;
	selp.b64 	%rd432, %rd53, %rd432, %p159;
$L__BB10_57:
	cvt.u32.u16 	%r343, %rs450;
	and.b32  	%r324, %r343, 255;
	mov.b32 	%r340, 16;
	mov.b32 	%r342, -1;
	// begin inline asm
	shfl.sync.down.b32 %r323, %r324, %r340, %r250, %r342;
	// end inline asm
	// begin inline asm
	shfl.sync.down.b32 %r328, %r329, %r340, %r250, %r342;
	// end inline asm
	mov.b64 	{%r334, %r339}, %rd432;
	// begin inline asm
	shfl.sync.down.b32 %r333, %r334, %r340, %r250, %r342;
	// end inline asm
	// begin inline asm
	shfl.sync.down.b32 %r338, %r339, %r340, %r250, %r342;
	// end inline asm
	mov.b64 	%rd57, {%r333, %r338};
	cvt.u16.u32 	%rs43, %r323;
	add.s32 	%r344, %r231, 16;
	setp.gt.s32 	%p160, %r344, %r250;
	@%p160 bra 	$L__BB10_61;
	and.b16  	%rs369, %rs450, 255;
	setp.eq.s16 	%p161, %rs369, 0;
	and.b16  	%rs370, %rs43, 255;
	setp.eq.s16 	%p162, %rs370, 0;
	or.pred  	%p163, %p161, %p162;
	@%p163 bra 	$L__BB10_60;
	min.s64 	%rd432, %rd57, %rd432;
	mov.b16 	%rs450, 1;
	bra.uni 	$L__BB10_61;
$L__BB10_60:
	setp.eq.s16 	%p164, %rs369, 0;
	selp.b16 	%rs450, %rs43, %rs450, %p164;
	selp.b64 	%rd432, %rd57, %rd432, %p164;
$L__BB10_61:
	setp.ne.s32 	%p165, %r231, 0;
	@%p165 bra 	$L__BB10_63;
	shr.u32 	%r345, %r5, 1;
	and.b32  	%r346, %r345, 496;
	mov.u32 	%r347, _ZZN3cub18CUB_300001_SM_10006detail6reduce18DeviceReduceKernelINS2_10policy_hubIN4cuda3std3__45tupleIJblEEEyN6thrust24THRUST_300001_SM_1000_NS8cuda_cub9__find_if7functorIS9_EEE10Policy1000ENSB_12zip_iteratorINS8_IJNSD_26transform_input_iterator_tIbNSB_6detail15normal_iteratorINSB_10device_ptrIiEEEE7is_evenEENSB_17counting_iteratorIlNSB_11use_defaultESS_SS_EEEEEEEySF_S9_NS7_10__identityEEEvT0_PT3_T1_NS0_13GridEvenShareIS10_EET2_T4_E12temp_storage;
	add.s32 	%r348, %r347, %r346;
	st.shared.u8 	[%r348+8], %rs450;
	st.shared.u64 	[%r348+16], %rd432;
$L__BB10_63:
	bar.sync 	0;
	setp.ne.s32 	%p166, %r5, 0;
	@%p166 bra 	$L__BB10_121;
	setp.lt.s32 	%p167, %r4, 33;
	@%p167 bra 	$L__BB10_66;
	ld.shared.u8 	%rs373, [_ZZN3cub18CUB_300001_SM_10006detail6reduce18DeviceReduceKernelINS2_10policy_hubIN4cuda3std3__45tupleIJblEEEyN6thrust24THRUST_300001_SM_1000_NS8cuda_cub9__find_if7functorIS9_EEE10Policy1000ENSB_12zip_iteratorINS8_IJNSD_26transform_input_iterator_tIbNSB_6detail15normal_iteratorINSB_10device_ptrIiEEEE7is_evenEENSB_17counting_iteratorIlNSB_11use_defaultESS_SS_EEEEEEEySF_S9_NS7_10__identityEEEvT0_PT3_T1_NS0_13GridEvenShareIS10_EET2_T4_E12temp_storage+24];
	ld.shared.u64 	%rd371, [_ZZN3cub18CUB_300001_SM_10006detail6reduce18DeviceReduceKernelINS2_10policy_hubIN4cuda3std3__45tupleIJblEEEyN6thrust24THRUST_300001_SM_1000_NS8cuda_cub9__find_if7functorIS9_EEE10Policy1000ENSB_12zip_iteratorINS8_IJNSD_26transform_input_iterator_tIbNSB_6detail15normal_iteratorINSB_10device_ptrIiEEEE7is_evenEENSB_17counting_iteratorIlNSB_11use_defaultESS_SS_EEEEEEEySF_S9_NS7_10__identityEEEvT0_PT3_T1_NS0_13GridEvenShareIS10_EET2_T4_E12temp_storage+32];
	and.b16  	%rs374, %rs450, 255;
	setp.eq.s16 	%p168, %rs374, 0;
	setp.eq.s16 	%p169, %rs373, 0;
	min.s64 	%rd372, %rd371, %rd432;
	selp.b16 	%rs375, %rs450, 1, %p169;
	selp.b16 	%rs450, %rs373, %rs375, %p168;
	selp.b64 	%rd373, %rd432, %rd372, %p169;
	selp.b64 	%rd432, %rd371, %rd373, %p168;
$L__BB10_66:
	setp.lt.s32 	%p170, %r4, 65;
	@%p170 bra 	$L__BB10_68;
	ld.shared.u8 	%rs376, [_ZZN3cub18CUB_300001_SM_10006detail6reduce18DeviceReduceKernelINS2_10policy_hubIN4cuda3std3__45tupleIJblEEEyN6thrust24THRUST_300001_SM_1000_NS8cuda_cub9__find_if7functorIS9_EEE10Policy1000ENSB_12zip_iteratorINS8_IJNSD_26transform_input_iterator_tIbNSB_6detail15normal_iteratorINSB_10device_ptrIiEEEE7is_evenEENSB_17counting_iteratorIlNSB_11use_defaultESS_SS_EEEEEEEySF_S9_NS7_10__identityEEEvT0_PT3_T1_NS0_13GridEvenShareIS10_EET2_T4_E12temp_storage+40];
	ld.shared.u64 	%rd374, [_ZZN3cub18CUB_300001_SM_10006detail6reduce18DeviceReduceKernelINS2_10policy_hubIN4cuda3std3__45tupleIJblEEEyN6thrust24THRUST_300001_SM_1000_NS8cuda_cub9__find_if7functorIS9_EEE10Policy1000ENSB_12zip_iteratorINS8_IJNSD_26transform_input_iterator_tIbNSB_6detail15normal_iteratorINSB_10device_ptrIiEEEE7is_evenEENSB_17counting_iteratorIlNSB_11use_defaultESS_SS_EEEEEEEySF_S9_NS7_10__identityEEEvT0_PT3_T1_NS0_13GridEvenShareIS10_EET2_T4_E12temp_storage+48];
	and.b16  	%rs377, %rs450, 255;
	setp.eq.s16 	%p171, %rs377, 0;
	setp.eq.s16 	%p172, %rs376, 0;
	min.s64 	%rd375, %rd374, %rd432;
	selp.b16 	%rs378, %rs450, 1, %p172;
	selp.b16 	%rs450, %rs376, %rs378, %p171;
	selp.b64 	%rd376, %rd432, %rd375, %p172;
	selp.b64 	%rd432, %rd374, %rd376, %p171;
$L__BB10_68:
	setp.lt.s32 	%p173, %r4, 97;
	@%p173 bra 	$L__BB10_70;
	ld.shared.u8 	%rs379, [_ZZN3cub18CUB_300001_SM_10006detail6reduce18DeviceReduceKernelINS2_10policy_hubIN4cuda3std3__45tupleIJblEEEyN6thrust24THRUST_300001_SM_1000_NS8cuda_cub9__find_if7functorIS9_EEE10Policy1000ENSB_12zip_iteratorINS8_IJNSD_26transform_input_iterator_tIbNSB_6detail15normal_iteratorINSB_10device_ptrIiEEEE7is_evenEENSB_17counting_iteratorIlNSB_11use_defaultESS_SS_EEEEEEEySF_S9_NS7_10__identityEEEvT0_PT3_T1_NS0_13GridEvenShareIS10_EET2_T4_E12temp_storage+56];
	ld.shared.u64 	%rd377, [_ZZN3cub18CUB_300001_SM_10006detail6reduce18DeviceReduceKernelINS2_10policy_hubIN4cuda3std3__45tupleIJblEEEyN6thrust24THRUST_300001_SM_1000_NS8cuda_cub9__find_if7functorIS9_EEE10Policy1000ENSB_12zip_iteratorINS8_IJNSD_26transform_input_iterator_tIbNSB_6detail15normal_iteratorINSB_10device_ptrIiEEEE7is_evenEENSB_17counting_iteratorIlNSB_11use_defaultESS_SS_EEEEEEEySF_S9_NS7_10__identityEEEvT0_PT3_T1_NS0_13GridEvenShareIS10_EET2_T4_E12temp_storage+64];
	and.b16  	%rs380, %rs450, 255;
	setp.eq.s16 	%p174, %rs380, 0;
	setp.eq.s16 	%p175, %rs379, 0;
	min.s64 	%rd378, %rd377, %rd432;
	selp.b16 	%rs381, %rs450, 1, %p175;
	selp.b16 	%rs450, %rs379, %rs381, %p174;
	selp.b64 	%rd379, %rd432, %rd378, %p175;
	selp.b64 	%rd432, %rd377, %rd379, %p174;
$L__BB10_70:
	setp.lt.s32 	%p176, %r4, 129;
	@%p176 bra 	$L__BB10_72;
	ld.shared.u8 	%rs382, [_ZZN3cub18CUB_300001_SM_10006detail6reduce18DeviceReduceKernelINS2_10policy_hubIN4cuda3std3__45tupleIJblEEEyN6thrust24THRUST_300001_SM_1000_NS8cuda_cub9__find_if7functorIS9_EEE10Policy1000ENSB_12zip_iteratorINS8_IJNSD_26transform_input_iterator_tIbNSB_6detail15normal_iteratorINSB_10device_ptrIiEEEE7is_evenEENSB_17counting_iteratorIlNSB_11use_defaultESS_SS_EEEEEEEySF_S9_NS7_10__identityEEEvT0_PT3_T1_NS0_13GridEvenShareIS10_EET2_T4_E12temp_storage+72];
	ld.shared.u64 	%rd380, [_ZZN3cub18CUB_300001_SM_10006detail6reduce18DeviceReduceKernelINS2_10policy_hubIN4cuda3std3__45tupleIJblEEEyN6thrust24THRUST_300001_SM_1000_NS8cuda_cub9__find_if7functorIS9_EEE10Policy1000ENSB_12zip_iteratorINS8_IJNSD_26transform_input_iterator_tIbNSB_6detail15normal_iteratorINSB_10device_ptrIiEEEE7is_evenEENSB_17counting_iteratorIlNSB_11use_defaultESS_SS_EEEEEEEySF_S9_NS7_10__identityEEEvT0_PT3_T1_NS0_13GridEvenShareIS10_EET2_T4_E12temp_storage+80];
	and.b16  	%rs383, %rs450, 255;
	setp.eq.s16 	%p177, %rs383, 0;
	setp.eq.s16 	%p178, %rs382, 0;
	min.s64 	%rd381, %rd380, %rd432;
	selp.b16 	%rs384, %rs450, 1, %p178;
	selp.b16 	%rs450, %rs382, %rs384, %p177;
	selp.b64 	%rd382, %rd432, %rd381, %p178;
	selp.b64 	%rd432, %rd380, %rd382, %p177;
$L__BB10_72:
	setp.lt.s32 	%p179, %r4, 161;
	@%p179 bra 	$L__BB10_74;
	ld.shared.u8 	%rs385, [_ZZN3cub18CUB_300001_SM_10006detail6reduce18DeviceReduceKernelINS2_10policy_hubIN4cuda3std3__45tupleIJblEEEyN6thrust24THRUST_300001_SM_1000_NS8cuda_cub9__find_if7functorIS9_EEE10Policy1000ENSB_12zip_iteratorINS8_IJNSD_26transform_input_iterator_tIbNSB_6detail15normal_iteratorINSB_10device_ptrIiEEEE7is_evenEENSB_17counting_iteratorIlNSB_11use_defaultESS_SS_EEEEEEEySF_S9_NS7_10__identityEEEvT0_PT3_T1_NS0_13GridEvenShareIS10_EET2_T4_E12temp_storage+88];
	ld.shared.u64 	%rd383, [_ZZN3cub18CUB_300001_SM_10006detail6reduce18DeviceReduceKernelINS2_10policy_hubIN4cuda3std3__45tupleIJblEEEyN6thrust24THRUST_300001_SM_1000_NS8cuda_cub9__find_if7functorIS9_EEE10Policy1000ENSB_12zip_iteratorINS8_IJNSD_26transform_input_iterator_tIbNSB_6detail15normal_iteratorINSB_10device_ptrIiEEEE7is_evenEENSB_17counting_iteratorIlNSB_11use_defaultESS_SS_EEEEEEEySF_S9_NS7_10__identityEEEvT0_PT3_T1_NS0_13GridEvenShareIS10_EET2_T4_E12temp_storage+96];
	and.b16  	%rs386, %rs450, 255;
	setp.eq.s16 	%p180, %rs386, 0;
	setp.eq.s16 	%p181, %rs385, 0;
	min.s64 	%rd384, %rd383, %rd432;
	selp.b16 	%rs387, %rs450, 1, %p181;
	selp.b16 	%rs450, %rs385, %rs387, %p180;
	selp.b64 	%rd385, %rd432, %rd384, %p181;
	selp.b64 	%rd432, %rd383, %rd385, %p180;
$L__BB10_74:
	setp.lt.s32 	%p182, %r4, 193;
	@%p182 bra 	$L__BB10_76;
	ld.shared.u8 	%rs388, [_ZZN3cub18CUB_300001_SM_10006detail6reduce18DeviceReduceKernelINS2_10policy_hubIN4cuda3std3__45tupleIJblEEEyN6thrust24THRUST_300001_SM_1000_NS8cuda_cub9__find_if7functorIS9_EEE10Policy1000ENSB_12zip_iteratorINS8_IJNSD_26transform_input_iterator_tIbNSB_6detail15normal_iteratorINSB_10device_ptrIiEEEE7is_evenEENSB_17counting_iteratorIlNSB_11use_defaultESS_SS_EEEEEEEySF_S9_NS7_10__identityEEEvT0_PT3_T1_NS0_13GridEvenShareIS10_EET2_T4_E12temp_storage+104];
	ld.shared.u64 	%rd386, [_ZZN3cub18CUB_300001_SM_10006detail6reduce18DeviceReduceKernelINS2_10policy_hubIN4cuda3std3__45tupleIJblEEEyN6thrust24THRUST_300001_SM_1000_NS8cuda_cub9__find_if7functorIS9_EEE10Policy1000ENSB_12zip_iteratorINS8_IJNSD_26transform_input_iterator_tIbNSB_6detail15normal_iteratorINSB_10device_ptrIiEEEE7is_evenEENSB_17counting_iteratorIlNSB_11use_defaultESS_SS_EEEEEEEySF_S9_NS7_10__identityEEEvT0_PT3_T1_NS0_13GridEvenShareIS10_EET2_T4_E12temp_storage+112];
	and.b16  	%rs389, %rs450, 255;
	setp.eq.s16 	%p183, %rs389, 0;
	setp.eq.s16 	%p184, %rs388, 0;
	min.s64 	%rd387, %rd386, %rd432;
	selp.b16 	%rs390, %rs450, 1, %p184;
	selp.b16 	%rs450, %rs388, %rs390, %p183;
	selp.b64 	%rd388, %rd432, %rd387, %p184;
	selp.b64 	%rd432, %rd386, %rd388, %p183;
$L__BB10_76:
	setp.lt.s32 	%p185, %r4, 225;
	@%p185 bra 	$L__BB10_121;
	ld.shared.u8 	%rs391, [_ZZN3cub18CUB_300001_SM_10006detail6reduce18DeviceReduceKernelINS2_10policy_hubIN4cuda3std3__45tupleIJblEEEyN6thrust24THRUST_300001_SM_1000_NS8cuda_cub9__find_if7functorIS9_EEE10Policy1000ENSB_12zip_iteratorINS8_IJNSD_26transform_input_iterator_tIbNSB_6detail15normal_iteratorINSB_10device_ptrIiEEEE7is_evenEENSB_17counting_iteratorIlNSB_11use_defaultESS_SS_EEEEEEEySF_S9_NS7_10__identityEEEvT0_PT3_T1_NS0_13GridEvenShareIS10_EET2_T4_E12temp_storage+120];
	ld.shared.u64 	%rd389, [_ZZN3cub18CUB_300001_SM_10006detail6reduce18DeviceReduceKernelINS2_10policy_hubIN4cuda3std3__45tupleIJblEEEyN6thrust24THRUST_300001_SM_1000_NS8cuda_cub9__find_if7functorIS9_EEE10Policy1000ENSB_12zip_iteratorINS8_IJNSD_26transform_input_iterator_tIbNSB_6detail15normal_iteratorINSB_10device_ptrIiEEEE7is_evenEENSB_17counting_iteratorIlNSB_11use_defaultESS_SS_EEEEEEEySF_S9_NS7_10__identityEEEvT0_PT3_T1_NS0_13GridEvenShareIS10_EET2_T4_E12temp_storage+128];
	and.b16  	%rs392, %rs450, 255;
	setp.eq.s16 	%p186, %rs392, 0;
	setp.eq.s16 	%p187, %rs391, 0;
	min.s64 	%rd390, %rd389, %rd432;
	selp.b16 	%rs393, %rs450, 1, %p187;
	selp.b16 	%rs450, %rs391, %rs393, %p186;
	selp.b64 	%rd391, %rd432, %rd390, %p187;
	selp.b64 	%rd432, %rd389, %rd391, %p186;
	bra.uni 	$L__BB10_121;
$L__BB10_78:
	mov.u32 	%r26, %tid.x;
	add.s64 	%rd123, %rd121, %rd4;
	cvt.u64.u32 	%rd74, %r26;
	add.s64 	%rd124, %rd74, %rd4;
	shl.b64 	%rd125, %rd124, 2;
	add.s64 	%rd126, %rd2, %rd125;
	ld.global.u32 	%r58, [%rd126];
	add.s32 	%r59, %r26, 256;
	cvt.u64.u32 	%rd127, %r59;
	ld.global.u32 	%r60, [%rd126+1024];
	add.s32 	%r62, %r26, 512;
	cvt.u64.u32 	%rd128, %r62;
	add.s64 	%rd129, %rd123, %rd128;
	ld.global.u32 	%r63, [%rd126+2048];
	add.s64 	%rd130, %rd129, 256;
	ld.global.u8 	%rs106, [%rd126+3072];
	and.b16  	%rs107, %rs106, 1;
	xor.b16  	%rs108, %rs107, 1;
	and.b32  	%r65, %r58, 1;
	setp.eq.b32 	%p2, %r65, 1;
	selp.b64 	%rd131, %rd127, %rd74, %p2;
	add.s64 	%rd132, %rd123, %rd131;
	and.b32  	%r66, %r58, %r60;
	and.b32  	%r67, %r66, 1;
	setp.eq.b32 	%p3, %r67, 1;
	min.s64 	%rd133, %rd129, %rd132;
	and.b32  	%r68, %r63, 1;
	setp.eq.b32 	%p4, %r68, 1;
	selp.b64 	%rd134, %rd132, %rd133, %p4;
	selp.b64 	%rd135, %rd129, %rd134, %p3;
	and.pred  	%p5, %p3, %p4;
	setp.eq.s16 	%p6, %rs107, 0;
	min.s64 	%rd136, %rd130, %rd135;
	selp.b64 	%rd137, %rd136, %rd135, %p6;
	selp.b16 	%rs450, %rs108, 1, %p5;
	selp.b64 	%rd432, %rd130, %rd137, %p5;
	shl.b32 	%r69, %r1, 10;
	cvt.s64.s32 	%rd76, %r69;
	setp.lt.u64 	%p7, %rd5, %rd76;
	@%p7 bra 	$L__BB10_97;
	cvt.u32.u64 	%r71, %rd76;
	cvt.u32.u64 	%r72, %rd4;
	cvt.u32.u64 	%r27, %rd1;
	not.b32 	%r73, %r26;
	add.s32 	%r74, %r73, %r27;
	sub.s32 	%r75, %r74, %r71;
	sub.s32 	%r466, %r75, %r72;
	mov.b32 	%r467, 0;
	mov.u64 	%rd449, %rd4;
$L__BB10_80:
	shl.b32 	%r76, %r1, 10;
	cvt.s64.s32 	%rd79, %r76;
	add.s64 	%rd449, %rd449, %rd79;
	add.s64 	%rd138, %rd1, -1024;
	setp.gt.u64 	%p8, %rd449, %rd138;
	@%p8 bra 	$L__BB10_85;
	add.s64 	%rd139, %rd449, %rd74;
	shl.b64 	%rd140, %rd139, 2;
	add.s64 	%rd141, %rd2, %rd140;
	add.s64 	%rd450, %rd139, %rd121;
	ld.global.u16 	%rs109, [%rd141];
	and.b16  	%rs61, %rs109, 1;
	ld.global.u8 	%rs62, [%rd141+1024];
	ld.global.u8 	%rs63, [%rd141+2048];
	ld.global.u8 	%rs64, [%rd141+3072];
	and.b16  	%rs110, %rs450, 255;
	setp.eq.s16 	%p9, %rs110, 0;
	@%p9 bra 	$L__BB10_83;
	setp.eq.s16 	%p10, %rs61, 0;
	add.s64 	%rd143, %rd139, %rd121;
	min.s64 	%rd144, %rd143, %rd432;
	selp.b16 	%rs467, 1, %rs450, %p10;
	selp.b64 	%rd450, %rd144, %rd432, %p10;
	bra.uni 	$L__BB10_84;
$L__BB10_83:
	xor.b16  	%rs467, %rs61, 1;
$L__BB10_84:
	add.s64 	%rd145, %rd449, %rd74;
	add.s64 	%rd146, %rd145, %rd121;
	add.s64 	%rd147, %rd146, 256;
	and.b16  	%rs111, %rs62, 1;
	add.s64 	%rd148, %rd146, 512;
	and.b16  	%rs112, %rs63, 1;
	add.s64 	%rd149, %rd146, 768;
	and.b16  	%rs113, %rs64, 1;
	shl.b32 	%r77, %r1, 10;
	cvt.s64.s32 	%rd150, %r77;
	and.b16  	%rs114, %rs467, 255;
	setp.eq.s16 	%p11, %rs114, 0;
	setp.eq.s16 	%p12, %rs111, 0;
	min.s64 	%rd151, %rd147, %rd450;
	selp.b16 	%rs115, 1, %rs467, %p12;
	selp.b64 	%rd152, %rd151, %rd450, %p12;
	xor.b16  	%rs116, %rs111, 1;
	selp.b16 	%rs117, %rs116, %rs115, %p11;
	and.b16  	%rs118, %rs117, 255;
	selp.b64 	%rd153, %rd147, %rd152, %p11;
	setp.eq.s16 	%p13, %rs118, 0;
	setp.eq.s16 	%p14, %rs112, 0;
	min.s64 	%rd154, %rd148, %rd153;
	selp.b16 	%rs119, 1, %rs117, %p14;
	selp.b64 	%rd155, %rd154, %rd153, %p14;
	xor.b16  	%rs120, %rs112, 1;
	selp.b16 	%rs121, %rs120, %rs119, %p13;
	and.b16  	%rs122, %rs121, 255;
	selp.b64 	%rd156, %rd148, %rd155, %p13;
	setp.eq.s16 	%p15, %rs122, 0;
	setp.eq.s16 	%p16, %rs113, 0;
	min.s64 	%rd157, %rd149, %rd156;
	selp.b16 	%rs123, 1, %rs121, %p16;
	selp.b64 	%rd158, %rd157, %rd156, %p16;
	xor.b16  	%rs124, %rs113, 1;
	selp.b16 	%rs450, %rs124, %rs123, %p15;
	selp.b64 	%rd432, %rd149, %rd158, %p15;
	sub.s64 	%rd159, %rd1, %rd449;
	setp.lt.u64 	%p17, %rd159, %rd150;
	add.s32 	%r467, %r467, 1;
	sub.s32 	%r466, %r466, %r77;
	@%p17 bra 	$L__BB10_97;
	bra.uni 	$L__BB10_80;
$L__BB10_85:
	setp.le.u64 	%p18, %rd1, %rd449;
	cvt.u32.u64 	%r78, %rd449;
	cvt.u32.u64 	%r79, %rd1;
	sub.s32 	%r80, %r79, %r78;
	setp.ge.s32 	%p19, %r26, %r80;
	or.pred  	%p20, %p18, %p19;
	@%p20 bra 	$L__BB10_97;
	cvt.u32.u64 	%r82, %rd79;
	cvt.u32.u64 	%r83, %rd4;
	not.b32 	%r84, %r26;
	add.s32 	%r33, %r84, %r27;
	add.s32 	%r85, %r82, %r83;
	sub.s32 	%r86, %r33, %r85;
	mul.lo.s32 	%r87, %r1, %r467;
	shl.b32 	%r88, %r87, 10;
	sub.s32 	%r89, %r86, %r88;
	shr.u32 	%r90, %r89, 8;
	add.s32 	%r34, %r90, 1;
	and.b32  	%r35, %r34, 7;
	setp.lt.u32 	%p21, %r89, 1792;
	mov.u32 	%r470, %r26;
	@%p21 bra 	$L__BB10_89;
	shr.u32 	%r91, %r466, 8;
	add.s32 	%r92, %r91, 1;
	and.b32  	%r93, %r92, 33554424;
	neg.s32 	%r468, %r93;
	mov.u32 	%r470, %r26;
$L__BB10_88:
	.pragma "nounroll";
	cvt.u64.u32 	%rd161, %r470;
	add.s64 	%rd162, %rd449, %rd161;
	shl.b64 	%rd163, %rd162, 2;
	add.s64 	%rd164, %rd2, %rd163;
	add.s64 	%rd165, %rd162, %rd121;
	ld.global.u8 	%rs126, [%rd164];
	and.b16  	%rs127, %rs126, 1;
	xor.b16  	%rs128, %rs127, 1;
	and.b16  	%rs129, %rs450, 255;
	setp.eq.s16 	%p22, %rs129, 0;
	setp.eq.s16 	%p23, %rs127, 0;
	min.s64 	%rd166, %rd165, %rd432;
	selp.b16 	%rs130, 1, %rs450, %p23;
	selp.b16 	%rs131, %rs128, %rs130, %p22;
	and.b16  	%rs132, %rs131, 255;
	selp.b64 	%rd167, %rd166, %rd432, %p23;
	selp.b64 	%rd168, %rd165, %rd167, %p22;
	add.s64 	%rd169, %rd165, 256;
	ld.global.u8 	%rs133, [%rd164+1024];
	and.b16  	%rs134, %rs133, 1;
	xor.b16  	%rs135, %rs134, 1;
	setp.eq.s16 	%p24, %rs132, 0;
	setp.eq.s16 	%p25, %rs134, 0;
	min.s64 	%rd170, %rd169, %rd168;
	selp.b16 	%rs136, 1, %rs131, %p25;
	selp.b16 	%rs137, %rs135, %rs136, %p24;
	and.b16  	%rs138, %rs137, 255;
	selp.b64 	%rd171, %rd170, %rd168, %p25;
	selp.b64 	%rd172, %rd169, %rd171, %p24;
	add.s64 	%rd173, %rd165, 512;
	ld.global.u8 	%rs139, [%rd164+2048];
	and.b16  	%rs140, %rs139, 1;
	xor.b16  	%rs141, %rs140, 1;
	setp.eq.s16 	%p26, %rs138, 0;
	setp.eq.s16 	%p27, %rs140, 0;
	min.s64 	%rd174, %rd173, %rd172;
	selp.b16 	%rs142, 1, %rs137, %p27;
	selp.b16 	%rs143, %rs141, %rs142, %p26;
	and.b16  	%rs144, %rs143, 255;
	selp.b64 	%rd175, %rd174, %rd172, %p27;
	selp.b64 	%rd176, %rd173, %rd175, %p26;
	add.s64 	%rd177, %rd165, 768;
	ld.global.u8 	%rs145, [%rd164+3072];
	and.b16  	%rs146, %rs145, 1;
	xor.b16  	%rs147, %rs146, 1;
	setp.eq.s16 	%p28, %rs144, 0;
	setp.eq.s16 	%p29, %rs146, 0;
	min.s64 	%rd178, %rd177, %rd176;
	selp.b16 	%rs148, 1, %rs143, %p29;
	selp.b16 	%rs149, %rs147, %rs148, %p28;
	and.b16  	%rs150, %rs149, 255;
	selp.b64 	%rd179, %rd178, %rd176, %p29;
	selp.b64 	%rd180, %rd177, %rd179, %p28;
	add.s64 	%rd181, %rd165, 1024;
	ld.global.u8 	%rs151, [%rd164+4096];
	and.b16  	%rs152, %rs151, 1;
	xor.b16  	%rs153, %rs152, 1;
	setp.eq.s16 	%p30, %rs150, 0;
	setp.eq.s16 	%p31, %rs152, 0;
	min.s64 	%rd182, %rd181, %rd180;
	selp.b16 	%rs154, 1, %rs149, %p31;
	selp.b16 	%rs155, %rs153, %rs154, %p30;
	and.b16  	%rs156, %rs155, 255;
	selp.b64 	%rd183, %rd182, %rd180, %p31;
	selp.b64 	%rd184, %rd181, %rd183, %p30;
	add.s64 	%rd185, %rd165, 1280;
	ld.global.u8 	%rs157, [%rd164+5120];
	and.b16  	%rs158, %rs157, 1;
	xor.b16  	%rs159, %rs158, 1;
	setp.eq.s16 	%p32, %rs156, 0;
	setp.eq.s16 	%p33, %rs158, 0;
	min.s64 	%rd186, %rd185, %rd184;
	selp.b16 	%rs160, 1, %rs155, %p33;
	selp.b16 	%rs161, %rs159, %rs160, %p32;
	and.b16  	%rs162, %rs161, 255;
	selp.b64 	%rd187, %rd186, %rd184, %p33;
	selp.b64 	%rd188, %rd185, %rd187, %p32;
	add.s64 	%rd189, %rd165, 1536;
	ld.global.u8 	%rs163, [%rd164+6144];
	and.b16  	%rs164, %rs163, 1;
	xor.b16  	%rs165, %rs164, 1;
	setp.eq.s16 	%p34, %rs162, 0;
	setp.eq.s16 	%p35, %rs164, 0;
	min.s64 	%rd190, %rd189, %rd188;
	selp.b16 	%rs166, 1, %rs161, %p35;
	selp.b16 	%rs167, %rs165, %rs166, %p34;
	and.b16  	%rs168, %rs167, 255;
	selp.b64 	%rd191, %rd190, %rd188, %p35;
	selp.b64 	%rd192, %rd189, %rd191, %p34;
	add.s64 	%rd193, %rd165, 1792;
	ld.global.u8 	%rs169, [%rd164+7168];
	and.b16  	%rs170, %rs169, 1;
	xor.b16  	%rs171, %rs170, 1;
	setp.eq.s16 	%p36, %rs168, 0;
	setp.eq.s16 	%p37, %rs170, 0;
	min.s64 	%rd194, %rd193, %rd192;
	selp.b16 	%rs172, 1, %rs167, %p37;
	selp.b16 	%rs450, %rs171, %rs172, %p36;
	selp.b64 	%rd195, %rd194, %rd192, %p37;
	selp.b64 	%rd432, %rd193, %rd195, %p36;
	add.s32 	%r470, %r470, 2048;
	add.s32 	%r468, %r468, 8;
	setp.ne.s32 	%p38, %r468, 0;
	@%p38 bra 	$L__BB10_88;
$L__BB10_89:
	setp.eq.s32 	%p39, %r35, 0;
	@%p39 bra 	$L__BB10_97;
	setp.lt.u32 	%p40, %r35, 4;
	@%p40 bra 	$L__BB10_92;
	cvt.u64.u32 	%rd197, %r470;
	add.s64 	%rd198, %rd449, %rd197;
	shl.b64 	%rd199, %rd198, 2;
	add.s64 	%rd200, %rd2, %rd199;
	add.s64 	%rd201, %rd198, %rd121;
	ld.global.u8 	%rs174, [%rd200];
	and.b16  	%rs175, %rs174, 1;
	xor.b16  	%rs176, %rs175, 1;
	and.b16  	%rs177, %rs450, 255;
	setp.eq.s16 	%p41, %rs177, 0;
	setp.eq.s16 	%p42, %rs175, 0;
	min.s64 	%rd202, %rd201, %rd432;
	selp.b16 	%rs178, 1, %rs450, %p42;
	selp.b16 	%rs179, %rs176, %rs178, %p41;
	and.b16  	%rs180, %rs179, 255;
	selp.b64 	%rd203, %rd202, %rd432, %p42;
	selp.b64 	%rd204, %rd201, %rd203, %p41;
	add.s32 	%r94, %r470, 256;
	cvt.u64.u32 	%rd205, %r94;
	add.s64 	%rd206, %rd449, %rd205;
	add.s64 	%rd207, %rd206, %rd121;
	ld.global.u8 	%rs181, [%rd200+1024];
	and.b16  	%rs182, %rs181, 1;
	xor.b16  	%rs183, %rs182, 1;
	setp.eq.s16 	%p43, %rs180, 0;
	setp.eq.s16 	%p44, %rs182, 0;
	min.s64 	%rd208, %rd207, %rd204;
	selp.b16 	%rs184, 1, %rs179, %p44;
	selp.b16 	%rs185, %rs183, %rs184, %p43;
	and.b16  	%rs186, %rs185, 255;
	selp.b64 	%rd209, %rd208, %rd204, %p44;
	selp.b64 	%rd210, %rd207, %rd209, %p43;
	add.s32 	%r95, %r470, 512;
	cvt.u64.u32 	%rd211, %r95;
	add.s64 	%rd212, %rd449, %rd211;
	add.s64 	%rd213, %rd212, %rd121;
	ld.global.u8 	%rs187, [%rd200+2048];
	and.b16  	%rs188, %rs187, 1;
	xor.b16  	%rs189, %rs188, 1;
	setp.eq.s16 	%p45, %rs186, 0;
	setp.eq.s16 	%p46, %rs188, 0;
	min.s64 	%rd214, %rd213, %rd210;
	selp.b16 	%rs190, 1, %rs185, %p46;
	selp.b16 	%rs191, %rs189, %rs190, %p45;
	and.b16  	%rs192, %rs191, 255;
	selp.b64 	%rd215, %rd214, %rd210, %p46;
	selp.b64 	%rd216, %rd213, %rd215, %p45;
	add.s32 	%r96, %r470, 768;
	cvt.u64.u32 	%rd217, %r96;
	add.s64 	%rd218, %rd449, %rd217;
	add.s64 	%rd219, %rd218, %rd121;
	ld.global.u8 	%rs193, [%rd200+3072];
	and.b16  	%rs194, %rs193, 1;
	xor.b16  	%rs195, %rs194, 1;
	setp.eq.s16 	%p47, %rs192, 0;
	setp.eq.s16 	%p48, %rs194, 0;
	min.s64 	%rd220, %rd219, %rd216;
	selp.b16 	%rs196, 1, %rs191, %p48;
	selp.b16 	%rs450, %rs195, %rs196, %p47;
	selp.b64 	%rd221, %rd220, %rd216, %p48;
	selp.b64 	%rd432, %rd219, %rd221, %p47;
	add.s32 	%r470, %r470, 1024;
$L__BB10_92:
	and.b32  	%r97, %r34, 3;
	setp.eq.s32 	%p49, %r97, 0;
	@%p49 bra 	$L__BB10_97;
	setp.eq.s32 	%p50, %r97, 1;
	@%p50 bra 	$L__BB10_95;
	cvt.u64.u32 	%rd223, %r470;
	add.s64 	%rd224, %rd449, %rd223;
	shl.b64 	%rd225, %rd224, 2;
	add.s64 	%rd226, %rd2, %rd225;
	add.s64 	%rd227, %rd224, %rd121;
	ld.global.u8 	%rs198, [%rd226];
	and.b16  	%rs199, %rs198, 1;
	xor.b16  	%rs200, %rs199, 1;
	and.b16  	%rs201, %rs450, 255;
	setp.eq.s16 	%p51, %rs201, 0;
	setp.eq.s16 	%p52, %rs199, 0;
	min.s64 	%rd228, %rd227, %rd432;
	selp.b16 	%rs202, 1, %rs450, %p52;
	selp.b16 	%rs203, %rs200, %rs202, %p51;
	and.b16  	%rs204, %rs203, 255;
	selp.b64 	%rd229, %rd228, %rd432, %p52;
	selp.b64 	%rd230, %rd227, %rd229, %p51;
	add.s32 	%r98, %r470, 256;
	cvt.u64.u32 	%rd231, %r98;
	add.s64 	%rd232, %rd449, %rd231;
	add.s64 	%rd233, %rd232, %rd121;
	ld.global.u8 	%rs205, [%rd226+1024];
	and.b16  	%rs206, %rs205, 1;
	xor.b16  	%rs207, %rs206, 1;
	setp.eq.s16 	%p53, %rs204, 0;
	setp.eq.s16 	%p54, %rs206, 0;
	min.s64 	%rd234, %rd233, %rd230;
	selp.b16 	%rs208, 1, %rs203, %p54;
	selp.b16 	%rs450, %rs207, %rs208, %p53;
	selp.b64 	%rd235, %rd234, %rd230, %p54;
	selp.b64 	%rd432, %rd233, %rd235, %p53;
	add.s32 	%r470, %r470, 512;
$L__BB10_95:
	and.b32  	%r99, %r33, 256;
	setp.ne.s32 	%p55, %r99, 0;
	@%p55 bra 	$L__BB10_97;
	cvt.u64.u32 	%rd236, %r470;
	add.s64 	%rd237, %rd449, %rd236;
	shl.b64 	%rd238, %rd237, 2;
	add.s64 	%rd239, %rd2, %rd238;
	add.s64 	%rd240, %rd237, %rd121;
	ld.global.u8 	%rs209, [%rd239];
	and.b16  	%rs210, %rs209, 1;
	xor.b16  	%rs211, %rs210, 1;
	and.b16  	%rs212, %rs450, 255;
	setp.eq.s16 	%p56, %rs212, 0;
	setp.eq.s16 	%p57, %rs210, 0;
	min.s64 	%rd241, %rd240, %rd432;
	selp.b16 	%rs213, 1, %rs450, %p57;
	selp.b16 	%rs450, %rs211, %rs213, %p56;
	selp.b64 	%rd242, %rd241, %rd432, %p57;
	selp.b64 	%rd432, %rd240, %rd242, %p56;
$L__BB10_97:
	// begin inline asm
	mov.u32 %r100, %laneid;
	// end inline asm
	cvt.u32.u16 	%r121, %rs450;
	and.b32  	%r102, %r121, 255;
	mov.b32 	%r118, 1;
	mov.b32 	%r119, 31;
	mov.b32 	%r120, -1;
	// begin inline asm
	shfl.sync.down.b32 %r101, %r102, %r118, %r119, %r120;
	// end inline asm
	// begin inline asm
	shfl.sync.down.b32 %r106, %r107, %r118, %r119, %r120;
	// end inline asm
	mov.b64 	{%r112, %r117}, %rd432;
	// begin inline asm
	shfl.sync.down.b32 %r111, %r112, %r118, %r119, %r120;
	// end inline asm
	// begin inline asm
	shfl.sync.down.b32 %r116, %r117, %r118, %r119, %r120;
	// end inline asm
	mov.b64 	%rd98, {%r111, %r116};
	cvt.u16.u32 	%rs81, %r101;
	setp.gt.s32 	%p58, %r100, 30;
	@%p58 bra 	$L__BB10_101;
	and.b16  	%rs214, %rs450, 255;
	setp.eq.s16 	%p59, %rs214, 0;
	and.b16  	%rs215, %rs81, 255;
	setp.eq.s16 	%p60, %rs215, 0;
	or.pred  	%p61, %p59, %p60;
	@%p61 bra 	$L__BB10_100;
	min.s64 	%rd432, %rd98, %rd432;
	mov.b16 	%rs450, 1;
	bra.uni 	$L__BB10_101;
$L__BB10_100:
	setp.eq.s16 	%p62, %rs214, 0;
	selp.b16 	%rs450, %rs81, %rs450, %p62;
	selp.b64 	%rd432, %rd98, %rd432, %p62;
$L__BB10_101:
	cvt.u32.u16 	%r142, %rs450;
	and.b32  	%r123, %r142, 255;
	mov.b32 	%r139, 2;
	mov.b32 	%r140, 31;
	mov.b32 	%r141, -1;
	// begin inline asm
	shfl.sync.down.b32 %r122, %r123, %r139, %r140, %r141;
	// end inline asm
	// begin inline asm
	shfl.sync.down.b32 %r127, %r128, %r139, %r140, %r141;
	// end inline asm
	mov.b64 	{%r133, %r138}, %rd432;
	// begin inline asm
	shfl.sync.down.b32 %r132, %r133, %r139, %r140, %r141;
	// end inline asm
	// begin inline asm
	shfl.sync.down.b32 %r137, %r138, %r139, %r140, %r141;
	// end inline asm
	mov.b64 	%rd102, {%r132, %r137};
	cvt.u16.u32 	%rs84, %r122;
	setp.gt.s32 	%p63, %r100, 29;
	@%p63 bra 	$L__BB10_105;
	and.b16  	%rs218, %rs450, 255;
	setp.eq.s16 	%p64, %rs218, 0;
	and.b16  	%rs219, %rs84, 255;
	setp.eq.s16 	%p65, %rs219, 0;
	or.pred  	%p66, %p64, %p65;
	@%p66 bra 	$L__BB10_104;
	min.s64 	%rd432, %rd102, %rd432;
	mov.b16 	%rs450, 1;
	bra.uni 	$L__BB10_105;
$L__BB10_104:
	setp.eq.s16 	%p67, %rs218, 0;
	selp.b16 	%rs450, %rs84, %rs450, %p67;
	selp.b64 	%rd432, %rd102, %rd432, %p67;
$L__BB10_105:
	cvt.u32.u16 	%r163, %rs450;
	and.b32  	%r144, %r163, 255;
	mov.b32 	%r160, 4;
	mov.b32 	%r161, 31;
	mov.b32 	%r162, -1;
	// begin inline asm
	shfl.sync.down.b32 %r143, %r144, %r160, %r161, %r162;
	// end inline asm
	// begin inline asm
	shfl.sync.down.b32 %r148, %r149, %r160, %r161, %r162;
	// end inline asm
	mov.b64 	{%r154, %r159}, %rd432;
	// begin inline asm
	shfl.sync.down.b32 %r153, %r154, %r160, %r161, %r162;
	// end inline asm
	// begin inline asm
	shfl.sync.down.b32 %r158, %r159, %r160, %r161, %r162;
	// end inline asm
	mov.b64 	%rd106, {%r153, %r158};
	cvt.u16.u32 	%rs87, %r143;
	setp.gt.s32 	%p68, %r100, 27;
	@%p68 bra 	$L__BB10_109;
	and.b16  	%rs222, %rs450, 255;
	setp.eq.s16 	%p69, %rs222, 0;
	and.b16  	%rs223, %rs87, 255;
	setp.eq.s16 	%p70, %rs223, 0;
	or.pred  	%p71, %p69, %p70;
	@%p71 bra 	$L__BB10_108;
	min.s64 	%rd432, %rd106, %rd432;
	mov.b16 	%rs450, 1;
	bra.uni 	$L__BB10_109;
$L__BB10_108:
	setp.eq.s16 	%p72, %rs222, 0;
	selp.b16 	%rs450, %rs87, %rs450, %p72;
	selp.b64 	%rd432, %rd106, %rd432, %p72;
$L__BB10_109:
	cvt.u32.u16 	%r184, %rs450;
	and.b32  	%r165, %r184, 255;
	mov.b32 	%r181, 8;
	mov.b32 	%r182, 31;
	mov.b32 	%r183, -1;
	// begin inline asm
	shfl.sync.down.b32 %r164, %r165, %r181, %r182, %r183;
	// end inline asm
	// begin inline asm
	shfl.sync.down.b32 %r169, %r170, %r181, %r182, %r183;
	// end inline asm
	mov.b64 	{%r175, %r180}, %rd432;
	// begin inline asm
	shfl.sync.down.b32 %r174, %r175, %r181, %r182, %r183;
	// end inline asm
	// begin inline asm
	shfl.sync.down.b32 %r179, %r180, %r181, %r182, %r183;
	// end inline asm
	mov.b64 	%rd110, {%r174, %r179};
	cvt.u16.u32 	%rs90, %r164;
	setp.gt.s32 	%p73, %r100, 23;
	@%p73 bra 	$L__BB10_113;
	and.b16  	%rs226, %rs450, 255;
	setp.eq.s16 	%p74, %rs226, 0;
	and.b16  	%rs227, %rs90, 255;
	setp.eq.s16 	%p75, %rs227, 0;
	or.pred  	%p76, %p74, %p75;
	@%p76 bra 	$L__BB10_112;
	min.s64 	%rd432, %rd110, %rd432;
	mov.b16 	%rs450, 1;
	bra.uni 	$L__BB10_113;
$L__BB10_112:
	setp.eq.s16 	%p77, %rs226, 0;
	selp.b16 	%rs450, %rs90, %rs450, %p77;
	selp.b64 	%rd432, %rd110, %rd432, %p77;
$L__BB10_113:
	cvt.u32.u16 	%r205, %rs450;
	and.b32  	%r186, %r205, 255;
	mov.b32 	%r202, 16;
	mov.b32 	%r203, 31;
	mov.b32 	%r204, -1;
	// begin inline asm
	shfl.sync.down.b32 %r185, %r186, %r202, %r203, %r204;
	// end inline asm
	// begin inline asm
	shfl.sync.down.b32 %r190, %r191, %r202, %r203, %r204;
	// end inline asm
	mov.b64 	{%r196, %r201}, %rd432;
	// begin inline asm
	shfl.sync.down.b32 %r195, %r196, %r202, %r203, %r204;
	// end inline asm
	// begin inline asm
	shfl.sync.down.b32 %r200, %r201, %r202, %r203, %r204;
	// end inline asm
	mov.b64 	%rd114, {%r195, %r200};
	cvt.u16.u32 	%rs93, %r185;
	setp.gt.s32 	%p78, %r100, 15;
	@%p78 bra 	$L__BB10_117;
	and.b16  	%rs230, %rs450, 255;
	setp.eq.s16 	%p79, %rs230, 0;
	and.b16  	%rs231, %rs93, 255;
	setp.eq.s16 	%p80, %rs231, 0;
	or.pred  	%p81, %p79, %p80;
	@%p81 bra 	$L__BB10_116;
	min.s64 	%rd432, %rd114, %rd432;
	mov.b16 	%rs450, 1;
	bra.uni 	$L__BB10_117;
$L__BB10_116:
	setp.eq.s16 	%p82, %rs230, 0;
	selp.b16 	%rs450, %rs93, %rs450, %p82;
	selp.b64 	%rd432, %rd114, %rd432, %p82;
$L__BB10_117:
	setp.ne.s32 	%p83, %r100, 0;
	@%p83 bra 	$L__BB10_119;
	shr.u32 	%r206, %r26, 1;
	and.b32  	%r207, %r206, 496;
	mov.u32 	%r208, _ZZN3cub18CUB_300001_SM_10006detail6reduce18DeviceReduceKernelINS2_10policy_hubIN4cuda3std3__45tupleIJblEEEyN6thrust24THRUST_300001_SM_1000_NS8cuda_cub9__find_if7functorIS9_EEE10Policy1000ENSB_12zip_iteratorINS8_IJNSD_26transform_input_iterator_tIbNSB_6detail15normal_iteratorINSB_10device_ptrIiEEEE7is_evenEENSB_17counting_iteratorIlNSB_11use_defaultESS_SS_EEEEEEEySF_S9_NS7_10__identityEEEvT0_PT3_T1_NS0_13GridEvenShareIS10_EET2_T4_E12temp_storage;
	add.s32 	%r209, %r208, %r207;
	st.shared.u8 	[%r209+8], %rs450;
	st.shared.u64 	[%r209+16], %rd432;
$L__BB10_119:
	bar.sync 	0;
	setp.ne.s32 	%p84, %r26, 0;
	@%p84 bra 	$L__BB10_121;
	ld.shared.u8 	%rs234, [_ZZN3cub18CUB_300001_SM_10006detail6reduce18DeviceReduceKernelINS2_10policy_hubIN4cuda3std3__45tupleIJblEEEyN6thrust24THRUST_300001_SM_1000_NS8cuda_cub9__find_if7functorIS9_EEE10Policy1000ENSB_12zip_iteratorINS8_IJNSD_26transform_input_iterator_tIbNSB_6detail15normal_iteratorINSB_10device_ptrIiEEEE7is_evenEENSB_17counting_iteratorIlNSB_11use_defaultESS_SS_EEEEEEEySF_S9_NS7_10__identityEEEvT0_PT3_T1_NS0_13GridEvenShareIS10_EET2_T4_E12temp_storage+24];
	ld.shared.u64 	%rd243, [_ZZN3cub18CUB_300001_SM_10006detail6reduce18DeviceReduceKernelINS2_10policy_hubIN4cuda3std3__45tupleIJblEEEyN6thrust24THRUST_300001_SM_1000_NS8cuda_cub9__find_if7functorIS9_EEE10Policy1000ENSB_12zip_iteratorINS8_IJNSD_26transform_input_iterator_tIbNSB_6detail15normal_iteratorINSB_10device_ptrIiEEEE7is_evenEENSB_17counting_iteratorIlNSB_11use_defaultESS_SS_EEEEEEEySF_S9_NS7_10__identityEEEvT0_PT3_T1_NS0_13GridEvenShareIS10_EET2_T4_E12temp_storage+32];
	and.b16  	%rs235, %rs450, 255;
	setp.eq.s16 	%p85, %rs235, 0;
	setp.eq.s16 	%p86, %rs234, 0;
	min.s64 	%rd244, %rd243, %rd432;
	selp.b16 	%rs236, %rs450, 1, %p86;
	selp.b16 	%rs237, %rs234, %rs236, %p85;
	and.b16  	%rs238, %rs237, 255;
	selp.b64 	%rd245, %rd432, %rd244, %p86;
	selp.b64 	%rd246, %rd243, %rd245, %p85;
	ld.shared.u8 	%rs239, [_ZZN3cub18CUB_300001_SM_10006detail6reduce18DeviceReduceKernelINS2_10policy_hubIN4cuda3std3__45tupleIJblEEEyN6thrust24THRUST_300001_SM_1000_NS8cuda_cub9__find_if7functorIS9_EEE10Policy1000ENSB_12zip_iteratorINS8_IJNSD_26transform_input_iterator_tIbNSB_6detail15normal_iteratorINSB_10device_ptrIiEEEE7is_evenEENSB_17counting_iteratorIlNSB_11use_defaultESS_SS_EEEEEEEySF_S9_NS7_10__identityEEEvT0_PT3_T1_NS0_13GridEvenShareIS10_EET2_T4_E12temp_storage+40];
	ld.shared.u64 	%rd247, [_ZZN3cub18CUB_300001_SM_10006detail6reduce18DeviceReduceKernelINS2_10policy_hubIN4cuda3std3__45tupleIJblEEEyN6thrust24THRUST_300001_SM_1000_NS8cuda_cub9__find_if7functorIS9_EEE10Policy1000ENSB_12zip_iteratorINS8_IJNSD_26transform_input_iterator_tIbNSB_6detail15normal_iteratorINSB_10device_ptrIiEEEE7is_evenEENSB_17counting_iteratorIlNSB_11use_defaultESS_SS_EEEEEEEySF_S9_NS7_10__identityEEEvT0_PT3_T1_NS0_13GridEvenShareIS10_EET2_T4_E12temp_storage+48];
	setp.eq.s16 	%p87, %rs238, 0;
	setp.eq.s16 	%p88, %rs239, 0;
	min.s64 	%rd248, %rd247, %rd246;
	selp.b16 	%rs240, %rs237, 1, %p88;
	selp.b16 	%rs241, %rs239, %rs240, %p87;
	and.b16  	%rs242, %rs241, 255;
	selp.b64 	%rd249, %rd246, %rd248, %p88;
	selp.b64 	%rd250, %rd247, %rd249, %p87;
	ld.shared.u8 	%rs243, [_ZZN3cub18CUB_300001_SM_10006detail6reduce18DeviceReduceKernelINS2_10policy_hubIN4cuda3std3__45tupleIJblEEEyN6thrust24THRUST_300001_SM_1000_NS8cuda_cub9__find_if7functorIS9_EEE10Policy1000ENSB_12zip_iteratorINS8_IJNSD_26transform_input_iterator_tIbNSB_6detail15normal_iteratorINSB_10device_ptrIiEEEE7is_evenEENSB_17counting_iteratorIlNSB_11use_defaultESS_SS_EEEEEEEySF_S9_NS7_10__identityEEEvT0_PT3_T1_NS0_13GridEvenShareIS10_EET2_T4_E12temp_storage+56];
	ld.shared.u64 	%rd251, [_ZZN3cub18CUB_300001_SM_10006detail6reduce18DeviceReduceKernelINS2_10policy_hubIN4cuda3std3__45tupleIJblEEEyN6thrust24THRUST_300001_SM_1000_NS8cuda_cub9__find_if7functorIS9_EEE10Policy1000ENSB_12zip_iteratorINS8_IJNSD_26transform_input_iterator_tIbNSB_6detail15normal_iteratorINSB_10device_ptrIiEEEE7is_evenEENSB_17counting_iteratorIlNSB_11use_defaultESS_SS_EEEEEEEySF_S9_NS7_10__identityEEEvT0_PT3_T1_NS0_13GridEvenShareIS10_EET2_T4_E12temp_storage+64];
	setp.eq.s16 	%p89, %rs242, 0;
	setp.eq.s16 	%p90, %rs243, 0;
	min.s64 	%rd252, %rd251, %rd250;
	selp.b16 	%rs244, %rs241, 1, %p90;
	selp.b16 	%rs245, %rs243, %rs244, %p89;
	and.b16  	%rs246, %rs245, 255;
	selp.b64 	%rd253, %rd250, %rd252, %p90;
	selp.b64 	%rd254, %rd251, %rd253, %p89;
	ld.shared.u8 	%rs247, [_ZZN3cub18CUB_300001_SM_10006detail6reduce18DeviceReduceKernelINS2_10policy_hubIN4cuda3std3__45tupleIJblEEEyN6thrust24THRUST_300001_SM_1000_NS8cuda_cub9__find_if7functorIS9_EEE10Policy1000ENSB_12zip_iteratorINS8_IJNSD_26transform_input_iterator_tIbNSB_6detail15normal_iteratorINSB_10device_ptrIiEEEE7is_evenEENSB_17counting_iteratorIlNSB_11use_defaultESS_SS_EEEEEEEySF_S9_NS7_10__identityEEEvT0_PT3_T1_NS0_13GridEvenShareIS10_EET2_T4_E12temp_storage+72];
	ld.shared.u64 	%rd255, [_ZZN3cub18CUB_300001_SM_10006detail6reduce18DeviceReduceKernelINS2_10policy_hubIN4cuda3std3__45tupleIJblEEEyN6thrust24THRUST_300001_SM_1000_NS8cuda_cub9__find_if7functorIS9_EEE10Policy1000ENSB_12zip_iteratorINS8_IJNSD_26transform_input_iterator_tIbNSB_6detail15normal_iteratorINSB_10device_ptrIiEEEE7is_evenEENSB_17counting_iteratorIlNSB_11use_defaultESS_SS_EEEEEEEySF_S9_NS7_10__identityEEEvT0_PT3_T1_NS0_13GridEvenShareIS10_EET2_T4_E12temp_storage+80];
	setp.eq.s16 	%p91, %rs246, 0;
	setp.eq.s16 	%p92, %rs247, 0;
	min.s64 	%rd256, %rd255, %rd254;
	selp.b16 	%rs248, %rs245, 1, %p92;
	selp.b16 	%rs249, %rs247, %rs248, %p91;
	and.b16  	%rs250, %rs249, 255;
	selp.b64 	%rd257, %rd254, %rd256, %p92;
	selp.b64 	%rd258, %rd255, %rd257, %p91;
	ld.shared.u8 	%rs251, [_ZZN3cub18CUB_300001_SM_10006detail6reduce18DeviceReduceKernelINS2_10policy_hubIN4cuda3std3__45tupleIJblEEEyN6thrust24THRUST_300001_SM_1000_NS8cuda_cub9__find_if7functorIS9_EEE10Policy1000ENSB_12zip_iteratorINS8_IJNSD_26transform_input_iterator_tIbNSB_6detail15normal_iteratorINSB_10device_ptrIiEEEE7is_evenEENSB_17counting_iteratorIlNSB_11use_defaultESS_SS_EEEEEEEySF_S9_NS7_10__identityEEEvT0_PT3_T1_NS0_13GridEvenShareIS10_EET2_T4_E12temp_storage+88];
	ld.shared.u64 	%rd259, [_ZZN3cub18CUB_300001_SM_10006detail6reduce18DeviceReduceKernelINS2_10policy_hubIN4cuda3std3__45tupleIJblEEEyN6thrust24THRUST_300001_SM_1000_NS8cuda_cub9__find_if7functorIS9_EEE10Policy1000ENSB_12zip_iteratorINS8_IJNSD_26transform_input_iterator_tIbNSB_6detail15normal_iteratorINSB_10device_ptrIiEEEE7is_evenEENSB_17counting_iteratorIlNSB_11use_defaultESS_SS_EEEEEEEySF_S9_NS7_10__identityEEEvT0_PT3_T1_NS0_13GridEvenShareIS10_EET2_T4_E12temp_storage+96];
	setp.eq.s16 	%p93, %rs250, 0;
	setp.eq.s16 	%p94, %rs251, 0;
	min.s64 	%rd260, %rd259, %rd258;
	selp.b16 	%rs252, %rs249, 1, %p94;
	selp.b16 	%rs253, %rs251, %rs252, %p93;
	and.b16  	%rs254, %rs253, 255;
	selp.b64 	%rd261, %rd258, %rd260, %p94;
	selp.b64 	%rd262, %rd259, %rd261, %p93;
	ld.shared.u8 	%rs255, [_ZZN3cub18CUB_300001_SM_10006detail6reduce18DeviceReduceKernelINS2_10policy_hubIN4cuda3std3__45tupleIJblEEEyN6thrust24THRUST_300001_SM_1000_NS8cuda_cub9__find_if7functorIS9_EEE10Policy1000ENSB_12zip_iteratorINS8_IJNSD_26transform_input_iterator_tIbNSB_6detail15normal_iteratorINSB_10device_ptrIiEEEE7is_evenEENSB_17counting_iteratorIlNSB_11use_defaultESS_SS_EEEEEEEySF_S9_NS7_10__identityEEEvT0_PT3_T1_NS0_13GridEvenShareIS10_EET2_T4_E12temp_storage+104];
	ld.shared.u64 	%rd263, [_ZZN3cub18CUB_300001_SM_10006detail6reduce18DeviceReduceKernelINS2_10policy_hubIN4cuda3std3__45tupleIJblEEEyN6thrust24THRUST_300001_SM_1000_NS8cuda_cub9__find_if7functorIS9_EEE10Policy1000ENSB_12zip_iteratorINS8_IJNSD_26transform_input_iterator_tIbNSB_6detail15normal_iteratorINSB_10device_ptrIiEEEE7is_evenEENSB_17counting_iteratorIlNSB_11use_defaultESS_SS_EEEEEEEySF_S9_NS7_10__identityEEEvT0_PT3_T1_NS0_13GridEvenShareIS10_EET2_T4_E12temp_storage+112];
	setp.eq.s16 	%p95, %rs254, 0;
	setp.eq.s16 	%p96, %rs255, 0;
	min.s64 	%rd264, %rd263, %rd262;
	selp.b16 	%rs256, %rs253, 1, %p96;
	selp.b16 	%rs257, %rs255, %rs256, %p95;
	and.b16  	%rs258, %rs257, 255;
	selp.b64 	%rd265, %rd262, %rd264, %p96;
	selp.b64 	%rd266, %rd263, %rd265, %p95;
	ld.shared.u8 	%rs259, [_ZZN3cub18CUB_300001_SM_10006detail6reduce18DeviceReduceKernelINS2_10policy_hubIN4cuda3std3__45tupleIJblEEEyN6thrust24THRUST_300001_SM_1000_NS8cuda_cub9__find_if7functorIS9_EEE10Policy1000ENSB_12zip_iteratorINS8_IJNSD_26transform_input_iterator_tIbNSB_6detail15normal_iteratorINSB_10device_ptrIiEEEE7is_evenEENSB_17counting_iteratorIlNSB_11use_defaultESS_SS_EEEEEEEySF_S9_NS7_10__identityEEEvT0_PT3_T1_NS0_13GridEvenShareIS10_EET2_T4_E12temp_storage+120];
	ld.shared.u64 	%rd267, [_ZZN3cub18CUB_300001_SM_10006detail6reduce18DeviceReduceKernelINS2_10policy_hubIN4cuda3std3__45tupleIJblEEEyN6thrust24THRUST_300001_SM_1000_NS8cuda_cub9__find_if7functorIS9_EEE10Policy1000ENSB_12zip_iteratorINS8_IJNSD_26transform_input_iterator_tIbNSB_6detail15normal_iteratorINSB_10device_ptrIiEEEE7is_evenEENSB_17counting_iteratorIlNSB_11use_defaultESS_SS_EEEEEEEySF_S9_NS7_10__identityEEEvT0_PT3_T1_NS0_13GridEvenShareIS10_EET2_T4_E12temp_storage+128];
	setp.eq.s16 	%p97, %rs258, 0;
	setp.eq.s16 	%p98, %rs259, 0;
	min.s64 	%rd268, %rd267, %rd266;
	selp.b16 	%rs260, %rs257, 1, %p98;
	selp.b16 	%rs450, %rs259, %rs260, %p97;
	selp.b64 	%rd269, %rd266, %rd268, %p98;
	selp.b64 	%rd432, %rd267, %rd269, %p97;
$L__BB10_121:
	mov.u32 	%r459, %tid.x;
	setp.ne.s32 	%p229, %r459, 0;
	@%p229 bra 	$L__BB10_123;
	ld.param.u64 	%rd422, [_ZN3cub18CUB_300001_SM_10006detail6reduce18DeviceReduceKernelINS2_10policy_hubIN4cuda3std3__45tupleIJblEEEyN6thrust24THRUST_300001_SM_1000_NS8cuda_cub9__find_if7functorIS9_EEE10Policy1000ENSB_12zip_iteratorINS8_IJNSD_26transform_input_iterator_tIbNSB_6detail15normal_iteratorINSB_10device_ptrIiEEEE7is_evenEENSB_17counting_iteratorIlNSB_11use_defaultESS_SS_EEEEEEEySF_S9_NS7_10__identityEEEvT0_PT3_T1_NS0_13GridEvenShareIS10_EET2_T4__param_1];
	cvta.to.global.u64 	%rd419, %rd422;
	mul.wide.u32 	%rd420, %r2, 16;
	add.s64 	%rd421, %rd419, %rd420;
	st.global.u8 	[%rd421], %rs450;
	st.global.u64 	[%rd421+8], %rd432;
$L__BB10_123:
	ret;

}


// ===== COMPILED SASS (sm_100) =====

	.target	sm_100

	.elftype	@"ET_EXEC"


//--------------------- .note.nv.tkinfo           --------------------------
	.section	.note.nv.tkinfo,"",@"SHT_NOTE"
	.sectionflags	@"SHF_NOTE_NV_TKINFO"
	.tkinfo
        /*0018*/ 	.word	0x00000002
        /*0030*/ 	.string	""
        /*0030*/ 	.string	"ptxas"
        /*0030*/ 	.string	"Cuda compilation tools, release 13.0, V13.0.88"
        /*0030*/ 	.string	"Build cuda_13.0.r13.0/compiler.36424714_0"
        /*0030*/ 	.string	"-arch sm_100 -m 64 "



//--------------------- .note.nv.cuinfo           --------------------------
	.section	.note.nv.cuinfo,"",@"SHT_NOTE"
	.sectionflags	@"SHF_NOTE_NV_CUINFO"
        /*0018*/ 	.short	0x0002
        /*001a*/ 	.short	0x0064
        /*001c*/ 	.short	0x0082
	.zero		2


//--------------------- .nv.info                  --------------------------
	.section	.nv.info,"",@"SHT_CUDA_INFO"
	.align	4


	//----- nvinfo : EIATTR_REGCOUNT
	.align		4
        /*0000*/ 	.byte	0x04, 0x2f
        /*0002*/ 	.short	(.L_46 - .L_45)
	.align		4
.L_45:
        /*0004*/ 	.word	index@(_ZN3cub18CUB_300001_SM_10006detail11EmptyKernelIvEEvv)
        /*0008*/ 	.word	0x00000004


	//----- nvinfo : EIATTR_FRAME_SIZE
	.align		4
.L_46:
        /*000c*/ 	.byte	0x04, 0x11
        /*000e*/ 	.short	(.L_48 - .L_47)
	.align		4
.L_47:
        /*0010*/ 	.word	index@(_ZN3cub18CUB_300001_SM_10006detail11EmptyKernelIvEEvv)
        /*0014*/ 	.word	0x00000000


	//----- nvinfo : EIATTR_REGCOUNT
	.align		4
.L_48:
        /*0018*/ 	.byte	0x04, 0x2f
        /*001a*/ 	.short	(.L_50 - .L_49)
	.align		4
.L_49:
        /*001c*/ 	.word	index@(_ZN3cub18CUB_300001_SM_10006detail6reduce28DeviceReduceSingleTileKernelINS2_10policy_hubIN4cuda3std3__45tupleIJblEEEjN6thrust24THRUST_300001_SM_1000_NS8cuda_cub9__find_if7functorIS9_EEE10Policy1000ENSB_12zip_iteratorINS8_IJNSD_26transform_input_iterator_tIbNSB_6detail15normal_iteratorINSB_10device_ptrIiEEEENS7_10__not_fn_tI7is_evenEEEENSB_17counting_iteratorIlNSB_11use_defaultESU_SU_EEEEEEEPS9_jSF_S9_S9_NS7_10__identityEEEvT0_T1_T2_T3_T4_T6_)
        /*0020*/ 	.word	0x00000026


	//----- nvinfo : EIATTR_FRAME_SIZE
	.align		4
.L_50:
        /*0024*/ 	.byte	0x04, 0x11
        /*0026*/ 	.short	(.L_52 - .L_51)
	.align		4
.L_51:
        /*0028*/ 	.word	index@(_ZN3cub18CUB_300001_SM_10006detail6reduce28DeviceReduceSingleTileKernelINS2_10policy_hubIN4cuda3std3__45tupleIJblEEEjN6thrust24THRUST_300001_SM_1000_NS8cuda_cub9__find_if7functorIS9_EEE10Policy1000ENSB_12zip_iteratorINS8_IJNSD_26transform_input_iterator_tIbNSB_6detail15normal_iteratorINSB_10device_ptrIiEEEENS7_10__not_fn_tI7is_evenEEEENSB_17counting_iteratorIlNSB_11use_defaultESU_SU_EEEEEEEPS9_jSF_S9_S9_NS7_10__identityEEEvT0_T1_T2_T3_T4_T6_)
        /*002c*/ 	.word	0x00000000


	//----- nvinfo : EIATTR_REGCOUNT
	.align		4
.L_52:
        /*0030*/ 	.byte	0x04, 0x2f
        /*0032*/ 	.short	(.L_54 - .L_53)
	.align		4
.L_53:
        /*0034*/ 	.word	index@(_ZN3cub18CUB_300001_SM_10006detail6reduce18DeviceReduceKernelINS2_10policy_hubIN4cuda3std3__45tupleIJblEEEjN6thrust24THRUST_300001_SM_1000_NS8cuda_cub9__find_if7functorIS9_EEE10Policy1000ENSB_12zip_iteratorINS8_IJNSD_26transform_input_iterator_tIbNSB_6detail15normal_iteratorINSB_10device_ptrIiEEEENS7_10__not_fn_tI7is_evenEEEENSB_17counting_iteratorIlNSB_11use_defaultESU_SU_EEEEEEEjSF_S9_NS7_10__identityEEEvT0_PT3_T1_NS0_13GridEvenShareIS12_EET2_T4_)
        /*0038*/ 	.word	0x00000020


	//----- nvinfo : EIATTR_FRAME_SIZE
	.align		4
.L_54:
        /*003c*/ 	.byte	0x04, 0x11
        /*003e*/ 	.short	(.L_56 - .L_55)
	.align		4
.L_55:
        /*0040*/ 	.word	index@(_ZN3cub18CUB_300001_SM_10006detail6reduce18DeviceReduceKernelINS2_10policy_hubIN4cuda3std3__45tupleIJblEEEjN6thrust24THRUST_300001_SM_1000_NS8cuda_cub9__find_if7functorIS9_EEE10Policy1000ENSB_12zip_iteratorINS8_IJNSD_26transform_input_iterator_tIbNSB_6detail15normal_iteratorINSB_10device_ptrIiEEEENS7_10__not_fn_tI7is_evenEEEENSB_17counting_iteratorIlNSB_11use_defaultESU_SU_EEEEEEEjSF_S9_NS7_10__identityEEEvT0_PT3_T1_NS0_13GridEvenShareIS12_EET2_T4_)
        /*0044*/ 	.word	0x00000000


	//----- nvinfo : EIATTR_REGCOUNT
	.align		4
.L_56:
        /*0048*/ 	.byte	0x04, 0x2f
        /*004a*/ 	.short	(.L_58 - .L_57)
	.align		4
.L_57:
        /*004c*/ 	.word	index@(_ZN3cub18CUB_300001_SM_10006detail6reduce28DeviceReduceSingleTileKernelINS2_10policy_hubIN4cuda3std3__45tupleIJblEEEjN6thrust24THRUST_300001_SM_1000_NS8cuda_cub9__find_if7functorIS9_EEE10Policy1000EPS9_SI_iSF_S9_S9_NS7_10__identityEEEvT0_T1_T2_T3_T4_T6_)
        /*0050*/ 	.word	0x0000001c


	//----- nvinfo : EIATTR_FRAME_SIZE
	.align		4
.L_58:
        /*0054*/ 	.byte	0x04, 0x11
        /*0056*/ 	.short	(.L_60 - .L_59)
	.align		4
.L_59:
        /*0058*/ 	.word	index@(_ZN3cub18CUB_300001_SM_10006detail6reduce28DeviceReduceSingleTileKernelINS2_10policy_hubIN4cuda3std3__45tupleIJblEEEjN6thrust24THRUST_300001_SM_1000_NS8cuda_cub9__find_if7functorIS9_EEE10Policy1000EPS9_SI_iSF_S9_S9_NS7_10__identityEEEvT0_T1_T2_T3_T4_T6_)
        /*005c*/ 	.word	0x00000000


	//----- nvinfo : EIATTR_REGCOUNT
	.align		4
.L_60:
        /*0060*/ 	.byte	0x04, 0x2f
        /*0062*/ 	.short	(.L_62 - .L_61)
	.align		4
.L_61:
        /*0064*/ 	.word	index@(_ZN3cub18CUB_300001_SM_10006detail6reduce28DeviceReduceSingleTileKernelINS2_10policy_hubIN4cuda3std3__45tupleIJblEEEyN6thrust24THRUST_300001_SM_1000_NS8cuda_cub9__find_if7functorIS9_EEE10Policy1000ENSB_12zip_iteratorINS8_IJNSD_26transform_input_iterator_tIbNSB_6detail15normal_iteratorINSB_10device_ptrIiEEEENS7_10__not_fn_tI7is_evenEEEENSB_17counting_iteratorIlNSB_11use_defaultESU_SU_EEEEEEEPS9_ySF_S9_S9_NS7_10__identityEEEvT0_T1_T2_T3_T4_T6_)
        /*0068*/ 	.word	0x0000001d


	//----- nvinfo : EIATTR_FRAME_SIZE
	.align		4
.L_62:
        /*006c*/ 	.byte	0x04, 0x11
        /*006e*/ 	.short	(.L_64 - .L_63)
	.align		4
.L_63:
        /*0070*/ 	.word	index@(_ZN3cub18CUB_300001_SM_10006detail6reduce28DeviceReduceSingleTileKernelINS2_10policy_hubIN4cuda3std3__45tupleIJblEEEyN6thrust24THRUST_300001_SM_1000_NS8cuda_cub9__find_if7functorIS9_EEE10Policy1000ENSB_12zip_iteratorINS8_IJNSD_26transform_input_iterator_tIbNSB_6detail15normal_iteratorINSB_10device_ptrIiEEEENS7_10__not_fn_tI7is_evenEEEENSB_17counting_iteratorIlNSB_11use_defaultESU_SU_EEEEEEEPS9_ySF_S9_S9_NS7_10__identityEEEvT0_T1_T2_T3_T4_T6_)
        /*0074*/ 	.word	0x00000000


	//----- nvinfo : EIATTR_REGCOUNT
	.align		4
.L_64:
        /*0078*/ 	.byte	0x04, 0x2f
        /*007a*/ 	.short	(.L_66 - .L_65)
	.align		4
.L_65:
        /*007c*/ 	.word	index@(_ZN3cub18CUB_300001_SM_10006detail6reduce18DeviceReduceKernelINS2_10policy_hubIN4cuda3std3__45tupleIJblEEEyN6thrust24THRUST_300001_SM_1000_NS8cuda_cub9__find_if7functorIS9_EEE10Policy1000ENSB_12zip_iteratorINS8_IJNSD_26transform_input_iterator_tIbNSB_6detail15normal_iteratorINSB_10device_ptrIiEEEENS7_10__not_fn_tI7is_evenEEEENSB_17counting_iteratorIlNSB_11use_defaultESU_SU_EEEEEEEySF_S9_NS7_10__identityEEEvT0_PT3_T1_NS0_13GridEvenShareIS12_EET2_T4_)
        /*0080*/ 	.word	0x00000020


	//----- nvinfo : EIATTR_FRAME_SIZE
	.align		4
.L_66:
        /*0084*/ 	.byte	0x04, 0x11
        /*0086*/ 	.short	(.L_68 - .L_67)
	.align		4
.L_67:
        /*0088*/ 	.word	index@(_ZN3cub18CUB_300001_SM_10006detail6reduce18DeviceReduceKernelINS2_10policy_hubIN4cuda3std3__45tupleIJblEEEyN6thrust24THRUST_300001_SM_1000_NS8cuda_cub9__find_if7functorIS9_EEE10Policy1000ENSB_12zip_iteratorINS8_IJNSD_26transform_input_iterator_tIbNSB_6detail15normal_iteratorINSB_10device_ptrIiEEEENS7_10__not_fn_tI7is_evenEEEENSB_17counting_iteratorIlNSB_11use_defaultESU_SU_EEEEEEEySF_S9_NS7_10__identityEEEvT0_PT3_T1_NS0_13GridEvenShareIS12_EET2_T4_)
        /*008c*/ 	.word	0x00000000


	//----- nvinfo : EIATTR_REGCOUNT
	.align		4
.L_68:
        /*0090*/ 	.byte	0x04, 0x2f
        /*0092*/ 	.short	(.L_70 - .L_69)
	.align		4
.L_69:
        /*0094*/ 	.word	index@(_ZN3cub18CUB_300001_SM_10006detail6reduce28DeviceReduceSingleTileKernelINS2_10policy_hubIN4cuda3std3__45tupleIJblEEEyN6thrust24THRUST_300001_SM_1000_NS8cuda_cub9__find_if7functorIS9_EEE10Policy1000EPS9_SI_iSF_S9_S9_NS7_10__identityEEEvT0_T1_T2_T3_T4_T6_)
        /*0098*/ 	.word	0x0000001c


	//----- nvinfo : EIATTR_FRAME_SIZE
	.align		4
.L_70:
        /*009c*/ 	.byte	0x04, 0x11
        /*009e*/ 	.short	(.L_72 - .L_71)
	.align		4
.L_71:
        /*00a0*/ 	.word	index@(_ZN3cub18CUB_300001_SM_10006detail6reduce28DeviceReduceSingleTileKernelINS2_10policy_hubIN4cuda3std3__45tupleIJblEEEyN6thrust24THRUST_300001_SM_1000_NS8cuda_cub9__find_if7functorIS9_EEE10Policy1000EPS9_SI_iSF_S9_S9_NS7_10__identityEEEvT0_T1_T2_T3_T4_T6_)
        /*00a4*/ 	.word	0x00000000


	//----- nvinfo : EIATTR_REGCOUNT
	.align		4
.L_72:
        /*00a8*/ 	.byte	0x04, 0x2f
        /*00aa*/ 	.short	(.L_74 - .L_73)
	.align		4
.L_73:
        /*00ac*/ 	.word	index@(_ZN3cub18CUB_300001_SM_10006detail6reduce28DeviceReduceSingleTileKernelINS2_10policy_hubIN4cuda3std3__45tupleIJblEEEjN6thrust24THRUST_300001_SM_1000_NS8cuda_cub9__find_if7functorIS9_EEE10Policy1000ENSB_12zip_iteratorINS8_IJNSD_26transform_input_iterator_tIbNSB_6detail15normal_iteratorINSB_10device_ptrIiEEEE7is_evenEENSB_17counting_iteratorIlNSB_11use_defaultESS_SS_EEEEEEEPS9_jSF_S9_S9_NS7_10__identityEEEvT0_T1_T2_T3_T4_T6_)
        /*00b0*/ 	.word	0x00000026


	//----- nvinfo : EIATTR_FRAME_SIZE
	.align		4
.L_74:
        /*00b4*/ 	.byte	0x04, 0x11
        /*00b6*/ 	.short	(.L_76 - .L_75)
	.align		4
.L_75:
        /*00b8*/ 	.word	index@(_ZN3cub18CUB_300001_SM_10006detail6reduce28DeviceReduceSingleTileKernelINS2_10policy_hubIN4cuda3std3__45tupleIJblEEEjN6thrust24THRUST_300001_SM_1000_NS8cuda_cub9__find_if7functorIS9_EEE10Policy1000ENSB_12zip_iteratorINS8_IJNSD_26transform_input_iterator_tIbNSB_6detail15normal_iteratorINSB_10device_ptrIiEEEE7is_evenEENSB_17counting_iteratorIlNSB_11use_defaultESS_SS_EEEEEEEPS9_jSF_S9_S9_NS7_10__identityEEEvT0_T1_T2_T3_T4_T6_)
        /*00bc*/ 	.word	0x00000000


	//----- nvinfo : EIATTR_REGCOUNT
	.align		4
.L_76:
        /*00c0*/ 	.byte	0x04, 0x2f
        /*00c2*/ 	.short	(.L_78 - .L_77)
	.align		4
.L_77:
        /*00c4*/ 	.word	index@(_ZN3cub18CUB_300001_SM_10006detail6reduce18DeviceReduceKernelINS2_10policy_hubIN4cuda3std3__45tupleIJblEEEjN6thrust24THRUST_300001_SM_1000_NS8cuda_cub9__find_if7functorIS9_EEE10Policy1000ENSB_12zip_iteratorINS8_IJNSD_26transform_input_iterator_tIbNSB_6detail15normal_iteratorINSB_10device_ptrIiEEEE7is_evenEENSB_17counting_iteratorIlNSB_11use_defaultESS_SS_EEEEEEEjSF_S9_NS7_10__identityEEEvT0_PT3_T1_NS0_13GridEvenShareIS10_EET2_T4_)
        /*00c8*/ 	.word	0x00000020


	//----- nvinfo : EIATTR_FRAME_SIZE
	.align		4
.L_78:
        /*00cc*/ 	.byte	0x04, 0x11
        /*00ce*/ 	.short	(.L_80 - .L_79)
	.align		4
.L_79:
        /*00d0*/ 	.word	index@(_ZN3cub18CUB_300001_SM_10006detail6reduce18DeviceReduceKernelINS2_10policy_hubIN4cuda3std3__45tupleIJblEEEjN6thrust24THRUST_300001_SM_1000_NS8cuda_cub9__find_if7functorIS9_EEE10Policy1000ENSB_12zip_iteratorINS8_IJNSD_26transform_input_iterator_tIbNSB_6detail15normal_iteratorINSB_10device_ptrIiEEEE7is_evenEENSB_17counting_iteratorIlNSB_11use_defaultESS_SS_EEEEEEEjSF_S9_NS7_10__identityEEEvT0_PT3_T1_NS0_13GridEvenShareIS10_EET2_T4_)
        /*00d4*/ 	.word	0x00000000


	//----- nvinfo : EIATTR_REGCOUNT
	.align		4
.L_80:
        /*00d8*/ 	.byte	0x04, 0x2f
        /*00da*/ 	.short	(.L_82 - .L_81)
	.align		4
.L_81:
        /*00dc*/ 	.word	index@(_ZN3cub18CUB_300001_SM_10006detail6reduce28DeviceReduceSingleTileKernelINS2_10policy_hubIN4cuda3std3__45tupleIJblEEEyN6thrust24THRUST_300001_SM_1000_NS8cuda_cub9__find_if7functorIS9_EEE10Policy1000ENSB_12zip_iteratorINS8_IJNSD_26transform_input_iterator_tIbNSB_6detail15normal_iteratorINSB_10device_ptrIiEEEE7is_evenEENSB_17counting_iteratorIlNSB_11use_defaultESS_SS_EEEEEEEPS9_ySF_S9_S9_NS7_10__identityEEEvT0_T1_T2_T3_T4_T6_)
        /*00e0*/ 	.word	0x0000001d


	//----- nvinfo : EIATTR_FRAME_SIZE
	.align		4
.L_82:
        /*00e4*/ 	.byte	0x04, 0x11
        /*00e6*/ 	.short	(.L_84 - .L_83)
	.align		4
.L_83:
        /*00e8*/ 	.word	index@(_ZN3cub18CUB_300001_SM_10006detail6reduce28DeviceReduceSingleTileKernelINS2_10policy_hubIN4cuda3std3__45tupleIJblEEEyN6thrust24THRUST_300001_SM_1000_NS8cuda_cub9__find_if7functorIS9_EEE10Policy1000ENSB_12zip_iteratorINS8_IJNSD_26transform_input_iterator_tIbNSB_6detail15normal_iteratorINSB_10device_ptrIiEEEE7is_evenEENSB_17counting_iteratorIlNSB_11use_defaultESS_SS_EEEEEEEPS9_ySF_S9_S9_NS7_10__identityEEEvT0_T1_T2_T3_T4_T6_)
        /*00ec*/ 	.word	0x00000000


	//----- nvinfo : EIATTR_REGCOUNT
	.align		4
.L_84:
        /*00f0*/ 	.byte	0x04, 0x2f
        /*00f2*/ 	.short	(.L_86 - .L_85)
	.align		4
.L_85:
        /*00f4*/ 	.word	index@(_ZN3cub18CUB_300001_SM_10006detail6reduce18DeviceReduceKernelINS2_10policy_hubIN4cuda3std3__45tupleIJblEEEyN6thrust24THRUST_300001_SM_1000_NS8cuda_cub9__find_if7functorIS9_EEE10Policy1000ENSB_12zip_iteratorINS8_IJNSD_26transform_input_iterator_tIbNSB_6detail15normal_iteratorINSB_10device_ptrIiEEEE7is_evenEENSB_17counting_iteratorIlNSB_11use_defaultESS_SS_EEEEEEEySF_S9_NS7_10__identityEEEvT0_PT3_T1_NS0_13GridEvenShareIS10_EET2_T4_)
        /*00f8*/ 	.word	0x00000020


	//----- nvinfo : EIATTR_FRAME_SIZE
	.align		4
.L_86:
        /*00fc*/ 	.byte	0x04, 0x11
        /*00fe*/ 	.short	(.L_88 - .L_87)
	.align		4
.L_87:
        /*0100*/ 	.word	index@(_ZN3cub18CUB_300001_SM_10006detail6reduce18DeviceReduceKernelINS2_10policy_hubIN4cuda3std3__45tupleIJblEEEyN6thrust24THRUST_300001_SM_1000_NS8cuda_cub9__find_if7functorIS9_EEE10Policy1000ENSB_12zip_iteratorINS8_IJNSD_26transform_input_iterator_tIbNSB_6detail15normal_iteratorINSB_10device_ptrIiEEEE7is_evenEENSB_17counting_iteratorIlNSB_11use_defaultESS_SS_EEEEEEEySF_S9_NS7_10__identityEEEvT0_PT3_T1_NS0_13GridEvenShareIS10_EET2_T4_)
        /*0104*/ 	.word	0x00000000


	//----- nvinfo : EIATTR_MIN_STACK_SIZE
	.align		4
.L_88:
        /*0108*/ 	.byte	0x04, 0x12
        /*010a*/ 	.short	(.L_90 - .L_89)
	.align		4
.L_89:
        /*010c*/ 	.word	index@(_ZN3cub18CUB_300001_SM_10006detail6reduce18DeviceReduceKernelINS2_10policy_hubIN4cuda3std3__45tupleIJblEEEyN6thrust24THRUST_300001_SM_1000_NS8cuda_cub9__find_if7functorIS9_EEE10Policy1000ENSB_12zip_iteratorINS8_IJNSD_26transform_input_iterator_tIbNSB_6detail15normal_iteratorINSB_10device_ptrIiEEEE7is_evenEENSB_17counting_iteratorIlNSB_11use_defaultESS_SS_EEEEEEEySF_S9_NS7_10__identityEEEvT0_PT3_T1_NS0_13GridEvenShareIS10_EET2_T4_)
        /*0110*/ 	.word	0x00000000


	//----- nvinfo : EIATTR_MIN_STACK_SIZE
	.align		4
.L_90:
        /*0114*/ 	.byte	0x04, 0x12
        /*0116*/ 	.short	(.L_92 - .L_91)
	.align		4
.L_91:
        /*0118*/ 	.word	index@(_ZN3cub18CUB_300001_SM_10006detail6reduce28DeviceReduceSingleTileKernelINS2_10policy_hubIN4cuda3std3__45tupleIJblEEEyN6thrust24THRUST_300001_SM_1000_NS8cuda_cub9__find_if7functorIS9_EEE10Policy1000ENSB_12zip_iteratorINS8_IJNSD_26transform_input_iterator_tIbNSB_6detail15normal_iteratorINSB_10device_ptrIiEEEE7is_evenEENSB_17counting_iteratorIlNSB_11use_defaultESS_SS_EEEEEEEPS9_ySF_S9_S9_NS7_10__identityEEEvT0_T1_T2_T3_T4_T6_)
        /*011c*/ 	.word	0x00000000


	//----- nvinfo : EIATTR_MIN_STACK_SIZE
	.align		4
.L_92:
        /*0120*/ 	.byte	0x04, 0x12
        /*0122*/ 	.short	(.L_94 - .L_93)
	.align		4
.L_93:
        /*0124*/ 	.word	index@(_ZN3cub18CUB_300001_SM_10006detail6reduce18DeviceReduceKernelINS2_10policy_hubIN4cuda3std3__45tupleIJblEEEjN6thrust24THRUST_300001_SM_1000_NS8cuda_cub9__find_if7functorIS9_EEE10Policy1000ENSB_12zip_iteratorINS8_IJNSD_26transform_input_iterator_tIbNSB_6detail15normal_iteratorINSB_10device_ptrIiEEEE7is_evenEENSB_17counting_iteratorIlNSB_11use_defaultESS_SS_EEEEEEEjSF_S9_NS7_10__identityEEEvT0_PT3_T1_NS0_13GridEvenShareIS10_EET2_T4_)
        /*0128*/ 	.word	0x00000000


	//----- nvinfo : EIATTR_MIN_STACK_SIZE
	.align		4
.L_94:
        /*012c*/ 	.byte	0x04, 0x12
        /*012e*/ 	.short	(.L_96 - .L_95)
	.align		4
.L_95:
        /*0130*/ 	.word	index@(_ZN3cub18CUB_300001_SM_10006detail6reduce28DeviceReduceSingleTileKernelINS2_10policy_hubIN4cuda3std3__45tupleIJblEEEjN6thrust24THRUST_300001_SM_1000_NS8cuda_cub9__find_if7functorIS9_EEE10Policy1000ENSB_12zip_iteratorINS8_IJNSD_26transform_input_iterator_tIbNSB_6detail15normal_iteratorINSB_10device_ptrIiEEEE7is_evenEENSB_17counting_iteratorIlNSB_11use_defaultESS_SS_EEEEEEEPS9_jSF_S9_S9_NS7_10__identityEEEvT0_T1_T2_T3_T4_T6_)
        /*0134*/ 	.word	0x00000000


	//----- nvinfo : EIATTR_MIN_STACK_SIZE
	.align		4
.L_96:
        /*0138*/ 	.byte	0x04, 0x12
        /*013a*/ 	.short	(.L_98 - .L_97)
	.align		4
.L_97:
        /*013c*/ 	.word	index@(_ZN3cub18CUB_300001_SM_10006detail6reduce28DeviceReduceSingleTileKernelINS2_10policy_hubIN4cuda3std3__45tupleIJblEEEyN6thrust24THRUST_300001_SM_1000_NS8cuda_cub9__find_if7functorIS9_EEE10Policy1000EPS9_SI_iSF_S9_S9_NS7_10__identityEEEvT0_T1_T2_T3_T4_T6_)
        /*0140*/ 	.word	0x00000000


	//----- nvinfo : EIATTR_MIN_STACK_SIZE
	.align		4
.L_98:
        /*0144*/ 	.byte	0x04, 0x12
        /*0146*/ 	.short	(.L_100 - .L_99)
	.align		4
.L_99:
        /*0148*/ 	.word	index@(_ZN3cub18CUB_300001_SM_10006detail6reduce18DeviceReduceKernelINS2_10policy_hubIN4cuda3std3__45tupleIJblEEEyN6thrust24THRUST_300001_SM_1000_NS8cuda_cub9__find_if7functorIS9_EEE10Policy1000ENSB_12zip_iteratorINS8_IJNSD_26transform_input_iterator_tIbNSB_6detail15normal_iteratorINSB_10device_ptrIiEEEENS7_10__not_fn_tI7is_evenEEEENSB_17counting_iteratorIlNSB_11use_defaultESU_SU_EEEEEEEySF_S9_NS7_10__identityEEEvT0_PT3_T1_NS0_13GridEvenShareIS12_EET2_T4_)
        /*014c*/ 	.word	0x00000000


	//----- nvinfo : EIATTR_MIN_STACK_SIZE
	.align		4
.L_100:
        /*0150*/ 	.byte	0x04, 0x12
        /*0152*/ 	.short	(.L_102 - .L_101)
	.align		4
.L_101:
        /*0154*/ 	.word	index@(_ZN3cub18CUB_300001_SM_10006detail6reduce28DeviceReduceSingleTileKernelINS2_10policy_hubIN4cuda3std3__45tupleIJblEEEyN6thrust24THRUST_300001_SM_1000_NS8cuda_cub9__find_if7functorIS9_EEE10Policy1000ENSB_12zip_iteratorINS8_IJNSD_26transform_input_iterator_tIbNSB_6detail15normal_iteratorINSB_10device_ptrIiEEEENS7_10__not_fn_tI7is_evenEEEENSB_17counting_iteratorIlNSB_11use_defaultESU_SU_EEEEEEEPS9_ySF_S9_S9_NS7_10__identityEEEvT0_T1_T2_T3_T4_T6_)
        /*0158*/ 	.word	0x00000000


	//----- nvinfo : EIATTR_MIN_STACK_SIZE
	.align		4
.L_102:
        /*015c*/ 	.byte	0x04, 0x12
        /*015e*/ 	.short	(.L_104 - .L_103)
	.align		4
.L_103:
        /*0160*/ 	.word	index@(_ZN3cub18CUB_300001_SM_10006detail6reduce28DeviceReduceSingleTileKernelINS2_10policy_hubIN4cuda3std3__45tupleIJblEEEjN6thrust24THRUST_300001_SM_1000_NS8cuda_cub9__find_if7functorIS9_EEE10Policy1000EPS9_SI_iSF_S9_S9_NS7_10__identityEEEvT0_T1_T2_T3_T4_T6_)
        /*0164*/ 	.word	0x00000000


	//----- nvinfo : EIATTR_MIN_STACK_SIZE
	.align		4
.L_104:
        /*0168*/ 	.byte	0x04, 0x12
        /*016a*/ 	.short	(.L_106 - .L_105)
	.align		4
.L_105:
        /*016c*/ 	.word	index@(_ZN3cub18CUB_300001_SM_10006detail6reduce18DeviceReduceKernelINS2_10policy_hubIN4cuda3std3__45tupleIJblEEEjN6thrust24THRUST_300001_SM_1000_NS8cuda_cub9__find_if7functorIS9_EEE10Policy1000ENSB_12zip_iteratorINS8_IJNSD_26transform_input_iterator_tIbNSB_6detail15normal_iteratorINSB_10device_ptrIiEEEENS7_10__not_fn_tI7is_evenEEEENSB_17counting_iteratorIlNSB_11use_defaultESU_SU_EEEEEEEjSF_S9_NS7_10__identityEEEvT0_PT3_T1_NS0_13GridEvenShareIS12_EET2_T4_)
        /*0170*/ 	.word	0x00000000


	//----- nvinfo : EIATTR_MIN_STACK_SIZE
	.align		4
.L_106:
        /*0174*/ 	.byte	0x04, 0x12
        /*0176*/ 	.short	(.L_108 - .L_107)
	.align		4
.L_107:
        /*0178*/ 	.word	index@(_ZN3cub18CUB_300001_SM_10006detail6reduce28DeviceReduceSingleTileKernelINS2_10policy_hubIN4cuda3std3__45tupleIJblEEEjN6thrust24THRUST_300001_SM_1000_NS8cuda_cub9__find_if7functorIS9_EEE10Policy1000ENSB_12zip_iteratorINS8_IJNSD_26transform_input_iterator_tIbNSB_6detail15normal_iteratorINSB_10device_ptrIiEEEENS7_10__not_fn_tI7is_evenEEEENSB_17counting_iteratorIlNSB_11use_defaultESU_SU_EEEEEEEPS9_jSF_S9_S9_NS7_10__identityEEEvT0_T1_T2_T3_T4_T6_)
        /*017c*/ 	.word	0x00000000


	//----- nvinfo : EIATTR_MIN_STACK_SIZE
	.align		4
.L_108:
        /*0180*/ 	.byte	0x04, 0x12
        /*0182*/ 	.short	(.L_110 - .L_109)
	.align		4
.L_109:
        /*0184*/ 	.word	index@(_ZN3cub18CUB_300001_SM_10006detail11EmptyKernelIvEEvv)
        /*0188*/ 	.word	0x00000000
.L_110:


//--------------------- .nv.compat                --------------------------
	.section	.nv.compat,"",@"SHT_CUDA_COMPAT_INFO"
	.align	4
        /*0000*/ 	.byte	0x02, 0x09, 0x00, 0x00, 0x02, 0x02, 0x01, 0x00, 0x02, 0x05, 0x05, 0x00, 0x03, 0x07, 0x01, 0x01
        /*0010*/ 	.byte	0x02, 0x03, 0x00, 0x00, 0x02, 0x06, 0x01, 0x00, 0x04, 0x0b, 0x08, 0x00, 0x09, 0x00, 0x00, 0x00
        /*0020*/ 	.byte	0x00, 0x00, 0x00, 0x00


//--------------------- .nv.info._ZN3cub18CUB_300001_SM_10006detail6reduce18DeviceReduceKernelINS2_10policy_hubIN4cuda3std3__45tupleIJblEEEyN6thrust24THRUST_300001_SM_1000_NS8cuda_cub9__find_if7functorIS9_EEE10Policy1000ENSB_12zip_iteratorINS8_IJNSD_26transform_input_iterator_tIbNSB_6detail15normal_iteratorINSB_10device_ptrIiEEEE7is_evenEENSB_17counting_iteratorIlNSB_11use_defaultESS_SS_EEEEEEEySF_S9_NS7_10__identityEEEvT0_PT3_T1_NS0_13GridEvenShareIS10_EET2_T4_ --------------------------
	.section	.nv.info._ZN3cub18CUB_300001_SM_10006detail6reduce18DeviceReduceKernelINS2_10policy_hubIN4cuda3std3__45tupleIJblEEEyN6thrust24THRUST_300001_SM_1000_NS8cuda_cub9__find_if7functorIS9_EEE10Policy1000ENSB_12zip_iteratorINS8_IJNSD_26transform_input_iterator_tIbNSB_6detail15normal_iteratorINSB_10device_ptrIiEEEE7is_evenEENSB_17counting_iteratorIlNSB_11use_defaultESS_SS_EEEEEEEySF_S9_NS7_10__identityEEEvT0_PT3_T1_NS0_13GridEvenShareIS10_EET2_T4_,"",@"SHT_CUDA_INFO"
	.sectionflags	@""
	.align	4


	//----- nvinfo : EIATTR_CUDA_API_VERSION
	.align		4
        /*0000*/ 	.byte	0x04, 0x37
        /*0002*/ 	.short	(.L_112 - .L_111)
.L_111:
        /*0004*/ 	.word	0x00000082


	//----- nvinfo : EIATTR_KPARAM_INFO
	.align		4
.L_112:
        /*0008*/ 	.byte	0x04, 0x17
        /*000a*/ 	.short	(.L_114 - .L_113)
.L_113:
        /*000c*/ 	.word	0x00000000
        /*0010*/ 	.short	0x0005
        /*0012*/ 	.short	0x0071
        /*0014*/ 	.byte	0x00, 0xf0, 0x05, 0x00


	//----- nvinfo : EIATTR_KPARAM_INFO
	.align		4
.L_114:
        /*0018*/ 	.byte	0x04, 0x17
        /*001a*/ 	.short	(.L_116 - .L_115)
.L_115:
        /*001c*/ 	.word	0x00000000
        /*0020*/ 	.short	0x0004
        /*0022*/ 	.short	0x0070
        /*0024*/ 	.byte	0x00, 0xf0, 0x05, 0x00


	//----- nvinfo : EIATTR_KPARAM_INFO
	.align		4
.L_116:
        /*0028*/ 	.byte	0x04, 0x17
        /*002a*/ 	.short	(.L_118 - .L_117)
.L_117:
        /*002c*/ 	.word	0x00000000
        /*0030*/ 	.short	0x0003
        /*0032*/ 	.short	0x0028
        /*0034*/ 	.byte	0x00, 0xf0, 0x21, 0x01


	//----- nvinfo : EIATTR_KPARAM_INFO
	.align		4
.L_118:
        /*0038*/ 	.byte	0x04, 0x17
        /*003a*/ 	.short	(.L_120 - .L_119)
.L_119:
        /*003c*/ 	.word	0x00000000
        /*0040*/ 	.short	0x0002
        /*0042*/ 	.short	0x0020
        /*0044*/ 	.byte	0x00, 0xf0, 0x21, 0x00


	//----- nvinfo : EIATTR_KPARAM_INFO
	.align		4
.L_120:
        /*0048*/ 	.byte	0x04, 0x17
        /*004a*/ 	.short	(.L_122 - .L_121)
.L_121:
        /*004c*/ 	.word	0x00000000
        /*0050*/ 	.short	0x0001
        /*0052*/ 	.short	0x0018
        /*0054*/ 	.byte	0x00, 0xf5, 0x21, 0x00


	//----- nvinfo : EIATTR_KPARAM_INFO
	.align		4
.L_122:
        /*0058*/ 	.byte	0x04, 0x17
        /*005a*/ 	.short	(.L_124 - .L_123)
.L_123:
        /*005c*/ 	.word	0x00000000
        /*0060*/ 	.short	0x0000
        /*0062*/ 	.short	0x0000
        /*0064*/ 	.byte	0x00, 0xf0, 0x61, 0x00


	//----- nvinfo : EIATTR_SPARSE_MMA_MASK
	.align		4
.L_124:
        /*0068*/ 	.byte	0x03, 0x50
        /*006a*/ 	.short	0x0000


	//----- nvinfo : EIATTR_MAXREG_COUNT
	.align		4
        /*006c*/ 	.byte	0x03, 0x1b
        /*006e*/ 	.short	0x00ff


	//----- nvinfo : EIATTR_NUM_BARRIERS
	.align		4
        /*0070*/ 	.byte	0x02, 0x4c
        /*0072*/ 	.byte	0x01
	.zero		1


	//----- nvinfo : EIATTR_MERCURY_ISA_VERSION
	.align		4
        /*0074*/ 	.byte	0x03, 0x5f
        /*0076*/ 	.short	0x0101


	//----- nvinfo : EIATTR_COOP_GROUP_MASK_REGIDS
	.align		4
        /*0078*/ 	.byte	0x04, 0x29
        /*007a*/ 	.short	(.L_126 - .L_125)


	//   ....[0]....
.L_125:
        /*007c*/ 	.word	0xffffffff


	//   ....[1]....
        /*0080*/ 	.word	0xffffffff


	//   ....[2]....
        /*0084*/ 	.word	0xffffffff


	//   ....[3]....
        /*0088*/ 	.word	0xffffffff


	//   ....[4]....
        /*008c*/ 	.word	0xffffffff


	//   ....[5]....
        /*0090*/ 	.word	0xffffffff


	//   ....[6]....
        /*0094*/ 	.word	0xffffffff


	//   ....[7]....
        /*0098*/ 	.word	0xffffffff


	//   ....[8]....
        /*009c*/ 	.word	0xffffffff


	//   ....[9]....
        /*00a0*/ 	.word	0xffffffff


	//   ....[10]....
        /*00a4*/ 	.word	0xffffffff


	//   ....[11]....
        /*00a8*/ 	.word	0xffffffff


	//   ....[12]....
        /*00ac*/ 	.word	0xffffffff


	//   ....[13]....
        /*00b0*/ 	.word	0xffffffff


	//   ....[14]....
        /*00b4*/ 	.word	0xffffffff


	//   ....[15]....
        /*00b8*/ 	.word	0xffffffff


	//   ....[16]....
        /*00bc*/ 	.word	0xffffffff


	//   ....[17]....
        /*00c0*/ 	.word	0xffffffff


	//   ....[18]....
        /*00c4*/ 	.word	0xffffffff


	//   ....[19]....
        /*00c8*/ 	.word	0xffffffff


	//   ....[20]....
        /*00cc*/ 	.word	0xffffffff


	//   ....[21]....
        /*00d0*/ 	.word	0xffffffff


	//   ....[22]....
        /*00d4*/ 	.word	0xffffffff


	//   ....[23]....
        /*00d8*/ 	.word	0xffffffff


	//   ....[24]....
        /*00dc*/ 	.word	0xffffffff


	//   ....[25]....
        /*00e0*/ 	.word	0xffffffff


	//   ....[26]....
        /*00e4*/ 	.word	0xffffffff


	//   ....[27]....
        /*00e8*/ 	.word	0xffffffff


	//   ....[28]....
        /*00ec*/ 	.word	0xffffffff


	//   ....[29]....
        /*00f0*/ 	.word	0xffffffff


	//   ....[30]....
        /*00f4*/ 	.word	0xffffffff


	//   ....[31]....
        /*00f8*/ 	.word	0xffffffff


	//   ....[32]....
        /*00fc*/ 	.word	0xffffffff


	//   ....[33]....
        /*0100*/ 	.word	0xffffffff


	//   ....[34]....
        /*0104*/ 	.word	0xffffffff


	//   ....[35]....
        /*0108*/ 	.word	0xffffffff


	//   ....[36]....
        /*010c*/ 	.word	0xffffffff


	//   ....[37]....
        /*0110*/ 	.word	0xffffffff


	//   ....[38]....
        /*0114*/ 	.word	0xffffffff


	//   ....[39]....
        /*0118*/ 	.word	0xffffffff


	//   ....[40]....
        /*011c*/ 	.word	0xffffffff


	//   ....[41]....
        /*0120*/ 	.word	0xffffffff


	//   ....[42]....
        /*0124*/ 	.word	0xffffffff


	//   ....[43]....
        /*0128*/ 	.word	0xffffffff


	//   ....[44]....
        /*012c*/ 	.word	0xffffffff


	//----- nvinfo : EIATTR_COOP_GROUP_INSTR_OFFSETS
	.align		4
.L_126:
        /*0130*/ 	.byte	0x04, 0x28
        /*0132*/ 	.short	(.L_128 - .L_127)


	//   ....[0]....
.L_127:
        /*0134*/ 	.word	0x000013d0


	//   ....[1]....
        /*0138*/ 	.word	0x000013e0


	//   ....[2]....
        /*013c*/ 	.word	0x000013f0


	//   ....[3]....
        /*0140*/ 	.word	0x00001540


	//   ....[4]....
        /*0144*/ 	.word	0x00001570


	//   ....[5]....
        /*0148*/ 	.word	0x000015a0


	//   ....[6]....
        /*014c*/ 	.word	0x000016c0


	//   ....[7]....
        /*0150*/ 	.word	0x000016e0


	//   ....[8]....
        /*0154*/ 	.word	0x000016f0


	//   ....[9]....
        /*0158*/ 	.word	0x00001810


	//   ....[10]....
        /*015c*/ 	.word	0x00001830


	//   ....[11]....
        /*0160*/ 	.word	0x00001840


	//   ....[12]....
        /*0164*/ 	.word	0x00001960


	//   ....[13]....
        /*0168*/ 	.word	0x00001980


	//   ....[14]....
        /*016c*/ 	.word	0x00001990


	//   ....[15]....
        /*0170*/ 	.word	0x00002130


	//   ....[16]....
        /*0174*/ 	.word	0x000021c0


	//   ....[17]....
        /*0178*/ 	.word	0x000021f0


	//   ....[18]....
        /*017c*/ 	.word	0x00002310


	//   ....[19]....
        /*0180*/ 	.word	0x00002340


	//   ....[20]....
        /*0184*/ 	.word	0x00002350


	//   ....[21]....
        /*0188*/ 	.word	0x00002470


	//   ....[22]....
        /*018c*/ 	.word	0x00002490


	//   ....[23]....
        /*0190*/ 	.word	0x000024a0


	//   ....[24]....
        /*0194*/ 	.word	0x000025c0


	//   ....[25]....
        /*0198*/ 	.word	0x000025e0


	//   ....[26]....
        /*019c*/ 	.word	0x000025f0


	//   ....[27]....
        /*01a0*/ 	.word	0x00002710


	//   ....[28]....
        /*01a4*/ 	.word	0x00002730


	//   ....[29]....
        /*01a8*/ 	.word	0x00002740


	//   ....[30]....
        /*01ac*/ 	.word	0x00004ad0


	//   ....[31]....
        /*01b0*/ 	.word	0x00004ae0


	//   ....[32]....
        /*01b4*/ 	.word	0x00004af0


	//   ....[33]....
        /*01b8*/ 	.word	0x00004c40


	//   ....[34]....
        /*01bc*/ 	.word	0x00004c70


	//   ....[35]....
        /*01c0*/ 	.word	0x00004ca0


	//   ....[36]....
        /*01c4*/ 	.word	0x00004dc0


	//   ....[37]....
        /*01c8*/ 	.word	0x00004de0


	//   ....[38]....
        /*01cc*/ 	.word	0x00004df0


	//   ....[39]....
        /*01d0*/ 	.word	0x00004f10


	//   ....[40]....
        /*01d4*/ 	.word	0x00004f30


	//   ....[41]....
        /*01d8*/ 	.word	0x00004f40


	//   ....[42]....
        /*01dc*/ 	.word	0x00005060


	//   ....[43]....
        /*01e0*/ 	.word	0x00005080


	//   ....[44]....
        /*01e4*/ 	.word	0x00005090


	//----- nvinfo : EIATTR_VRC_CTA_INIT_COUNT
	.align		4
.L_128:
        /*01e8*/ 	.byte	0x02, 0x4a
	.zero		1
	.zero		1


	//----- nvinfo : EIATTR_EXIT_INSTR_OFFSETS
	.align		4
        /*01ec*/ 	.byte	0x04, 0x1c
        /*01ee*/ 	.short	(.L_130 - .L_129)


	//   ....[0]....
.L_129:
        /*01f0*/ 	.word	0x000057c0


	//   ....[1]....
        /*01f4*/ 	.word	0x00005820


	//----- nvinfo : EIATTR_MAX_THREADS
	.align		4
.L_130:
        /*01f8*/ 	.byte	0x04, 0x05
        /*01fa*/ 	.short	(.L_132 - .L_131)
.L_131:
        /*01fc*/ 	.word	0x00000100
        /*0200*/ 	.word	0x00000001
        /*0204*/ 	.word	0x00000001


	//----- nvinfo : EIATTR_CRS_STACK_SIZE
	.align		4
.L_132:
        /*0208*/ 	.byte	0x04, 0x1e
        /*020a*/ 	.short	(.L_134 - .L_133)
.L_133:
        /*020c*/ 	.word	0x00000000


	//----- nvinfo : EIATTR_CBANK_PARAM_SIZE
	.align		4
.L_134:
        /*0210*/ 	.byte	0x03, 0x19
        /*0212*/ 	.short	0x0072


	//----- nvinfo : EIATTR_PARAM_CBANK
	.align		4
        /*0214*/ 	.byte	0x04, 0x0a
        /*0216*/ 	.short	(.L_136 - .L_135)
	.align		4
.L_135:
        /*0218*/ 	.word	index@(.nv.constant0._ZN3cub18CUB_300001_SM_10006detail6reduce18DeviceReduceKernelINS2_10policy_hubIN4cuda3std3__45tupleIJblEEEyN6thrust24THRUST_300001_SM_1000_NS8cuda_cub9__find_if7functorIS9_EEE10Policy1000ENSB_12zip_iteratorINS8_IJNSD_26transform_input_iterator_tIbNSB_6detail15normal_iteratorINSB_10device_ptrIiEEEE7is_evenEENSB_17counting_iteratorIlNSB_11use_defaultESS_SS_EEEEEEEySF_S9_NS7_10__identityEEEvT0_PT3_T1_NS0_13GridEvenShareIS10_EET2_T4_)
        /*021c*/ 	.short	0x0380
        /*021e*/ 	.short	0x0072


	//----- nvinfo : EIATTR_SW_WAR
	.align		4
.L_136:
        /*0220*/ 	.byte	0x04, 0x36
        /*0222*/ 	.short	(.L_138 - .L_137)
.L_137:
        /*0224*/ 	.word	0x00000008
.L_138:


//--------------------- .nv.info._ZN3cub18CUB_300001_SM_10006detail6reduce28DeviceReduceSingleTileKernelINS2_10policy_hubIN4cuda3std3__45tupleIJblEEEyN6thrust24THRUST_300001_SM_1000_NS8cuda_cub9__find_if7functorIS9_EEE10Policy1000ENSB_12zip_iteratorINS8_IJNSD_26transform_input_iterator_tIbNSB_6detail15normal_iteratorINSB_10device_ptrIiEEEE7is_evenEENSB_17counting_iteratorIlNSB_11use_defaultESS_SS_EEEEEEEPS9_ySF_S9_S9_NS7_10__identityEEEvT0_T1_T2_T3_T4_T6_ --------------------------
	.section	.nv.info._ZN3cub18CUB_300001_SM_10006detail6reduce28DeviceReduceSingleTileKernelINS2_10policy_hubIN4cuda3std3__45tupleIJblEEEyN6thrust24THRUST_300001_SM_1000_NS8cuda_cub9__find_if7functorIS9_EEE10Policy1000ENSB_12zip_iteratorINS8_IJNSD_26transform_input_iterator_tIbNSB_6detail15normal_iteratorINSB_10device_ptrIiEEEE7is_evenEENSB_17counting_iteratorIlNSB_11use_defaultESS_SS_EEEEEEEPS9_ySF_S9_S9_NS7_10__identityEEEvT0_T1_T2_T3_T4_T6_,"",@"SHT_CUDA_INFO"
	.sectionflags	@""
	.align	4


	//----- nvinfo : EIATTR_CUDA_API_VERSION
	.align		4
        /*0000*/ 	.byte	0x04, 0x37
        /*0002*/ 	.short	(.L_140 - .L_139)
.L_139:
        /*0004*/ 	.word	0x00000082


	//----- nvinfo : EIATTR_KPARAM_INFO
	.align		4
.L_140:
        /*0008*/ 	.byte	0x04, 0x17
        /*000a*/ 	.short	(.L_142 - .L_141)
.L_141:
        /*000c*/ 	.word	0x00000000
        /*0010*/ 	.short	0x0005
        /*0012*/ 	.short	0x0040
        /*0014*/ 	.byte	0x00, 0xf0, 0x05, 0x00


	//----- nvinfo : EIATTR_KPARAM_INFO
	.align		4
.L_142:
        /*0018*/ 	.byte	0x04, 0x17
        /*001a*/ 	.short	(.L_144 - .L_143)
.L_143:
        /*001c*/ 	.word	0x00000000
        /*0020*/ 	.short	0x0004
        /*0022*/ 	.short	0x0030
        /*0024*/ 	.byte	0x00, 0xf0, 0x41, 0x00


	//----- nvinfo : EIATTR_KPARAM_INFO
	.align		4
.L_144:
        /*0028*/ 	.byte	0x04, 0x17
        /*002a*/ 	.short	(.L_146 - .L_145)
.L_145:
        /*002c*/ 	.word	0x00000000
        /*0030*/ 	.short	0x0003
        /*0032*/ 	.short	0x0028
        /*0034*/ 	.byte	0x00, 0xf0, 0x05, 0x00


	//----- nvinfo : EIATTR_KPARAM_INFO
	.align		4
.L_146:
        /*0038*/ 	.byte	0x04, 0x17
        /*003a*/ 	.short	(.L_148 - .L_147)
.L_147:
        /*003c*/ 	.word	0x00000000
        /*0040*/ 	.short	0x0002
        /*0042*/ 	.short	0x0020
        /*0044*/ 	.byte	0x00, 0xf0, 0x21, 0x00


	//----- nvinfo : EIATTR_KPARAM_INFO
	.align		4
.L_148:
        /*0048*/ 	.byte	0x04, 0x17
        /*004a*/ 	.short	(.L_150 - .L_149)
.L_149:
        /*004c*/ 	.word	0x00000000
        /*0050*/ 	.short	0x0001
        /*0052*/ 	.short	0x0018
        /*0054*/ 	.byte	0x00, 0xf5, 0x21, 0x00


	//----- nvinfo : EIATTR_KPARAM_INFO
	.align		4
.L_150:
        /*0058*/ 	.byte	0x04, 0x17
        /*005a*/ 	.short	(.L_152 - .L_151)
.L_151:
        /*005c*/ 	.word	0x00000000
        /*0060*/ 	.short	0x0000
        /*0062*/ 	.short	0x0000
        /*0064*/ 	.byte	0x00, 0xf0, 0x61, 0x00


	//----- nvinfo : EIATTR_SPARSE_MMA_MASK
	.align		4
.L_152:
        /*0068*/ 	.byte	0x03, 0x50
        /*006a*/ 	.short	0x0000


	//----- nvinfo : EIATTR_MAXREG_COUNT
	.align		4
        /*006c*/ 	.byte	0x03, 0x1b
        /*006e*/ 	.short	0x00ff


	//----- nvinfo : EIATTR_NUM_BARRIERS
	.align		4
        /*0070*/ 	.byte	0x02, 0x4c
        /*0072*/ 	.byte	0x01
	.zero		1


	//----- nvinfo : EIATTR_MERCURY_ISA_VERSION
	.align		4
        /*0074*/ 	.byte	0x03, 0x5f
        /*0076*/ 	.short	0x0101


	//----- nvinfo : EIATTR_COOP_GROUP_MASK_REGIDS
	.align		4
        /*0078*/ 	.byte	0x04, 0x29
        /*007a*/ 	.short	(.L_154 - .L_153)


	//   ....[0]....
.L_153:
        /*007c*/ 	.word	0xffffffff


	//   ....[1]....
        /*0080*/ 	.word	0xffffffff


	//   ....[2]....
        /*0084*/ 	.word	0xffffffff


	//   ....[3]....
        /*0088*/ 	.word	0xffffffff


	//   ....[4]....
        /*008c*/ 	.word	0xffffffff


	//   ....[5]....
        /*0090*/ 	.word	0xffffffff


	//   ....[6]....
        /*0094*/ 	.word	0xffffffff


	//   ....[7]....
        /*0098*/ 	.word	0xffffffff


	//   ....[8]....
        /*009c*/ 	.word	0xffffffff


	//   ....[9]....
        /*00a0*/ 	.word	0xffffffff


	//   ....[10]....
        /*00a4*/ 	.word	0xffffffff


	//   ....[11]....
        /*00a8*/ 	.word	0xffffffff


	//   ....[12]....
        /*00ac*/ 	.word	0xffffffff


	//   ....[13]....
        /*00b0*/ 	.word	0xffffffff


	//   ....[14]....
        /*00b4*/ 	.word	0xffffffff


	//   ....[15]....
        /*00b8*/ 	.word	0xffffffff


	//   ....[16]....
        /*00bc*/ 	.word	0xffffffff


	//   ....[17]....
        /*00c0*/ 	.word	0xffffffff


	//   ....[18]....
        /*00c4*/ 	.word	0xffffffff


	//   ....[19]....
        /*00c8*/ 	.word	0xffffffff


	//   ....[20]....
        /*00cc*/ 	.word	0xffffffff


	//   ....[21]....
        /*00d0*/ 	.word	0xffffffff


	//   ....[22]....
        /*00d4*/ 	.word	0xffffffff


	//   ....[23]....
        /*00d8*/ 	.word	0xffffffff


	//   ....[24]....
        /*00dc*/ 	.word	0xffffffff


	//   ....[25]....
        /*00e0*/ 	.word	0xffffffff


	//   ....[26]....
        /*00e4*/ 	.word	0xffffffff


	//   ....[27]....
        /*00e8*/ 	.word	0xffffffff


	//   ....[28]....
        /*00ec*/ 	.word	0xffffffff


	//   ....[29]....
        /*00f0*/ 	.word	0xffffffff


	//   ....[30]....
        /*00f4*/ 	.word	0xffffffff


	//   ....[31]....
        /*00f8*/ 	.word	0xffffffff


	//   ....[32]....
        /*00fc*/ 	.word	0xffffffff


	//   ....[33]....
        /*0100*/ 	.word	0xffffffff


	//   ....[34]....
        /*0104*/ 	.word	0xffffffff


	//   ....[35]....
        /*0108*/ 	.word	0xffffffff


	//   ....[36]....
        /*010c*/ 	.word	0xffffffff


	//   ....[37]....
        /*0110*/ 	.word	0xffffffff


	//   ....[38]....
        /*0114*/ 	.word	0xffffffff


	//   ....[39]....
        /*0118*/ 	.word	0xffffffff


	//   ....[40]....
        /*011c*/ 	.word	0xffffffff


	//   ....[41]....
        /*0120*/ 	.word	0xffffffff


	//   ....[42]....
        /*0124*/ 	.word	0xffffffff


	//   ....[43]....
        /*0128*/ 	.word	0xffffffff


	//   ....[44]....
        /*012c*/ 	.word	0xffffffff


	//----- nvinfo : EIATTR_COOP_GROUP_INSTR_OFFSETS
	.align		4
.L_154:
        /*0130*/ 	.byte	0x04, 0x28
        /*0132*/ 	.short	(.L_156 - .L_155)


	//   ....[0]....
.L_155:
        /*0134*/ 	.word	0x00001210


	//   ....[1]....
        /*0138*/ 	.word	0x00001220


	//   ....[2]....
        /*013c*/ 	.word	0x00001230


	//   ....[3]....
        /*0140*/ 	.word	0x00001380


	//   ....[4]....
        /*0144*/ 	.word	0x000013b0


	//   ....[5]....
        /*0148*/ 	.word	0x000013e0


	//   ....[6]....
        /*014c*/ 	.word	0x00001500


	//   ....[7]....
        /*0150*/ 	.word	0x00001520


	//   ....[8]....
        /*0154*/ 	.word	0x00001530


	//   ....[9]....
        /*0158*/ 	.word	0x00001650


	//   ....[10]....
        /*015c*/ 	.word	0x00001670


	//   ....[11]....
        /*0160*/ 	.word	0x00001680


	//   ....[12]....
        /*0164*/ 	.word	0x000017a0


	//   ....[13]....
        /*0168*/ 	.word	0x000017c0


	//   ....[14]....
        /*016c*/ 	.word	0x000017d0


	//   ....[15]....
        /*0170*/ 	.word	0x00001f80


	//   ....[16]....
        /*0174*/ 	.word	0x00002010


	//   ....[17]....
        /*0178*/ 	.word	0x00002040


	//   ....[18]....
        /*017c*/ 	.word	0x00002160


	//   ....[19]....
        /*0180*/ 	.word	0x00002190


	//   ....[20]....
        /*0184*/ 	.word	0x000021a0


	//   ....[21]....
        /*0188*/ 	.word	0x000022c0


	//   ....[22]....
        /*018c*/ 	.word	0x000022e0


	//   ....[23]....
        /*0190*/ 	.word	0x000022f0


	//   ....[24]....
        /*0194*/ 	.word	0x00002410


	//   ....[25]....
        /*0198*/ 	.word	0x00002430


	//   ....[26]....
        /*019c*/ 	.word	0x00002440


	//   ....[27]....
        /*01a0*/ 	.word	0x00002560


	//   ....[28]....
        /*01a4*/ 	.word	0x00002580


	//   ....[29]....
        /*01a8*/ 	.word	0x00002590


	//   ....[30]....
        /*01ac*/ 	.word	0x000047c0


	//   ....[31]....
        /*01b0*/ 	.word	0x000047d0


	//   ....[32]....
        /*01b4*/ 	.word	0x000047e0


	//   ....[33]....
        /*01b8*/ 	.word	0x00004930


	//   ....[34]....
        /*01bc*/ 	.word	0x00004960


	//   ....[35]....
        /*01c0*/ 	.word	0x00004990


	//   ....[36]....
        /*01c4*/ 	.word	0x00004ab0


	//   ....[37]....
        /*01c8*/ 	.word	0x00004ad0


	//   ....[38]....
        /*01cc*/ 	.word	0x00004ae0


	//   ....[39]....
        /*01d0*/ 	.word	0x00004c00


	//   ....[40]....
        /*01d4*/ 	.word	0x00004c20


	//   ....[41]....
        /*01d8*/ 	.word	0x00004c30


	//   ....[42]....
        /*01dc*/ 	.word	0x00004d50


	//   ....[43]....
        /*01e0*/ 	.word	0x00004d70


	//   ....[44]....
        /*01e4*/ 	.word	0x00004d80


	//----- nvinfo : EIATTR_VRC_CTA_INIT_COUNT
	.align		4
.L_156:
        /*01e8*/ 	.byte	0x02, 0x4a
	.zero		1
	.zero		1


	//----- nvinfo : EIATTR_EXIT_INSTR_OFFSETS
	.align		4
        /*01ec*/ 	.byte	0x04, 0x1c
        /*01ee*/ 	.short	(.L_158 - .L_157)


	//   ....[0]....
.L_157:
        /*01f0*/ 	.word	0x00000090


	//   ....[1]....
        /*01f4*/ 	.word	0x000000e0


	//   ....[2]....
        /*01f8*/ 	.word	0x000054a0


	//   ....[3]....
        /*01fc*/ 	.word	0x00005590


	//----- nvinfo : EIATTR_MAX_THREADS
	.align		4
.L_158:
        /*0200*/ 	.byte	0x04, 0x05
        /*0202*/ 	.short	(.L_160 - .L_159)
.L_159:
        /*0204*/ 	.word	0x00000100
        /*0208*/ 	.word	0x00000001
        /*020c*/ 	.word	0x00000001


	//----- nvinfo : EIATTR_CRS_STACK_SIZE
	.align		4
.L_160:
        /*0210*/ 	.byte	0x04, 0x1e
        /*0212*/ 	.short	(.L_162 - .L_161)
.L_161:
        /*0214*/ 	.word	0x00000000


	//----- nvinfo : EIATTR_CBANK_PARAM_SIZE
	.align		4
.L_162:
        /*0218*/ 	.byte	0x03, 0x19
        /*021a*/ 	.short	0x0041


	//----- nvinfo : EIATTR_PARAM_CBANK
	.align		4
        /*021c*/ 	.byte	0x04, 0x0a
        /*021e*/ 	.short	(.L_164 - .L_163)
	.align		4
.L_163:
        /*0220*/ 	.word	index@(.nv.constant0._ZN3cub18CUB_300001_SM_10006detail6reduce28DeviceReduceSingleTileKernelINS2_10policy_hubIN4cuda3std3__45tupleIJblEEEyN6thrust24THRUST_300001_SM_1000_NS8cuda_cub9__find_if7functorIS9_EEE10Policy1000ENSB_12zip_iteratorINS8_IJNSD_26transform_input_iterator_tIbNSB_6detail15normal_iteratorINSB_10device_ptrIiEEEE7is_evenEENSB_17counting_iteratorIlNSB_11use_defaultESS_SS_EEEEEEEPS9_ySF_S9_S9_NS7_10__identityEEEvT0_T1_T2_T3_T4_T6_)
        /*0224*/ 	.short	0x0380
        /*0226*/ 	.short	0x0041


	//----- nvinfo : EIATTR_SW_WAR
	.align		4
.L_164:
        /*0228*/ 	.byte	0x04, 0x36
        /*022a*/ 	.short	(.L_166 - .L_165)
.L_165:
        /*022c*/ 	.word	0x00000008
.L_166:


//--------------------- .nv.info._ZN3cub18CUB_300001_SM_10006detail6reduce18DeviceReduceKernelINS2_10policy_hubIN4cuda3std3__45tupleIJblEEEjN6thrust24THRUST_300001_SM_1000_NS8cuda_cub9__find_if7functorIS9_EEE10Policy1000ENSB_12zip_iteratorINS8_IJNSD_26transform_input_iterator_tIbNSB_6detail15normal_iteratorINSB_10device_ptrIiEEEE7is_evenEENSB_17counting_iteratorIlNSB_11use_defaultESS_SS_EEEEEEEjSF_S9_NS7_10__identityEEEvT0_PT3_T1_NS0_13GridEvenShareIS10_EET2_T4_ --------------------------
	.section	.nv.info._ZN3cub18CUB_300001_SM_10006detail6reduce18DeviceReduceKernelINS2_10policy_hubIN4cuda3std3__45tupleIJblEEEjN6thrust24THRUST_300001_SM_1000_NS8cuda_cub9__find_if7functorIS9_EEE10Policy1000ENSB_12zip_iteratorINS8_IJNSD_26transform_input_iterator_tIbNSB_6detail15normal_iteratorINSB_10device_ptrIiEEEE7is_evenEENSB_17counting_iteratorIlNSB_11use_defaultESS_SS_EEEEEEEjSF_S9_NS7_10__identityEEEvT0_PT3_T1_NS0_13GridEvenShareIS10_EET2_T4_,"",@"SHT_CUDA_INFO"
	.sectionflags	@""
	.align	4


	//----- nvinfo : EIATTR_CUDA_API_VERSION
	.align		4
        /*0000*/ 	.byte	0x04, 0x37
        /*0002*/ 	.short	(.L_168 - .L_167)
.L_167:
        /*0004*/ 	.word	0x00000082


	//----- nvinfo : EIATTR_KPARAM_INFO
	.align		4
.L_168:
        /*0008*/ 	.byte	0x04, 0x17
        /*000a*/ 	.short	(.L_170 - .L_169)
.L_169:
        /*000c*/ 	.word	0x00000000
        /*0010*/ 	.short	0x0005
        /*0012*/ 	.short	0x004d
        /*0014*/ 	.byte	0x00, 0xf0, 0x05, 0x00


	//----- nvinfo : EIATTR_KPARAM_INFO
	.align		4
.L_170:
        /*0018*/ 	.byte	0x04, 0x17
        /*001a*/ 	.short	(.L_172 - .L_171)
.L_171:
        /*001c*/ 	.word	0x00000000
        /*0020*/ 	.short	0x0004
        /*0022*/ 	.short	0x004c
        /*0024*/ 	.byte	0x00, 0xf0, 0x05, 0x00


	//----- nvinfo : EIATTR_KPARAM_INFO
	.align		4
.L_172:
        /*0028*/ 	.byte	0x04, 0x17
        /*002a*/ 	.short	(.L_174 - .L_173)
.L_173:
        /*002c*/ 	.word	0x00000000
        /*0030*/ 	.short	0x0003
        /*0032*/ 	.short	0x0024
        /*0034*/ 	.byte	0x00, 0xf0, 0xa1, 0x00


	//----- nvinfo : EIATTR_KPARAM_INFO
	.align		4
.L_174:
        /*0038*/ 	.byte	0x04, 0x17
        /*003a*/ 	.short	(.L_176 - .L_175)
.L_175:
        /*003c*/ 	.word	0x00000000
        /*0040*/ 	.short	0x0002
        /*0042*/ 	.short	0x0020
        /*0044*/ 	.byte	0x00, 0xf0, 0x11, 0x00


	//----- nvinfo : EIATTR_KPARAM_INFO
	.align		4
.L_176:
        /*0048*/ 	.byte	0x04, 0x17
        /*004a*/ 	.short	(.L_178 - .L_177)
.L_177:
        /*004c*/ 	.word	0x00000000
        /*0050*/ 	.short	0x0001
        /*0052*/ 	.short	0x0018
        /*0054*/ 	.byte	0x00, 0xf5, 0x21, 0x00


	//----- nvinfo : EIATTR_KPARAM_INFO
	.align		4
.L_178:
        /*0058*/ 	.byte	0x04, 0x17
        /*005a*/ 	.short	(.L_180 - .L_179)
.L_179:
        /*005c*/ 	.word	0x00000000
        /*0060*/ 	.short	0x0000
        /*0062*/ 	.short	0x0000
        /*0064*/ 	.byte	0x00, 0xf0, 0x61, 0x00


	//----- nvinfo : EIATTR_SPARSE_MMA_MASK
	.align		4
.L_180:
        /*0068*/ 	.byte	0x03, 0x50
        /*006a*/ 	.short	0x0000


	//----- nvinfo : EIATTR_MAXREG_COUNT
	.align		4
        /*006c*/ 	.byte	0x03, 0x1b
        /*006e*/ 	.short	0x00ff


	//----- nvinfo : EIATTR_NUM_BARRIERS
	.align		4
        /*0070*/ 	.byte	0x02, 0x4c
        /*0072*/ 	.byte	0x01
	.zero		1


	//----- nvinfo : EIATTR_MERCURY_ISA_VERSION
	.align		4
        /*0074*/ 	.byte	0x03, 0x5f
        /*0076*/ 	.short	0x0101


	//----- nvinfo : EIATTR_COOP_GROUP_MASK_REGIDS
	.align		4
        /*0078*/ 	.byte	0x04, 0x29
        /*007a*/ 	.short	(.L_182 - .L_181)


	//   ....[0]....
.L_181:
        /*007c*/ 	.word	0xffffffff


	//   ....[1]....
        /*0080*/ 	.word	0xffffffff


	//   ....[2]....
        /*0084*/ 	.word	0xffffffff


	//   ....[3]....
        /*0088*/ 	.word	0xffffffff


	//   ....[4]....
        /*008c*/ 	.word	0xffffffff


	//   ....[5]....
        /*0090*/ 	.word	0xffffffff


	//   ....[6]....
        /*0094*/ 	.word	0xffffffff


	//   ....[7]....
        /*0098*/ 	.word	0xffffffff


	//   ....[8]....
        /*009c*/ 	.word	0xffffffff


	//   ....[9]....
        /*00a0*/ 	.word	0xffffffff


	//   ....[10]....
        /*00a4*/ 	.word	0xffffffff


	//   ....[11]....
        /*00a8*/ 	.word	0xffffffff


	//   ....[12]....
        /*00ac*/ 	.word	0xffffffff


	//   ....[13]....
        /*00b0*/ 	.word	0xffffffff


	//   ....[14]....
        /*00b4*/ 	.word	0xffffffff


	//   ....[15]....
        /*00b8*/ 	.word	0xffffffff


	//   ....[16]....
        /*00bc*/ 	.word	0xffffffff


	//   ....[17]....
        /*00c0*/ 	.word	0xffffffff


	//   ....[18]....
        /*00c4*/ 	.word	0xffffffff


	//   ....[19]....
        /*00c8*/ 	.word	0xffffffff


	//   ....[20]....
        /*00cc*/ 	.word	0xffffffff


	//   ....[21]....
        /*00d0*/ 	.word	0xffffffff


	//   ....[22]....
        /*00d4*/ 	.word	0xffffffff


	//   ....[23]....
        /*00d8*/ 	.word	0xffffffff


	//   ....[24]....
        /*00dc*/ 	.word	0xffffffff


	//   ....[25]....
        /*00e0*/ 	.word	0xffffffff


	//   ....[26]....
        /*00e4*/ 	.word	0xffffffff


	//   ....[27]....
        /*00e8*/ 	.word	0xffffffff


	//   ....[28]....
        /*00ec*/ 	.word	0xffffffff


	//   ....[29]....
        /*00f0*/ 	.word	0xffffffff


	//   ....[30]....
        /*00f4*/ 	.word	0xffffffff


	//   ....[31]....
        /*00f8*/ 	.word	0xffffffff


	//   ....[32]....
        /*00fc*/ 	.word	0xffffffff


	//   ....[33]....
        /*0100*/ 	.word	0xffffffff


	//   ....[34]....
        /*0104*/ 	.word	0xffffffff


	//   ....[35]....
        /*0108*/ 	.word	0xffffffff


	//   ....[36]....
        /*010c*/ 	.word	0xffffffff


	//   ....[37]....
        /*0110*/ 	.word	0xffffffff


	//   ....[38]....
        /*0114*/ 	.word	0xffffffff


	//   ....[39]....
        /*0118*/ 	.word	0xffffffff


	//   ....[40]....
        /*011c*/ 	.word	0xffffffff


	//   ....[41]....
        /*0120*/ 	.word	0xffffffff


	//   ....[42]....
        /*0124*/ 	.word	0xffffffff


	//   ....[43]....
        /*0128*/ 	.word	0xffffffff


	//   ....[44]....
        /*012c*/ 	.word	0xffffffff


	//----- nvinfo : EIATTR_COOP_GROUP_INSTR_OFFSETS
	.align		4
.L_182:
        /*0130*/ 	.byte	0x04, 0x28
        /*0132*/ 	.short	(.L_184 - .L_183)


	//   ....[0]....
.L_183:
        /*0134*/ 	.word	0x00001360


	//   ....[1]....
        /*0138*/ 	.word	0x00001370


	//   ....[2]....
        /*013c*/ 	.word	0x00001380


	//   ....[3]....
        /*0140*/ 	.word	0x000014d0


	//   ....[4]....
        /*0144*/ 	.word	0x00001500


	//   ....[5]....
        /*0148*/ 	.word	0x00001530


	//   ....[6]....
        /*014c*/ 	.word	0x00001650


	//   ....[7]....
        /*0150*/ 	.word	0x00001670


	//   ....[8]....
        /*0154*/ 	.word	0x00001680


	//   ....[9]....
        /*0158*/ 	.word	0x000017a0


	//   ....[10]....
        /*015c*/ 	.word	0x000017c0


	//   ....[11]....
        /*0160*/ 	.word	0x000017d0


	//   ....[12]....
        /*0164*/ 	.word	0x000018f0


	//   ....[13]....
        /*0168*/ 	.word	0x00001910


	//   ....[14]....
        /*016c*/ 	.word	0x00001920


	//   ....[15]....
        /*0170*/ 	.word	0x000020c0


	//   ....[16]....
        /*0174*/ 	.word	0x00002150


	//   ....[17]....
        /*0178*/ 	.word	0x00002180


	//   ....[18]....
        /*017c*/ 	.word	0x000022a0


	//   ....[19]....
        /*0180*/ 	.word	0x000022d0


	//   ....[20]....
        /*0184*/ 	.word	0x000022e0


	//   ....[21]....
        /*0188*/ 	.word	0x00002400


	//   ....[22]....
        /*018c*/ 	.word	0x00002420


	//   ....[23]....
        /*0190*/ 	.word	0x00002430


	//   ....[24]....
        /*0194*/ 	.word	0x00002550


	//   ....[25]....
        /*0198*/ 	.word	0x00002570


	//   ....[26]....
        /*019c*/ 	.word	0x00002580


	//   ....[27]....
        /*01a0*/ 	.word	0x000026a0


	//   ....[28]....
        /*01a4*/ 	.word	0x000026c0


	//   ....[29]....
        /*01a8*/ 	.word	0x000026d0


	//   ....[30]....
        /*01ac*/ 	.word	0x00004a50


	//   ....[31]....
        /*01b0*/ 	.word	0x00004a60


	//   ....[32]....
        /*01b4*/ 	.word	0x00004a70


	//   ....[33]....
        /*01b8*/ 	.word	0x00004bc0


	//   ....[34]....
        /*01bc*/ 	.word	0x00004bf0


	//   ....[35]....
        /*01c0*/ 	.word	0x00004c20


	//   ....[36]....
        /*01c4*/ 	.word	0x00004d40


	//   ....[37]....
        /*01c8*/ 	.word	0x00004d60


	//   ....[38]....
        /*01cc*/ 	.word	0x00004d70


	//   ....[39]....
        /*01d0*/ 	.word	0x00004e90


	//   ....[40]....
        /*01d4*/ 	.word	0x00004eb0


	//   ....[41]....
        /*01d8*/ 	.word	0x00004ec0


	//   ....[42]....
        /*01dc*/ 	.word	0x00004fe0


	//   ....[43]....
        /*01e0*/ 	.word	0x00005000


	//   ....[44]....
        /*01e4*/ 	.word	0x00005010


	//----- nvinfo : EIATTR_VRC_CTA_INIT_COUNT
	.align		4
.L_184:
        /*01e8*/ 	.byte	0x02, 0x4a
	.zero		1
	.zero		1


	//----- nvinfo : EIATTR_EXIT_INSTR_OFFSETS
	.align		4
        /*01ec*/ 	.byte	0x04, 0x1c
        /*01ee*/ 	.short	(.L_186 - .L_185)


	//   ....[0]....
.L_185:
        /*01f0*/ 	.word	0x00005740


	//   ....[1]....
        /*01f4*/ 	.word	0x000057a0


	//----- nvinfo : EIATTR_MAX_THREADS
	.align		4
.L_186:
        /*01f8*/ 	.byte	0x04, 0x05
        /*01fa*/ 	.short	(.L_188 - .L_187)
.L_187:
        /*01fc*/ 	.word	0x00000100
        /*0200*/ 	.word	0x00000001
        /*0204*/ 	.word	0x00000001


	//----- nvinfo : EIATTR_CRS_STACK_SIZE
	.align		4
.L_188:
        /*0208*/ 	.byte	0x04, 0x1e
        /*020a*/ 	.short	(.L_190 - .L_189)
.L_189:
        /*020c*/ 	.word	0x00000000


	//----- nvinfo : EIATTR_CBANK_PARAM_SIZE
	.align		4
.L_190:
        /*0210*/ 	.byte	0x03, 0x19
        /*0212*/ 	.short	0x004e


	//----- nvinfo : EIATTR_PARAM_CBANK
	.align		4
        /*0214*/ 	.byte	0x04, 0x0a
        /*0216*/ 	.short	(.L_192 - .L_191)
	.align		4
.L_191:
        /*0218*/ 	.word	index@(.nv.constant0._ZN3cub18CUB_300001_SM_10006detail6reduce18DeviceReduceKernelINS2_10policy_hubIN4cuda3std3__45tupleIJblEEEjN6thrust24THRUST_300001_SM_1000_NS8cuda_cub9__find_if7functorIS9_EEE10Policy1000ENSB_12zip_iteratorINS8_IJNSD_26transform_input_iterator_tIbNSB_6detail15normal_iteratorINSB_10device_ptrIiEEEE7is_evenEENSB_17counting_iteratorIlNSB_11use_defaultESS_SS_EEEEEEEjSF_S9_NS7_10__identityEEEvT0_PT3_T1_NS0_13GridEvenShareIS10_EET2_T4_)
        /*021c*/ 	.short	0x0380
        /*021e*/ 	.short	0x004e


	//----- nvinfo : EIATTR_SW_WAR
	.align		4
.L_192:
        /*0220*/ 	.byte	0x04, 0x36
        /*0222*/ 	.short	(.L_194 - .L_193)
.L_193:
        /*0224*/ 	.word	0x00000008
.L_194:


//--------------------- .nv.info._ZN3cub18CUB_300001_SM_10006detail6reduce28DeviceReduceSingleTileKernelINS2_10policy_hubIN4cuda3std3__45tupleIJblEEEjN6thrust24THRUST_300001_SM_1000_NS8cuda_cub9__find_if7functorIS9_EEE10Policy1000ENSB_12zip_iteratorINS8_IJNSD_26transform_input_iterator_tIbNSB_6detail15normal_iteratorINSB_10device_ptrIiEEEE7is_evenEENSB_17counting_iteratorIlNSB_11use_defaultESS_SS_EEEEEEEPS9_jSF_S9_S9_NS7_10__identityEEEvT0_T1_T2_T3_T4_T6_ --------------------------
	.section	.nv.info._ZN3cub18CUB_300001_SM_10006detail6reduce28DeviceReduceSingleTileKernelINS2_10policy_hubIN4cuda3std3__45tupleIJblEEEjN6thrust24THRUST_300001_SM_1000_NS8cuda_cub9__find_if7functorIS9_EEE10Policy1000ENSB_12zip_iteratorINS8_IJNSD_26transform_input_iterator_tIbNSB_6detail15normal_iteratorINSB_10device_ptrIiEEEE7is_evenEENSB_17counting_iteratorIlNSB_11use_defaultESS_SS_EEEEEEEPS9_jSF_S9_S9_NS7_10__identityEEEvT0_T1_T2_T3_T4_T6_,"",@"SHT_CUDA_INFO"
	.sectionflags	@""
	.align	4


	//----- nvinfo : EIATTR_CUDA_API_VERSION
	.align		4
        /*0000*/ 	.byte	0x04, 0x37
        /*0002*/ 	.short	(.L_196 - .L_195)
.L_195:
        /*0004*/ 	.word	0x00000082


	//----- nvinfo : EIATTR_KPARAM_INFO
	.align		4
.L_196:
        /*0008*/ 	.byte	0x04, 0x17
        /*000a*/ 	.short	(.L_198 - .L_197)
.L_197:
        /*000c*/ 	.word	0x00000000
        /*0010*/ 	.short	0x0005
        /*0012*/ 	.short	0x0038
        /*0014*/ 	.byte	0x00, 0xf0, 0x05, 0x00


	//----- nvinfo : EIATTR_KPARAM_INFO
	.align		4
.L_198:
        /*0018*/ 	.byte	0x04, 0x17
        /*001a*/ 	.short	(.L_200 - .L_199)
.L_199:
        /*001c*/ 	.word	0x00000000
        /*0020*/ 	.short	0x0004
        /*0022*/ 	.short	0x0028
        /*0024*/ 	.byte	0x00, 0xf0, 0x41, 0x00


	//----- nvinfo : EIATTR_KPARAM_INFO
	.align		4
.L_200:
        /*0028*/ 	.byte	0x04, 0x17
        /*002a*/ 	.short	(.L_202 - .L_201)
.L_201:
        /*002c*/ 	.word	0x00000000
        /*0030*/ 	.short	0x0003
        /*0032*/ 	.short	0x0024
        /*0034*/ 	.byte	0x00, 0xf0, 0x05, 0x00


	//----- nvinfo : EIATTR_KPARAM_INFO
	.align		4
.L_202:
        /*0038*/ 	.byte	0x04, 0x17
        /*003a*/ 	.short	(.L_204 - .L_203)
.L_203:
        /*003c*/ 	.word	0x00000000
        /*0040*/ 	.short	0x0002
        /*0042*/ 	.short	0x0020
        /*0044*/ 	.byte	0x00, 0xf0, 0x11, 0x00


	//----- nvinfo : EIATTR_KPARAM_INFO
	.align		4
.L_204:
        /*0048*/ 	.byte	0x04, 0x17
        /*004a*/ 	.short	(.L_206 - .L_205)
.L_205:
        /*004c*/ 	.word	0x00000000
        /*0050*/ 	.short	0x0001
        /*0052*/ 	.short	0x0018
        /*0054*/ 	.byte	0x00, 0xf5, 0x21, 0x00


	//----- nvinfo : EIATTR_KPARAM_INFO
	.align		4
.L_206:
        /*0058*/ 	.byte	0x04, 0x17
        /*005a*/ 	.short	(.L_208 - .L_207)
.L_207:
        /*005c*/ 	.word	0x00000000
        /*0060*/ 	.short	0x0000
        /*0062*/ 	.short	0x0000
        /*0064*/ 	.byte	0x00, 0xf0, 0x61, 0x00


	//----- nvinfo : EIATTR_SPARSE_MMA_MASK
	.align		4
.L_208:
        /*0068*/ 	.byte	0x03, 0x50
        /*006a*/ 	.short	0x0000


	//----- nvinfo : EIATTR_MAXREG_COUNT
	.align		4
        /*006c*/ 	.byte	0x03, 0x1b
        /*006e*/ 	.short	0x00ff


	//----- nvinfo : EIATTR_NUM_BARRIERS
	.align		4
        /*0070*/ 	.byte	0x02, 0x4c
        /*0072*/ 	.byte	0x01
	.zero		1


	//----- nvinfo : EIATTR_MERCURY_ISA_VERSION
	.align		4
        /*0074*/ 	.byte	0x03, 0x5f
        /*0076*/ 	.short	0x0101


	//----- nvinfo : EIATTR_COOP_GROUP_MASK_REGIDS
	.align		4
        /*0078*/ 	.byte	0x04, 0x29
        /*007a*/ 	.short	(.L_210 - .L_209)


	//   ....[0]....
.L_209:
        /*007c*/ 	.word	0xffffffff


	//   ....[1]....
        /*0080*/ 	.word	0xffffffff


	//   ....[2]....
        /*0084*/ 	.word	0xffffffff


	//   ....[3]....
        /*0088*/ 	.word	0xffffffff


	//   ....[4]....
        /*008c*/ 	.word	0xffffffff


	//   ....[5]....
        /*0090*/ 	.word	0xffffffff


	//   ....[6]....
        /*0094*/ 	.word	0xffffffff


	//   ....[7]....
        /*0098*/ 	.word	0xffffffff


	//   ....[8]....
        /*009c*/ 	.word	0xffffffff


	//   ....[9]....
        /*00a0*/ 	.word	0xffffffff


	//   ....[10]....
        /*00a4*/ 	.word	0xffffffff


	//   ....[11]....
        /*00a8*/ 	.word	0xffffffff


	//   ....[12]....
        /*00ac*/ 	.word	0xffffffff


	//   ....[13]....
        /*00b0*/ 	.word	0xffffffff


	//   ....[14]....
        /*00b4*/ 	.word	0xffffffff


	//   ....[15]....
        /*00b8*/ 	.word	0xffffffff


	//   ....[16]....
        /*00bc*/ 	.word	0xffffffff


	//   ....[17]....
        /*00c0*/ 	.word	0xffffffff


	//   ....[18]....
        /*00c4*/ 	.word	0xffffffff


	//   ....[19]....
        /*00c8*/ 	.word	0xffffffff


	//   ....[20]....
        /*00cc*/ 	.word	0xffffffff


	//   ....[21]....
        /*00d0*/ 	.word	0xffffffff


	//   ....[22]....
        /*00d4*/ 	.word	0xffffffff


	//   ....[23]....
        /*00d8*/ 	.word	0xffffffff


	//   ....[24]....
        /*00dc*/ 	.word	0xffffffff


	//   ....[25]....
        /*00e0*/ 	.word	0xffffffff


	//   ....[26]....
        /*00e4*/ 	.word	0xffffffff


	//   ....[27]....
        /*00e8*/ 	.word	0xffffffff


	//   ....[28]....
        /*00ec*/ 	.word	0xffffffff


	//   ....[29]....
        /*00f0*/ 	.word	0xffffffff


	//   ....[30]....
        /*00f4*/ 	.word	0xffffffff


	//   ....[31]....
        /*00f8*/ 	.word	0xffffffff


	//   ....[32]....
        /*00fc*/ 	.word	0xffffffff


	//   ....[33]....
        /*0100*/ 	.word	0xffffffff


	//   ....[34]....
        /*0104*/ 	.word	0xffffffff


	//   ....[35]....
        /*0108*/ 	.word	0xffffffff


	//   ....[36]....
        /*010c*/ 	.word	0xffffffff


	//   ....[37]....
        /*0110*/ 	.word	0xffffffff


	//   ....[38]....
        /*0114*/ 	.word	0xffffffff


	//   ....[39]....
        /*0118*/ 	.word	0xffffffff


	//   ....[40]....
        /*011c*/ 	.word	0xffffffff


	//   ....[41]....
        /*0120*/ 	.word	0xffffffff


	//   ....[42]....
        /*0124*/ 	.word	0xffffffff


	//   ....[43]....
        /*0128*/ 	.word	0xffffffff


	//   ....[44]....
        /*012c*/ 	.word	0xffffffff


	//----- nvinfo : EIATTR_COOP_GROUP_INSTR_OFFSETS
	.align		4
.L_210:
        /*0130*/ 	.byte	0x04, 0x28
        /*0132*/ 	.short	(.L_212 - .L_211)


	//   ....[0]....
.L_211:
        /*0134*/ 	.word	0x000011f0


	//   ....[1]....
        /*0138*/ 	.word	0x00001200


	//   ....[2]....
        /*013c*/ 	.word	0x00001210


	//   ....[3]....
        /*0140*/ 	.word	0x00001360


	//   ....[4]....
        /*0144*/ 	.word	0x00001390


	//   ....[5]....
        /*0148*/ 	.word	0x000013c0


	//   ....[6]....
        /*014c*/ 	.word	0x000014e0


	//   ....[7]....
        /*0150*/ 	.word	0x00001500


	//   ....[8]....
        /*0154*/ 	.word	0x00001510


	//   ....[9]....
        /*0158*/ 	.word	0x00001630


	//   ....[10]....
        /*015c*/ 	.word	0x00001650


	//   ....[11]....
        /*0160*/ 	.word	0x00001660


	//   ....[12]....
        /*0164*/ 	.word	0x00001780


	//   ....[13]....
        /*0168*/ 	.word	0x000017a0


	//   ....[14]....
        /*016c*/ 	.word	0x000017b0


	//   ....[15]....
        /*0170*/ 	.word	0x00001f50


	//   ....[16]....
        /*0174*/ 	.word	0x00001fe0


	//   ....[17]....
        /*0178*/ 	.word	0x00002010


	//   ....[18]....
        /*017c*/ 	.word	0x00002130


	//   ....[19]....
        /*0180*/ 	.word	0x00002160


	//   ....[20]....
        /*0184*/ 	.word	0x00002170


	//   ....[21]....
        /*0188*/ 	.word	0x00002290


	//   ....[22]....
        /*018c*/ 	.word	0x000022b0


	//   ....[23]....
        /*0190*/ 	.word	0x000022c0


	//   ....[24]....
        /*0194*/ 	.word	0x000023e0


	//   ....[25]....
        /*0198*/ 	.word	0x00002400


	//   ....[26]....
        /*019c*/ 	.word	0x00002410


	//   ....[27]....
        /*01a0*/ 	.word	0x00002530


	//   ....[28]....
        /*01a4*/ 	.word	0x00002550


	//   ....[29]....
        /*01a8*/ 	.word	0x00002560


	//   ....[30]....
        /*01ac*/ 	.word	0x00004760


	//   ....[31]....
        /*01b0*/ 	.word	0x00004770


	//   ....[32]....
        /*01b4*/ 	.word	0x00004780


	//   ....[33]....
        /*01b8*/ 	.word	0x000048d0


	//   ....[34]....
        /*01bc*/ 	.word	0x00004900


	//   ....[35]....
        /*01c0*/ 	.word	0x00004930


	//   ....[36]....
        /*01c4*/ 	.word	0x00004a50


	//   ....[37]....
        /*01c8*/ 	.word	0x00004a70


	//   ....[38]....
        /*01cc*/ 	.word	0x00004a80


	//   ....[39]....
        /*01d0*/ 	.word	0x00004ba0


	//   ....[40]....
        /*01d4*/ 	.word	0x00004bc0


	//   ....[41]....
        /*01d8*/ 	.word	0x00004bd0


	//   ....[42]....
        /*01dc*/ 	.word	0x00004cf0


	//   ....[43]....
        /*01e0*/ 	.word	0x00004d10


	//   ....[44]....
        /*01e4*/ 	.word	0x00004d20


	//----- nvinfo : EIATTR_VRC_CTA_INIT_COUNT
	.align		4
.L_212:
        /*01e8*/ 	.byte	0x02, 0x4a
	.zero		1
	.zero		1


	//----- nvinfo : EIATTR_EXIT_INSTR_OFFSETS
	.align		4
        /*01ec*/ 	.byte	0x04, 0x1c
        /*01ee*/ 	.short	(.L_214 - .L_213)


	//   ....[0]....
.L_213:
        /*01f0*/ 	.word	0x00000080


	//   ....[1]....
        /*01f4*/ 	.word	0x000000d0


	//   ....[2]....
        /*01f8*/ 	.word	0x00005440


	//   ....[3]....
        /*01fc*/ 	.word	0x00005530


	//----- nvinfo : EIATTR_MAX_THREADS
	.align		4
.L_214:
        /*0200*/ 	.byte	0x04, 0x05
        /*0202*/ 	.short	(.L_216 - .L_215)
.L_215:
        /*0204*/ 	.word	0x00000100
        /*0208*/ 	.word	0x00000001
        /*020c*/ 	.word	0x00000001


	//----- nvinfo : EIATTR_CRS_STACK_SIZE
	.align		4
.L_216:
        /*0210*/ 	.byte	0x04, 0x1e
        /*0212*/ 	.short	(.L_218 - .L_217)
.L_217:
        /*0214*/ 	.word	0x00000000


	//----- nvinfo : EIATTR_CBANK_PARAM_SIZE
	.align		4
.L_218:
        /*0218*/ 	.byte	0x03, 0x19
        /*021a*/ 	.short	0x0039


	//----- nvinfo : EIATTR_PARAM_CBANK
	.align		4
        /*021c*/ 	.byte	0x04, 0x0a
        /*021e*/ 	.short	(.L_220 - .L_219)
	.align		4
.L_219:
        /*0220*/ 	.word	index@(.nv.constant0._ZN3cub18CUB_300001_SM_10006detail6reduce28DeviceReduceSingleTileKernelINS2_10policy_hubIN4cuda3std3__45tupleIJblEEEjN6thrust24THRUST_300001_SM_1000_NS8cuda_cub9__find_if7functorIS9_EEE10Policy1000ENSB_12zip_iteratorINS8_IJNSD_26transform_input_iterator_tIbNSB_6detail15normal_iteratorINSB_10device_ptrIiEEEE7is_evenEENSB_17counting_iteratorIlNSB_11use_defaultESS_SS_EEEEEEEPS9_jSF_S9_S9_NS7_10__identityEEEvT0_T1_T2_T3_T4_T6_)
        /*0224*/ 	.short	0x0380
        /*0226*/ 	.short	0x0039


	//----- nvinfo : EIATTR_SW_WAR
	.align		4
.L_220:
        /*0228*/ 	.byte	0x04, 0x36
        /*022a*/ 	.short	(.L_222 - .L_221)
.L_221:
        /*022c*/ 	.word	0x00000008
.L_222:


//--------------------- .nv.info._ZN3cub18CUB_300001_SM_10006detail6reduce28DeviceReduceSingleTileKernelINS2_10policy_hubIN4cuda3std3__45tupleIJblEEEyN6thrust24THRUST_300001_SM_1000_NS8cuda_cub9__find_if7functorIS9_EEE10Policy1000EPS9_SI_iSF_S9_S9_NS7_10__identityEEEvT0_T1_T2_T3_T4_T6_ --------------------------
	.section	.nv.info._ZN3cub18CUB_300001_SM_10006detail6reduce28DeviceReduceSingleTileKernelINS2_10policy_hubIN4cuda3std3__45tupleIJblEEEyN6thrust24THRUST_300001_SM_1000_NS8cuda_cub9__find_if7functorIS9_EEE10Policy1000EPS9_SI_iSF_S9_S9_NS7_10__identityEEEvT0_T1_T2_T3_T4_T6_,"",@"SHT_CUDA_INFO"
	.sectionflags	@""
	.align	4


	//----- nvinfo : EIATTR_CUDA_API_VERSION
	.align		4
        /*0000*/ 	.byte	0x04, 0x37
        /*0002*/ 	.short	(.L_224 - .L_223)
.L_223:
        /*0004*/ 	.word	0x00000082


	//----- nvinfo : EIATTR_KPARAM_INFO
	.align		4
.L_224:
        /*0008*/ 	.byte	0x04, 0x17
        /*000a*/ 	.short	(.L_226 - .L_225)
.L_225:
        /*000c*/ 	.word	0x00000000
        /*0010*/ 	.short	0x0005
        /*0012*/ 	.short	0x0028
        /*0014*/ 	.byte	0x00, 0xf0, 0x05, 0x00


	//----- nvinfo : EIATTR_KPARAM_INFO
	.align		4
.L_226:
        /*0018*/ 	.byte	0x04, 0x17
        /*001a*/ 	.short	(.L_228 - .L_227)
.L_227:
        /*001c*/ 	.word	0x00000000
        /*0020*/ 	.short	0x0004
        /*0022*/ 	.short	0x0018
        /*0024*/ 	.byte	0x00, 0xf0, 0x41, 0x00


	//----- nvinfo : EIATTR_KPARAM_INFO
	.align		4
.L_228:
        /*0028*/ 	.byte	0x04, 0x17
        /*002a*/ 	.short	(.L_230 - .L_229)
.L_229:
        /*002c*/ 	.word	0x00000000
        /*0030*/ 	.short	0x0003
        /*0032*/ 	.short	0x0014
        /*0034*/ 	.byte	0x00, 0xf0, 0x05, 0x00


	//----- nvinfo : EIATTR_KPARAM_INFO
	.align		4
.L_230:
        /*0038*/ 	.byte	0x04, 0x17
        /*003a*/ 	.short	(.L_232 - .L_231)
.L_231:
        /*003c*/ 	.word	0x00000000
        /*0040*/ 	.short	0x0002
        /*0042*/ 	.short	0x0010
        /*0044*/ 	.byte	0x00, 0xf0, 0x11, 0x00


	//----- nvinfo : EIATTR_KPARAM_INFO
	.align		4
.L_232:
        /*0048*/ 	.byte	0x04, 0x17
        /*004a*/ 	.short	(.L_234 - .L_233)
.L_233:
        /*004c*/ 	.word	0x00000000
        /*0050*/ 	.short	0x0001
        /*0052*/ 	.short	0x0008
        /*0054*/ 	.byte	0x00, 0xf5, 0x21, 0x00


	//----- nvinfo : EIATTR_KPARAM_INFO
	.align		4
.L_234:
        /*0058*/ 	.byte	0x04, 0x17
        /*005a*/ 	.short	(.L_236 - .L_235)
.L_235:
        /*005c*/ 	.word	0x00000000
        /*0060*/ 	.short	0x0000
        /*0062*/ 	.short	0x0000
        /*0064*/ 	.byte	0x00, 0xf5, 0x21, 0x00


	//----- nvinfo : EIATTR_SPARSE_MMA_MASK
	.align		4
.L_236:
        /*0068*/ 	.byte	0x03, 0x50
        /*006a*/ 	.short	0x0000


	//----- nvinfo : EIATTR_MAXREG_COUNT
	.align		4
        /*006c*/ 	.byte	0x03, 0x1b
        /*006e*/ 	.short	0x00ff


	//----- nvinfo : EIATTR_NUM_BARRIERS
	.align		4
        /*0070*/ 	.byte	0x02, 0x4c
        /*0072*/ 	.byte	0x01
	.zero		1


	//----- nvinfo : EIATTR_MERCURY_ISA_VERSION
	.align		4
        /*0074*/ 	.byte	0x03, 0x5f
        /*0076*/ 	.short	0x0101


	//----- nvinfo : EIATTR_COOP_GROUP_MASK_REGIDS
	.align		4
        /*0078*/ 	.byte	0x04, 0x29
        /*007a*/ 	.short	(.L_238 - .L_237)


	//   ....[0]....
.L_237:
        /*007c*/ 	.word	0xffffffff


	//   ....[1]....
        /*0080*/ 	.word	0xffffffff


	//   ....[2]....
        /*0084*/ 	.word	0xffffffff


	//   ....[3]....
        /*0088*/ 	.word	0xffffffff


	//   ....[4]....
        /*008c*/ 	.word	0xffffffff


	//   ....[5]....
        /*0090*/ 	.word	0xffffffff


	//   ....[6]....
        /*0094*/ 	.word	0xffffffff


	//   ....[7]....
        /*0098*/ 	.word	0xffffffff


	//   ....[8]....
        /*009c*/ 	.word	0xffffffff


	//   ....[9]....
        /*00a0*/ 	.word	0xffffffff


	//   ....[10]....
        /*00a4*/ 	.word	0xffffffff


	//   ....[11]....
        /*00a8*/ 	.word	0xffffffff


	//   ....[12]....
        /*00ac*/ 	.word	0xffffffff


	//   ....[13]....
        /*00b0*/ 	.word	0xffffffff


	//   ....[14]....
        /*00b4*/ 	.word	0xffffffff


	//   ....[15]....
        /*00b8*/ 	.word	0xffffffff


	//   ....[16]....
        /*00bc*/ 	.word	0xffffffff


	//   ....[17]....
        /*00c0*/ 	.word	0xffffffff


	//   ....[18]....
        /*00c4*/ 	.word	0xffffffff


	//   ....[19]....
        /*00c8*/ 	.word	0xffffffff


	//   ....[20]....
        /*00cc*/ 	.word	0xffffffff


	//   ....[21]....
        /*00d0*/ 	.word	0xffffffff


	//   ....[22]....
        /*00d4*/ 	.word	0xffffffff


	//   ....[23]....
        /*00d8*/ 	.word	0xffffffff


	//   ....[24]....
        /*00dc*/ 	.word	0xffffffff


	//   ....[25]....
        /*00e0*/ 	.word	0xffffffff


	//   ....[26]....
        /*00e4*/ 	.word	0xffffffff


	//   ....[27]....
        /*00e8*/ 	.word	0xffffffff


	//   ....[28]....
        /*00ec*/ 	.word	0xffffffff


	//   ....[29]....
        /*00f0*/ 	.word	0xffffffff


	//   ....[30]....
        /*00f4*/ 	.word	0xffffffff


	//   ....[31]....
        /*00f8*/ 	.word	0xffffffff


	//   ....[32]....
        /*00fc*/ 	.word	0xffffffff


	//   ....[33]....
        /*0100*/ 	.word	0xffffffff


	//   ....[34]....
        /*0104*/ 	.word	0xffffffff


	//   ....[35]....
        /*0108*/ 	.word	0xffffffff


	//   ....[36]....
        /*010c*/ 	.word	0xffffffff


	//   ....[37]....
        /*0110*/ 	.word	0xffffffff


	//   ....[38]....
        /*0114*/ 	.word	0xffffffff


	//   ....[39]....
        /*0118*/ 	.word	0xffffffff


	//   ....[40]....
        /*011c*/ 	.word	0xffffffff


	//   ....[41]....
        /*0120*/ 	.word	0xffffffff


	//   ....[42]....
        /*0124*/ 	.word	0xffffffff


	//   ....[43]....
        /*0128*/ 	.word	0xffffffff


	//   ....[44]....
        /*012c*/ 	.word	0xffffffff


	//----- nvinfo : EIATTR_COOP_GROUP_INSTR_OFFSETS
	.align		4
.L_238:
        /*0130*/ 	.byte	0x04, 0x28
        /*0132*/ 	.short	(.L_240 - .L_239)


	//   ....[0]....
.L_239:
        /*0134*/ 	.word	0x000007d0


	//   ....[1]....
        /*0138*/ 	.word	0x000007e0


	//   ....[2]....
        /*013c*/ 	.word	0x000007f0


	//   ....[3]....
        /*0140*/ 	.word	0x00000940


	//   ....[4]....
        /*0144*/ 	.word	0x00000970


	//   ....[5]....
        /*0148*/ 	.word	0x000009a0


	//   ....[6]....
        /*014c*/ 	.word	0x00000ac0


	//   ....[7]....
        /*0150*/ 	.word	0x00000ae0


	//   ....[8]....
        /*0154*/ 	.word	0x00000af0


	//   ....[9]....
        /*0158*/ 	.word	0x00000c10


	//   ....[10]....
        /*015c*/ 	.word	0x00000c30


	//   ....[11]....
        /*0160*/ 	.word	0x00000c40


	//   ....[12]....
        /*0164*/ 	.word	0x00000d60


	//   ....[13]....
        /*0168*/ 	.word	0x00000d80


	//   ....[14]....
        /*016c*/ 	.word	0x00000d90


	//   ....[15]....
        /*0170*/ 	.word	0x00001520


	//   ....[16]....
        /*0174*/ 	.word	0x000015b0


	//   ....[17]....
        /*0178*/ 	.word	0x000015e0


	//   ....[18]....
        /*017c*/ 	.word	0x00001700


	//   ....[19]....
        /*0180*/ 	.word	0x00001730


	//   ....[20]....
        /*0184*/ 	.word	0x00001740


	//   ....[21]....
        /*0188*/ 	.word	0x00001860


	//   ....[22]....
        /*018c*/ 	.word	0x00001880


	//   ....[23]....
        /*0190*/ 	.word	0x00001890


	//   ....[24]....
        /*0194*/ 	.word	0x000019b0


	//   ....[25]....
        /*0198*/ 	.word	0x000019d0


	//   ....[26]....
        /*019c*/ 	.word	0x000019e0


	//   ....[27]....
        /*01a0*/ 	.word	0x00001b00


	//   ....[28]....
        /*01a4*/ 	.word	0x00001b20


	//   ....[29]....
        /*01a8*/ 	.word	0x00001b30


	//   ....[30]....
        /*01ac*/ 	.word	0x000031b0


	//   ....[31]....
        /*01b0*/ 	.word	0x000031c0


	//   ....[32]....
        /*01b4*/ 	.word	0x000031d0


	//   ....[33]....
        /*01b8*/ 	.word	0x00003320


	//   ....[34]....
        /*01bc*/ 	.word	0x00003350


	//   ....[35]....
        /*01c0*/ 	.word	0x00003380


	//   ....[36]....
        /*01c4*/ 	.word	0x000034a0


	//   ....[37]....
        /*01c8*/ 	.word	0x000034c0


	//   ....[38]....
        /*01cc*/ 	.word	0x000034d0


	//   ....[39]....
        /*01d0*/ 	.word	0x000035f0


	//   ....[40]....
        /*01d4*/ 	.word	0x00003610


	//   ....[41]....
        /*01d8*/ 	.word	0x00003620


	//   ....[42]....
        /*01dc*/ 	.word	0x00003740


	//   ....[43]....
        /*01e0*/ 	.word	0x00003760


	//   ....[44]....
        /*01e4*/ 	.word	0x00003770


	//----- nvinfo : EIATTR_VRC_CTA_INIT_COUNT
	.align		4
.L_240:
        /*01e8*/ 	.byte	0x02, 0x4a
	.zero		1
	.zero		1


	//----- nvinfo : EIATTR_EXIT_INSTR_OFFSETS
	.align		4
        /*01ec*/ 	.byte	0x04, 0x1c
        /*01ee*/ 	.short	(.L_242 - .L_241)


	//   ....[0]....
.L_241:
        /*01f0*/ 	.word	0x00000080


	//   ....[1]....
        /*01f4*/ 	.word	0x000000d0


	//   ....[2]....
        /*01f8*/ 	.word	0x00003e80


	//   ....[3]....
        /*01fc*/ 	.word	0x00003f70


	//----- nvinfo : EIATTR_MAX_THREADS
	.align		4
.L_242:
        /*0200*/ 	.byte	0x04, 0x05
        /*0202*/ 	.short	(.L_244 - .L_243)
.L_243:
        /*0204*/ 	.word	0x00000100
        /*0208*/ 	.word	0x00000001
        /*020c*/ 	.word	0x00000001


	//----- nvinfo : EIATTR_CRS_STACK_SIZE
	.align		4
.L_244:
        /*0210*/ 	.byte	0x04, 0x1e
        /*0212*/ 	.short	(.L_246 - .L_245)
.L_245:
        /*0214*/ 	.word	0x00000000


	//----- nvinfo : EIATTR_CBANK_PARAM_SIZE
	.align		4
.L_246:
        /*0218*/ 	.byte	0x03, 0x19
        /*021a*/ 	.short	0x0029


	//----- nvinfo : EIATTR_PARAM_CBANK
	.align		4
        /*021c*/ 	.byte	0x04, 0x0a
        /*021e*/ 	.short	(.L_248 - .L_247)
	.align		4
.L_247:
        /*0220*/ 	.word	index@(.nv.constant0._ZN3cub18CUB_300001_SM_10006detail6reduce28DeviceReduceSingleTileKernelINS2_10policy_hubIN4cuda3std3__45tupleIJblEEEyN6thrust24THRUST_300001_SM_1000_NS8cuda_cub9__find_if7functorIS9_EEE10Policy1000EPS9_SI_iSF_S9_S9_NS7_10__identityEEEvT0_T1_T2_T3_T4_T6_)
        /*0224*/ 	.short	0x0380
        /*0226*/ 	.short	0x0029


	//----- nvinfo : EIATTR_SW_WAR
	.align		4
.L_248:
        /*0228*/ 	.byte	0x04, 0x36
        /*022a*/ 	.short	(.L_250 - .L_249)
.L_249:
        /*022c*/ 	.word	0x00000008
.L_250:


//--------------------- .nv.info._ZN3cub18CUB_300001_SM_10006detail6reduce18DeviceReduceKernelINS2_10policy_hubIN4cuda3std3__45tupleIJblEEEyN6thrust24THRUST_300001_SM_1000_NS8cuda_cub9__find_if7functorIS9_EEE10Policy1000ENSB_12zip_iteratorINS8_IJNSD_26transform_input_iterator_tIbNSB_6detail15normal_iteratorINSB_10device_ptrIiEEEENS7_10__not_fn_tI7is_evenEEEENSB_17counting_iteratorIlNSB_11use_defaultESU_SU_EEEEEEEySF_S9_NS7_10__identityEEEvT0_PT3_T1_NS0_13GridEvenShareIS12_EET2_T4_ --------------------------
	.section	.nv.info._ZN3cub18CUB_300001_SM_10006detail6reduce18DeviceReduceKernelINS2_10policy_hubIN4cuda3std3__45tupleIJblEEEyN6thrust24THRUST_300001_SM_1000_NS8cuda_cub9__find_if7functorIS9_EEE10Policy1000ENSB_12zip_iteratorINS8_IJNSD_26transform_input_iterator_tIbNSB_6detail15normal_iteratorINSB_10device_ptrIiEEEENS7_10__not_fn_tI7is_evenEEEENSB_17counting_iteratorIlNSB_11use_defaultESU_SU_EEEEEEEySF_S9_NS7_10__identityEEEvT0_PT3_T1_NS0_13GridEvenShareIS12_EET2_T4_,"",@"SHT_CUDA_INFO"
	.sectionflags	@""
	.align	4


	//----- nvinfo : EIATTR_CUDA_API_VERSION
	.align		4
        /*0000*/ 	.byte	0x04, 0x37
        /*0002*/ 	.short	(.L_252 - .L_251)
.L_251:
        /*0004*/ 	.word	0x00000082


	//----- nvinfo : EIATTR_KPARAM_INFO
	.align		4
.L_252:
        /*0008*/ 	.byte	0x04, 0x17
        /*000a*/ 	.short	(.L_254 - .L_253)
.L_253:
        /*000c*/ 	.word	0x00000000
        /*0010*/ 	.short	0x0005
        /*0012*/ 	.short	0x0071
        /*0014*/ 	.byte	0x00, 0xf0, 0x05, 0x00


	//----- nvinfo : EIATTR_KPARAM_INFO
	.align		4
.L_254:
        /*0018*/ 	.byte	0x04, 0x17
        /*001a*/ 	.short	(.L_256 - .L_255)
.L_255:
        /*001c*/ 	.word	0x00000000
        /*0020*/ 	.short	0x0004
        /*0022*/ 	.short	0x0070
        /*0024*/ 	.byte	0x00, 0xf0, 0x05, 0x00


	//----- nvinfo : EIATTR_KPARAM_INFO
	.align		4
.L_256:
        /*0028*/ 	.byte	0x04, 0x17
        /*002a*/ 	.short	(.L_258 - .L_257)
.L_257:
        /*002c*/ 	.word	0x00000000
        /*0030*/ 	.short	0x0003
        /*0032*/ 	.short	0x0028
        /*0034*/ 	.byte	0x00, 0xf0, 0x21, 0x01


	//----- nvinfo : EIATTR_KPARAM_INFO
	.align		4
.L_258:
        /*0038*/ 	.byte	0x04, 0x17
        /*003a*/ 	.short	(.L_260 - .L_259)
.L_259:
        /*003c*/ 	.word	0x00000000
        /*0040*/ 	.short	0x0002
        /*0042*/ 	.short	0x0020
        /*0044*/ 	.byte	0x00, 0xf0, 0x21, 0x00


	//----- nvinfo : EIATTR_KPARAM_INFO
	.align		4
.L_260:
        /*0048*/ 	.byte	0x04, 0x17
        /*004a*/ 	.short	(.L_262 - .L_261)
.L_261:
        /*004c*/ 	.word	0x00000000
        /*0050*/ 	.short	0x0001
        /*0052*/ 	.short	0x0018
        /*0054*/ 	.byte	0x00, 0xf5, 0x21, 0x00


	//----- nvinfo : EIATTR_KPARAM_INFO
	.align		4
.L_262:
        /*0058*/ 	.byte	0x04, 0x17
        /*005a*/ 	.short	(.L_264 - .L_263)
.L_263:
        /*005c*/ 	.word	0x00000000
        /*0060*/ 	.short	0x0000
        /*0062*/ 	.short	0x0000
        /*0064*/ 	.byte	0x00, 0xf0, 0x61, 0x00


	//----- nvinfo : EIATTR_SPARSE_MMA_MASK
	.align		4
.L_264:
        /*0068*/ 	.byte	0x03, 0x50
        /*006a*/ 	.short	0x0000


	//----- nvinfo : EIATTR_MAXREG_COUNT
	.align		4
        /*006c*/ 	.byte	0x03, 0x1b
        /*006e*/ 	.short	0x00ff


	//----- nvinfo : EIATTR_NUM_BARRIERS
	.align		4
        /*0070*/ 	.byte	0x02, 0x4c
        /*0072*/ 	.byte	0x01
	.zero		1


	//----- nvinfo : EIATTR_MERCURY_ISA_VERSION
	.align		4
        /*0074*/ 	.byte	0x03, 0x5f
        /*0076*/ 	.short	0x0101


	//----- nvinfo : EIATTR_COOP_GROUP_MASK_REGIDS
	.align		4
        /*0078*/ 	.byte	0x04, 0x29
        /*007a*/ 	.short	(.L_266 - .L_265)


	//   ....[0]....
.L_265:
        /*007c*/ 	.word	0xffffffff


	//   ....[1]....
        /*0080*/ 	.word	0xffffffff


	//   ....[2]....
        /*0084*/ 	.word	0xffffffff


	//   ....[3]....
        /*0088*/ 	.word	0xffffffff


	//   ....[4]....
        /*008c*/ 	.word	0xffffffff


	//   ....[5]....
        /*0090*/ 	.word	0xffffffff


	//   ....[6]....
        /*0094*/ 	.word	0xffffffff


	//   ....[7]....
        /*0098*/ 	.word	0xffffffff


	//   ....[8]....
        /*009c*/ 	.word	0xffffffff


	//   ....[9]....
        /*00a0*/ 	.word	0xffffffff


	//   ....[10]....
        /*00a4*/ 	.word	0xffffffff


	//   ....[11]....
        /*00a8*/ 	.word	0xffffffff


	//   ....[12]....
        /*00ac*/ 	.word	0xffffffff


	//   ....[13]....
        /*00b0*/ 	.word	0xffffffff


	//   ....[14]....
        /*00b4*/ 	.word	0xffffffff


	//   ....[15]....
        /*00b8*/ 	.word	0xffffffff


	//   ....[16]....
        /*00bc*/ 	.word	0xffffffff


	//   ....[17]....
        /*00c0*/ 	.word	0xffffffff


	//   ....[18]....
        /*00c4*/ 	.word	0xffffffff


	//   ....[19]....
        /*00c8*/ 	.word	0xffffffff


	//   ....[20]....
        /*00cc*/ 	.word	0xffffffff


	//   ....[21]....
        /*00d0*/ 	.word	0xffffffff


	//   ....[22]....
        /*00d4*/ 	.word	0xffffffff


	//   ....[23]....
        /*00d8*/ 	.word	0xffffffff


	//   ....[24]....
        /*00dc*/ 	.word	0xffffffff


	//   ....[25]....
        /*00e0*/ 	.word	0xffffffff


	//   ....[26]....
        /*00e4*/ 	.word	0xffffffff


	//   ....[27]....
        /*00e8*/ 	.word	0xffffffff


	//   ....[28]....
        /*00ec*/ 	.word	0xffffffff


	//   ....[29]....
        /*00f0*/ 	.word	0xffffffff


	//   ....[30]....
        /*00f4*/ 	.word	0xffffffff


	//   ....[31]....
        /*00f8*/ 	.word	0xffffffff


	//   ....[32]....
        /*00fc*/ 	.word	0xffffffff


	//   ....[33]....
        /*0100*/ 	.word	0xffffffff


	//   ....[34]....
        /*0104*/ 	.word	0xffffffff


	//   ....[35]....
        /*0108*/ 	.word	0xffffffff


	//   ....[36]....
        /*010c*/ 	.word	0xffffffff


	//   ....[37]....
        /*0110*/ 	.word	0xffffffff


	//   ....[38]....
        /*0114*/ 	.word	0xffffffff


	//   ....[39]....
        /*0118*/ 	.word	0xffffffff


	//   ....[40]....
        /*011c*/ 	.word	0xffffffff


	//   ....[41]....
        /*0120*/ 	.word	0xffffffff


	//   ....[42]....
        /*0124*/ 	.word	0xffffffff


	//   ....[43]....
        /*0128*/ 	.word	0xffffffff


	//   ....[44]....
        /*012c*/ 	.word	0xffffffff


	//----- nvinfo : EIATTR_COOP_GROUP_INSTR_OFFSETS
	.align		4
.L_266:
        /*0130*/ 	.byte	0x04, 0x28
        /*0132*/ 	.short	(.L_268 - .L_267)


	//   ....[0]....
.L_267:
        /*0134*/ 	.word	0x00001400


	//   ....[1]....
        /*0138*/ 	.word	0x00001410


	//   ....[2]....
        /*013c*/ 	.word	0x00001420


	//   ....[3]....
        /*0140*/ 	.word	0x00001570


	//   ....[4]....
        /*0144*/ 	.word	0x000015a0


	//   ....[5]....
        /*0148*/ 	.word	0x000015d0


	//   ....[6]....
        /*014c*/ 	.word	0x000016f0


	//   ....[7]....
        /*0150*/ 	.word	0x00001710


	//   ....[8]....
        /*0154*/ 	.word	0x00001720


	//   ....[9]....
        /*0158*/ 	.word	0x00001840


	//   ....[10]....
        /*015c*/ 	.word	0x00001860


	//   ....[11]....
        /*0160*/ 	.word	0x00001870


	//   ....[12]....
        /*0164*/ 	.word	0x00001990


	//   ....[13]....
        /*0168*/ 	.word	0x000019b0


	//   ....[14]....
        /*016c*/ 	.word	0x000019c0


	//   ....[15]....
        /*0170*/ 	.word	0x00002160


	//   ....[16]....
        /*0174*/ 	.word	0x000021f0


	//   ....[17]....
        /*0178*/ 	.word	0x00002220


	//   ....[18]....
        /*017c*/ 	.word	0x00002340


	//   ....[19]....
        /*0180*/ 	.word	0x00002370


	//   ....[20]....
        /*0184*/ 	.word	0x00002380


	//   ....[21]....
        /*0188*/ 	.word	0x000024a0


	//   ....[22]....
        /*018c*/ 	.word	0x000024c0


	//   ....[23]....
        /*0190*/ 	.word	0x000024d0


	//   ....[24]....
        /*0194*/ 	.word	0x000025f0


	//   ....[25]....
        /*0198*/ 	.word	0x00002610


	//   ....[26]....
        /*019c*/ 	.word	0x00002620


	//   ....[27]....
        /*01a0*/ 	.word	0x00002740


	//   ....[28]....
        /*01a4*/ 	.word	0x00002760


	//   ....[29]....
        /*01a8*/ 	.word	0x00002770


	//   ....[30]....
        /*01ac*/ 	.word	0x00004a20


	//   ....[31]....
        /*01b0*/ 	.word	0x00004a30


	//   ....[32]....
        /*01b4*/ 	.word	0x00004a40


	//   ....[33]....
        /*01b8*/ 	.word	0x00004b90


	//   ....[34]....
        /*01bc*/ 	.word	0x00004bc0


	//   ....[35]....
        /*01c0*/ 	.word	0x00004bf0


	//   ....[36]....
        /*01c4*/ 	.word	0x00004d10


	//   ....[37]....
        /*01c8*/ 	.word	0x00004d30


	//   ....[38]....
        /*01cc*/ 	.word	0x00004d40


	//   ....[39]....
        /*01d0*/ 	.word	0x00004e60


	//   ....[40]....
        /*01d4*/ 	.word	0x00004e80


	//   ....[41]....
        /*01d8*/ 	.word	0x00004e90


	//   ....[42]....
        /*01dc*/ 	.word	0x00004fb0


	//   ....[43]....
        /*01e0*/ 	.word	0x00004fd0


	//   ....[44]....
        /*01e4*/ 	.word	0x00004fe0


	//----- nvinfo : EIATTR_VRC_CTA_INIT_COUNT
	.align		4
.L_268:
        /*01e8*/ 	.byte	0x02, 0x4a
	.zero		1
	.zero		1


	//----- nvinfo : EIATTR_EXIT_INSTR_OFFSETS
	.align		4
        /*01ec*/ 	.byte	0x04, 0x1c
        /*01ee*/ 	.short	(.L_270 - .L_269)


	//   ....[0]....
.L_269:
        /*01f0*/ 	.word	0x00005700


	//   ....[1]....
        /*01f4*/ 	.word	0x00005760


	//----- nvinfo : EIATTR_MAX_THREADS
	.align		4
.L_270:
        /*01f8*/ 	.byte	0x04, 0x05
        /*01fa*/ 	.short	(.L_272 - .L_271)
.L_271:
        /*01fc*/ 	.word	0x00000100
        /*0200*/ 	.word	0x00000001
        /*0204*/ 	.word	0x00000001


	//----- nvinfo : EIATTR_CRS_STACK_SIZE
	.align		4
.L_272:
        /*0208*/ 	.byte	0x04, 0x1e
        /*020a*/ 	.short	(.L_274 - .L_273)
.L_273:
        /*020c*/ 	.word	0x00000000


	//----- nvinfo : EIATTR_CBANK_PARAM_SIZE
	.align		4
.L_274:
        /*0210*/ 	.byte	0x03, 0x19
        /*0212*/ 	.short	0x0072


	//----- nvinfo : EIATTR_PARAM_CBANK
	.align		4
        /*0214*/ 	.byte	0x04, 0x0a
        /*0216*/ 	.short	(.L_276 - .L_275)
	.align		4
.L_275:
        /*0218*/ 	.word	index@(.nv.constant0._ZN3cub18CUB_300001_SM_10006detail6reduce18DeviceReduceKernelINS2_10policy_hubIN4cuda3std3__45tupleIJblEEEyN6thrust24THRUST_300001_SM_1000_NS8cuda_cub9__find_if7functorIS9_EEE10Policy1000ENSB_12zip_iteratorINS8_IJNSD_26transform_input_iterator_tIbNSB_6detail15normal_iteratorINSB_10device_ptrIiEEEENS7_10__not_fn_tI7is_evenEEEENSB_17counting_iteratorIlNSB_11use_defaultESU_SU_EEEEEEEySF_S9_NS7_10__identityEEEvT0_PT3_T1_NS0_13GridEvenShareIS12_EET2_T4_)
        /*021c*/ 	.short	0x0380
        /*021e*/ 	.short	0x0072


	//----- nvinfo : EIATTR_SW_WAR
	.align		4
.L_276:
        /*0220*/ 	.byte	0x04, 0x36
        /*0222*/ 	.short	(.L_278 - .L_277)
.L_277:
        /*0224*/ 	.word	0x00000008
.L_278:


//--------------------- .nv.info._ZN3cub18CUB_300001_SM_10006detail6reduce28DeviceReduceSingleTileKernelINS2_10policy_hubIN4cuda3std3__45tupleIJblEEEyN6thrust24THRUST_300001_SM_1000_NS8cuda_cub9__find_if7functorIS9_EEE10Policy1000ENSB_12zip_iteratorINS8_IJNSD_26transform_input_iterator_tIbNSB_6detail15normal_iteratorINSB_10device_ptrIiEEEENS7_10__not_fn_tI7is_evenEEEENSB_17counting_iteratorIlNSB_11use_defaultESU_SU_EEEEEEEPS9_ySF_S9_S9_NS7_10__identityEEEvT0_T1_T2_T3_T4_T6_ --------------------------
	.section	.nv.info._ZN3cub18CUB_300001_SM_10006detail6reduce28DeviceReduceSingleTileKernelINS2_10policy_hubIN4cuda3std3__45tupleIJblEEEyN6thrust24THRUST_300001_SM_1000_NS8cuda_cub9__find_if7functorIS9_EEE10Policy1000ENSB_12zip_iteratorINS8_IJNSD_26transform_input_iterator_tIbNSB_6detail15normal_iteratorINSB_10device_ptrIiEEEENS7_10__not_fn_tI7is_evenEEEENSB_17counting_iteratorIlNSB_11use_defaultESU_SU_EEEEEEEPS9_ySF_S9_S9_NS7_10__identityEEEvT0_T1_T2_T3_T4_T6_,"",@"SHT_CUDA_INFO"
	.sectionflags	@""
	.align	4


	//----- nvinfo : EIATTR_CUDA_API_VERSION
	.align		4
        /*0000*/ 	.byte	0x04, 0x37
        /*0002*/ 	.short	(.L_280 - .L_279)
.L_279:
        /*0004*/ 	.word	0x00000082


	//----- nvinfo : EIATTR_KPARAM_INFO
	.align		4
.L_280:
        /*0008*/ 	.byte	0x04, 0x17
        /*000a*/ 	.short	(.L_282 - .L_281)
.L_281:
        /*000c*/ 	.word	0x00000000
        /*0010*/ 	.short	0x0005
        /*0012*/ 	.short	0x0040
        /*0014*/ 	.byte	0x00, 0xf0, 0x05, 0x00


	//----- nvinfo : EIATTR_KPARAM_INFO
	.align		4
.L_282:
        /*0018*/ 	.byte	0x04, 0x17
        /*001a*/ 	.short	(.L_284 - .L_283)
.L_283:
        /*001c*/ 	.word	0x00000000
        /*0020*/ 	.short	0x0004
        /*0022*/ 	.short	0x0030
        /*0024*/ 	.byte	0x00, 0xf0, 0x41, 0x00


	//----- nvinfo : EIATTR_KPARAM_INFO
	.align		4
.L_284:
        /*0028*/ 	.byte	0x04, 0x17
        /*002a*/ 	.short	(.L_286 - .L_285)
.L_285:
        /*002c*/ 	.word	0x00000000
        /*0030*/ 	.short	0x0003
        /*0032*/ 	.short	0x0028
        /*0034*/ 	.byte	0x00, 0xf0, 0x05, 0x00


	//----- nvinfo : EIATTR_KPARAM_INFO
	.align		4
.L_286:
        /*0038*/ 	.byte	0x04, 0x17
        /*003a*/ 	.short	(.L_288 - .L_287)
.L_287:
        /*003c*/ 	.word	0x00000000
        /*0040*/ 	.short	0x0002
        /*0042*/ 	.short	0x0020
        /*0044*/ 	.byte	0x00, 0xf0, 0x21, 0x00


	//----- nvinfo : EIATTR_KPARAM_INFO
	.align		4
.L_288:
        /*0048*/ 	.byte	0x04, 0x17
        /*004a*/ 	.short	(.L_290 - .L_289)
.L_289:
        /*004c*/ 	.word	0x00000000
        /*0050*/ 	.short	0x0001
        /*0052*/ 	.short	0x0018
        /*0054*/ 	.byte	0x00, 0xf5, 0x21, 0x00


	//----- nvinfo : EIATTR_KPARAM_INFO
	.align		4
.L_290:
        /*0058*/ 	.byte	0x04, 0x17
        /*005a*/ 	.short	(.L_292 - .L_291)
.L_291:
        /*005c*/ 	.word	0x00000000
        /*0060*/ 	.short	0x0000
        /*0062*/ 	.short	0x0000
        /*0064*/ 	.byte	0x00, 0xf0, 0x61, 0x00


	//----- nvinfo : EIATTR_SPARSE_MMA_MASK
	.align		4
.L_292:
        /*0068*/ 	.byte	0x03, 0x50
        /*006a*/ 	.short	0x0000


	//----- nvinfo : EIATTR_MAXREG_COUNT
	.align		4
        /*006c*/ 	.byte	0x03, 0x1b
        /*006e*/ 	.short	0x00ff


	//----- nvinfo : EIATTR_NUM_BARRIERS
	.align		4
        /*0070*/ 	.byte	0x02, 0x4c
        /*0072*/ 	.byte	0x01
	.zero		1


	//----- nvinfo : EIATTR_MERCURY_ISA_VERSION
	.align		4
        /*0074*/ 	.byte	0x03, 0x5f
        /*0076*/ 	.short	0x0101


	//----- nvinfo : EIATTR_COOP_GROUP_MASK_REGIDS
	.align		4
        /*0078*/ 	.byte	0x04, 0x29
        /*007a*/ 	.short	(.L_294 - .L_293)


	//   ....[0]....
.L_293:
        /*007c*/ 	.word	0xffffffff


	//   ....[1]....
        /*0080*/ 	.word	0xffffffff


	//   ....[2]....
        /*0084*/ 	.word	0xffffffff


	//   ....[3]....
        /*0088*/ 	.word	0xffffffff


	//   ....[4]....
        /*008c*/ 	.word	0xffffffff


	//   ....[5]....
        /*0090*/ 	.word	0xffffffff


	//   ....[6]....
        /*0094*/ 	.word	0xffffffff


	//   ....[7]....
        /*0098*/ 	.word	0xffffffff


	//   ....[8]....
        /*009c*/ 	.word	0xffffffff


	//   ....[9]....
        /*00a0*/ 	.word	0xffffffff


	//   ....[10]....
        /*00a4*/ 	.word	0xffffffff


	//   ....[11]....
        /*00a8*/ 	.word	0xffffffff


	//   ....[12]....
        /*00ac*/ 	.word	0xffffffff


	//   ....[13]....
        /*00b0*/ 	.word	0xffffffff


	//   ....[14]....
        /*00b4*/ 	.word	0xffffffff


	//   ....[15]....
        /*00b8*/ 	.word	0xffffffff


	//   ....[16]....
        /*00bc*/ 	.word	0xffffffff


	//   ....[17]....
        /*00c0*/ 	.word	0xffffffff


	//   ....[18]....
        /*00c4*/ 	.word	0xffffffff


	//   ....[19]....
        /*00c8*/ 	.word	0xffffffff


	//   ....[20]....
        /*00cc*/ 	.word	0xffffffff


	//   ....[21]....
        /*00d0*/ 	.word	0xffffffff


	//   ....[22]....
        /*00d4*/ 	.word	0xffffffff


	//   ....[23]....
        /*00d8*/ 	.word	0xffffffff


	//   ....[24]....
        /*00dc*/ 	.word	0xffffffff


	//   ....[25]....
        /*00e0*/ 	.word	0xffffffff


	//   ....[26]....
        /*00e4*/ 	.word	0xffffffff


	//   ....[27]....
        /*00e8*/ 	.word	0xffffffff


	//   ....[28]....
        /*00ec*/ 	.word	0xffffffff


	//   ....[29]....
        /*00f0*/ 	.word	0xffffffff


	//   ....[30]....
        /*00f4*/ 	.word	0xffffffff


	//   ....[31]....
        /*00f8*/ 	.word	0xffffffff


	//   ....[32]....
        /*00fc*/ 	.word	0xffffffff


	//   ....[33]....
        /*0100*/ 	.word	0xffffffff


	//   ....[34]....
        /*0104*/ 	.word	0xffffffff


	//   ....[35]....
        /*0108*/ 	.word	0xffffffff


	//   ....[36]....
        /*010c*/ 	.word	0xffffffff


	//   ....[37]....
        /*0110*/ 	.word	0xffffffff


	//   ....[38]....
        /*0114*/ 	.word	0xffffffff


	//   ....[39]....
        /*0118*/ 	.word	0xffffffff


	//   ....[40]....
        /*011c*/ 	.word	0xffffffff


	//   ....[41]....
        /*0120*/ 	.word	0xffffffff


	//   ....[42]....
        /*0124*/ 	.word	0xffffffff


	//   ....[43]....
        /*0128*/ 	.word	0xffffffff


	//   ....[44]....
        /*012c*/ 	.word	0xffffffff


	//----- nvinfo : EIATTR_COOP_GROUP_INSTR_OFFSETS
	.align		4
.L_294:
        /*0130*/ 	.byte	0x04, 0x28
        /*0132*/ 	.short	(.L_296 - .L_295)


	//   ....[0]....
.L_295:
        /*0134*/ 	.word	0x00001210


	//   ....[1]....
        /*0138*/ 	.word	0x00001220


	//   ....[2]....
        /*013c*/ 	.word	0x00001230


	//   ....[3]....
        /*0140*/ 	.word	0x00001380


	//   ....[4]....
        /*0144*/ 	.word	0x000013b0


	//   ....[5]....
        /*0148*/ 	.word	0x000013e0


	//   ....[6]....
        /*014c*/ 	.word	0x00001500


	//   ....[7]....
        /*0150*/ 	.word	0x00001520


	//   ....[8]....
        /*0154*/ 	.word	0x00001530


	//   ....[9]....
        /*0158*/ 	.word	0x00001650


	//   ....[10]....
        /*015c*/ 	.word	0x00001670


	//   ....[11]....
        /*0160*/ 	.word	0x00001680


	//   ....[12]....
        /*0164*/ 	.word	0x000017a0


	//   ....[13]....
        /*0168*/ 	.word	0x000017c0


	//   ....[14]....
        /*016c*/ 	.word	0x000017d0


	//   ....[15]....
        /*0170*/ 	.word	0x00001f80


	//   ....[16]....
        /*0174*/ 	.word	0x00002010


	//   ....[17]....
        /*0178*/ 	.word	0x00002040


	//   ....[18]....
        /*017c*/ 	.word	0x00002160


	//   ....[19]....
        /*0180*/ 	.word	0x00002190


	//   ....[20]....
        /*0184*/ 	.word	0x000021a0


	//   ....[21]....
        /*0188*/ 	.word	0x000022c0


	//   ....[22]....
        /*018c*/ 	.word	0x000022e0


	//   ....[23]....
        /*0190*/ 	.word	0x000022f0


	//   ....[24]....
        /*0194*/ 	.word	0x00002410


	//   ....[25]....
        /*0198*/ 	.word	0x00002430


	//   ....[26]....
        /*019c*/ 	.word	0x00002440


	//   ....[27]....
        /*01a0*/ 	.word	0x00002560


	//   ....[28]....
        /*01a4*/ 	.word	0x00002580


	//   ....[29]....
        /*01a8*/ 	.word	0x00002590


	//   ....[30]....
        /*01ac*/ 	.word	0x00004760


	//   ....[31]....
        /*01b0*/ 	.word	0x00004770


	//   ....[32]....
        /*01b4*/ 	.word	0x00004780


	//   ....[33]....
        /*01b8*/ 	.word	0x000048d0


	//   ....[34]....
        /*01bc*/ 	.word	0x00004900


	//   ....[35]....
        /*01c0*/ 	.word	0x00004930


	//   ....[36]....
        /*01c4*/ 	.word	0x00004a50


	//   ....[37]....
        /*01c8*/ 	.word	0x00004a70


	//   ....[38]....
        /*01cc*/ 	.word	0x00004a80


	//   ....[39]....
        /*01d0*/ 	.word	0x00004ba0


	//   ....[40]....
        /*01d4*/ 	.word	0x00004bc0


	//   ....[41]....
        /*01d8*/ 	.word	0x00004bd0


	//   ....[42]....
        /*01dc*/ 	.word	0x00004cf0


	//   ....[43]....
        /*01e0*/ 	.word	0x00004d10


	//   ....[44]....
        /*01e4*/ 	.word	0x00004d20


	//----- nvinfo : EIATTR_VRC_CTA_INIT_COUNT
	.align		4
.L_296:
        /*01e8*/ 	.byte	0x02, 0x4a
	.zero		1
	.zero		1


	//----- nvinfo : EIATTR_EXIT_INSTR_OFFSETS
	.align		4
        /*01ec*/ 	.byte	0x04, 0x1c
        /*01ee*/ 	.short	(.L_298 - .L_297)


	//   ....[0]....
.L_297:
        /*01f0*/ 	.word	0x00000090


	//   ....[1]....
        /*01f4*/ 	.word	0x000000e0


	//   ....[2]....
        /*01f8*/ 	.word	0x00005450


	//   ....[3]....
        /*01fc*/ 	.word	0x00005540


	//----- nvinfo : EIATTR_MAX_THREADS
	.align		4
.L_298:
        /*0200*/ 	.byte	0x04, 0x05
        /*0202*/ 	.short	(.L_300 - .L_299)
.L_299:
        /*0204*/ 	.word	0x00000100
        /*0208*/ 	.word	0x00000001
        /*020c*/ 	.word	0x00000001


	//----- nvinfo : EIATTR_CRS_STACK_SIZE
	.align		4
.L_300:
        /*0210*/ 	.byte	0x04, 0x1e
        /*0212*/ 	.short	(.L_302 - .L_301)
.L_301:
        /*0214*/ 	.word	0x00000000


	//----- nvinfo : EIATTR_CBANK_PARAM_SIZE
	.align		4
.L_302:
        /*0218*/ 	.byte	0x03, 0x19
        /*021a*/ 	.short	0x0041


	//----- nvinfo : EIATTR_PARAM_CBANK
	.align		4
        /*021c*/ 	.byte	0x04, 0x0a
        /*021e*/ 	.short	(.L_304 - .L_303)
	.align		4
.L_303:
        /*0220*/ 	.word	index@(.nv.constant0._ZN3cub18CUB_300001_SM_10006detail6reduce28DeviceReduceSingleTileKernelINS2_10policy_hubIN4cuda3std3__45tupleIJblEEEyN6thrust24THRUST_300001_SM_1000_NS8cuda_cub9__find_if7functorIS9_EEE10Policy1000ENSB_12zip_iteratorINS8_IJNSD_26transform_input_iterator_tIbNSB_6detail15normal_iteratorINSB_10device_ptrIiEEEENS7_10__not_fn_tI7is_evenEEEENSB_17counting_iteratorIlNSB_11use_defaultESU_SU_EEEEEEEPS9_ySF_S9_S9_NS7_10__identityEEEvT0_T1_T2_T3_T4_T6_)
        /*0224*/ 	.short	0x0380
        /*0226*/ 	.short	0x0041


	//----- nvinfo : EIATTR_SW_WAR
	.align		4
.L_304:
        /*0228*/ 	.byte	0x04, 0x36
        /*022a*/ 	.short	(.L_306 - .L_305)
.L_305:
        /*022c*/ 	.word	0x00000008
.L_306:


//--------------------- .nv.info._ZN3cub18CUB_300001_SM_10006detail6reduce28DeviceReduceSingleTileKernelINS2_10policy_hubIN4cuda3std3__45tupleIJblEEEjN6thrust24THRUST_300001_SM_1000_NS8cuda_cub9__find_if7functorIS9_EEE10Policy1000EPS9_SI_iSF_S9_S9_NS7_10__identityEEEvT0_T1_T2_T3_T4_T6_ --------------------------
	.section	.nv.info._ZN3cub18CUB_300001_SM_10006detail6reduce28DeviceReduceSingleTileKernelINS2_10policy_hubIN4cuda3std3__45tupleIJblEEEjN6thrust24THRUST_300001_SM_1000_NS8cuda_cub9__find_if7functorIS9_EEE10Policy1000EPS9_SI_iSF_S9_S9_NS7_10__identityEEEvT0_T1_T2_T3_T4_T6_,"",@"SHT_CUDA_INFO"
	.sectionflags	@""
	.align	4


	//----- nvinfo : EIATTR_CUDA_API_VERSION
	.align		4
        /*0000*/ 	.byte	0x04, 0x37
        /*0002*/ 	.short	(.L_308 - .L_307)
.L_307:
        /*0004*/ 	.word	0x00000082


	//----- nvinfo : EIATTR_KPARAM_INFO
	.align		4
.L_308:
        /*0008*/ 	.byte	0x04, 0x17
        /*000a*/ 	.short	(.L_310 - .L_309)
.L_309:
        /*000c*/ 	.word	0x00000000
        /*0010*/ 	.short	0x0005
        /*0012*/ 	.short	0x0028
        /*0014*/ 	.byte	0x00, 0xf0, 0x05, 0x00


	//----- nvinfo : EIATTR_KPARAM_INFO
	.align		4
.L_310:
        /*0018*/ 	.byte	0x04, 0x17
        /*001a*/ 	.short	(.L_312 - .L_311)
.L_311:
        /*001c*/ 	.word	0x00000000
        /*0020*/ 	.short	0x0004
        /*0022*/ 	.short	0x0018
        /*0024*/ 	.byte	0x00, 0xf0, 0x41, 0x00


	//----- nvinfo : EIATTR_KPARAM_INFO
	.align		4
.L_312:
        /*0028*/ 	.byte	0x04, 0x17
        /*002a*/ 	.short	(.L_314 - .L_313)
.L_313:
        /*002c*/ 	.word	0x00000000
        /*0030*/ 	.short	0x0003
        /*0032*/ 	.short	0x0014
        /*0034*/ 	.byte	0x00, 0xf0, 0x05, 0x00


	//----- nvinfo : EIATTR_KPARAM_INFO
	.align		4
.L_314:
        /*0038*/ 	.byte	0x04, 0x17
        /*003a*/ 	.short	(.L_316 - .L_315)
.L_315:
        /*003c*/ 	.word	0x00000000
        /*0040*/ 	.short	0x0002
        /*0042*/ 	.short	0x0010
        /*0044*/ 	.byte	0x00, 0xf0, 0x11, 0x00


	//----- nvinfo : EIATTR_KPARAM_INFO
	.align		4
.L_316:
        /*0048*/ 	.byte	0x04, 0x17
        /*004a*/ 	.short	(.L_318 - .L_317)
.L_317:
        /*004c*/ 	.word	0x00000000
        /*0050*/ 	.short	0x0001
        /*0052*/ 	.short	0x0008
        /*0054*/ 	.byte	0x00, 0xf5, 0x21, 0x00


	//----- nvinfo : EIATTR_KPARAM_INFO
	.align		4
.L_318:
        /*0058*/ 	.byte	0x04, 0x17
        /*005a*/ 	.short	(.L_320 - .L_319)
.L_319:
        /*005c*/ 	.word	0x00000000
        /*0060*/ 	.short	0x0000
        /*0062*/ 	.short	0x0000
        /*0064*/ 	.byte	0x00, 0xf5, 0x21, 0x00


	//----- nvinfo : EIATTR_SPARSE_MMA_MASK
	.align		4
.L_320:
        /*0068*/ 	.byte	0x03, 0x50
        /*006a*/ 	.short	0x0000


	//----- nvinfo : EIATTR_MAXREG_COUNT
	.align		4
        /*006c*/ 	.byte	0x03, 0x1b
        /*006e*/ 	.short	0x00ff


	//----- nvinfo : EIATTR_NUM_BARRIERS
	.align		4
        /*0070*/ 	.byte	0x02, 0x4c
        /*0072*/ 	.byte	0x01
	.zero		1


	//----- nvinfo : EIATTR_MERCURY_ISA_VERSION
	.align		4
        /*0074*/ 	.byte	0x03, 0x5f
        /*0076*/ 	.short	0x0101


	//----- nvinfo : EIATTR_COOP_GROUP_MASK_REGIDS
	.align		4
        /*0078*/ 	.byte	0x04, 0x29
        /*007a*/ 	.short	(.L_322 - .L_321)


	//   ....[0]....
.L_321:
        /*007c*/ 	.word	0xffffffff


	//   ....[1]....
        /*0080*/ 	.word	0xffffffff


	//   ....[2]....
        /*0084*/ 	.word	0xffffffff


	//   ....[3]....
        /*0088*/ 	.word	0xffffffff


	//   ....[4]....
        /*008c*/ 	.word	0xffffffff


	//   ....[5]....
        /*0090*/ 	.word	0xffffffff


	//   ....[6]....
        /*0094*/ 	.word	0xffffffff


	//   ....[7]....
        /*0098*/ 	.word	0xffffffff


	//   ....[8]....
        /*009c*/ 	.word	0xffffffff


	//   ....[9]....
        /*00a0*/ 	.word	0xffffffff


	//   ....[10]....
        /*00a4*/ 	.word	0xffffffff


	//   ....[11]....
        /*00a8*/ 	.word	0xffffffff


	//   ....[12]....
        /*00ac*/ 	.word	0xffffffff


	//   ....[13]....
        /*00b0*/ 	.word	0xffffffff


	//   ....[14]....
        /*00b4*/ 	.word	0xffffffff


	//   ....[15]....
        /*00b8*/ 	.word	0xffffffff


	//   ....[16]....
        /*00bc*/ 	.word	0xffffffff


	//   ....[17]....
        /*00c0*/ 	.word	0xffffffff


	//   ....[18]....
        /*00c4*/ 	.word	0xffffffff


	//   ....[19]....
        /*00c8*/ 	.word	0xffffffff


	//   ....[20]....
        /*00cc*/ 	.word	0xffffffff


	//   ....[21]....
        /*00d0*/ 	.word	0xffffffff


	//   ....[22]....
        /*00d4*/ 	.word	0xffffffff


	//   ....[23]....
        /*00d8*/ 	.word	0xffffffff


	//   ....[24]....
        /*00dc*/ 	.word	0xffffffff


	//   ....[25]....
        /*00e0*/ 	.word	0xffffffff


	//   ....[26]....
        /*00e4*/ 	.word	0xffffffff


	//   ....[27]....
        /*00e8*/ 	.word	0xffffffff


	//   ....[28]....
        /*00ec*/ 	.word	0xffffffff


	//   ....[29]....
        /*00f0*/ 	.word	0xffffffff


	//   ....[30]....
        /*00f4*/ 	.word	0xffffffff


	//   ....[31]....
        /*00f8*/ 	.word	0xffffffff


	//   ....[32]....
        /*00fc*/ 	.word	0xffffffff


	//   ....[33]....
        /*0100*/ 	.word	0xffffffff


	//   ....[34]....
        /*0104*/ 	.word	0xffffffff


	//   ....[35]....
        /*0108*/ 	.word	0xffffffff


	//   ....[36]....
        /*010c*/ 	.word	0xffffffff


	//   ....[37]....
        /*0110*/ 	.word	0xffffffff


	//   ....[38]....
        /*0114*/ 	.word	0xffffffff


	//   ....[39]....
        /*0118*/ 	.word	0xffffffff


	//   ....[40]....
        /*011c*/ 	.word	0xffffffff


	//   ....[41]....
        /*0120*/ 	.word	0xffffffff


	//   ....[42]....
        /*0124*/ 	.word	0xffffffff


	//   ....[43]....
        /*0128*/ 	.word	0xffffffff


	//   ....[44]....
        /*012c*/ 	.word	0xffffffff


	//----- nvinfo : EIATTR_COOP_GROUP_INSTR_OFFSETS
	.align		4
.L_322:
        /*0130*/ 	.byte	0x04, 0x28
        /*0132*/ 	.short	(.L_324 - .L_323)


	//   ....[0]....
.L_323:
        /*0134*/ 	.word	0x000007d0


	//   ....[1]....
        /*0138*/ 	.word	0x000007e0


	//   ....[2]....
        /*013c*/ 	.word	0x000007f0


	//   ....[3]....
        /*0140*/ 	.word	0x00000940


	//   ....[4]....
        /*0144*/ 	.word	0x00000970


	//   ....[5]....
        /*0148*/ 	.word	0x000009a0


	//   ....[6]....
        /*014c*/ 	.word	0x00000ac0


	//   ....[7]....
        /*0150*/ 	.word	0x00000ae0


	//   ....[8]....
        /*0154*/ 	.word	0x00000af0


	//   ....[9]....
        /*0158*/ 	.word	0x00000c10


	//   ....[10]....
        /*015c*/ 	.word	0x00000c30


	//   ....[11]....
        /*0160*/ 	.word	0x00000c40


	//   ....[12]....
        /*0164*/ 	.word	0x00000d60


	//   ....[13]....
        /*0168*/ 	.word	0x00000d80


	//   ....[14]....
        /*016c*/ 	.word	0x00000d90


	//   ....[15]....
        /*0170*/ 	.word	0x00001520


	//   ....[16]....
        /*0174*/ 	.word	0x000015b0


	//   ....[17]....
        /*0178*/ 	.word	0x000015e0


	//   ....[18]....
        /*017c*/ 	.word	0x00001700


	//   ....[19]....
        /*0180*/ 	.word	0x00001730


	//   ....[20]....
        /*0184*/ 	.word	0x00001740


	//   ....[21]....
        /*0188*/ 	.word	0x00001860


	//   ....[22]....
        /*018c*/ 	.word	0x00001880


	//   ....[23]....
        /*0190*/ 	.word	0x00001890


	//   ....[24]....
        /*0194*/ 	.word	0x000019b0


	//   ....[25]....
        /*0198*/ 	.word	0x000019d0


	//   ....[26]....
        /*019c*/ 	.word	0x000019e0


	//   ....[27]....
        /*01a0*/ 	.word	0x00001b00


	//   ....[28]....
        /*01a4*/ 	.word	0x00001b20


	//   ....[29]....
        /*01a8*/ 	.word	0x00001b30


	//   ....[30]....
        /*01ac*/ 	.word	0x000031b0


	//   ....[31]....
        /*01b0*/ 	.word	0x000031c0


	//   ....[32]....
        /*01b4*/ 	.word	0x000031d0


	//   ....[33]....
        /*01b8*/ 	.word	0x00003320


	//   ....[34]....
        /*01bc*/ 	.word	0x00003350


	//   ....[35]....
        /*01c0*/ 	.word	0x00003380


	//   ....[36]....
        /*01c4*/ 	.word	0x000034a0


	//   ....[37]....
        /*01c8*/ 	.word	0x000034c0


	//   ....[38]....
        /*01cc*/ 	.word	0x000034d0


	//   ....[39]....
        /*01d0*/ 	.word	0x000035f0


	//   ....[40]....
        /*01d4*/ 	.word	0x00003610


	//   ....[41]....
        /*01d8*/ 	.word	0x00003620


	//   ....[42]....
        /*01dc*/ 	.word	0x00003740


	//   ....[43]....
        /*01e0*/ 	.word	0x00003760


	//   ....[44]....
        /*01e4*/ 	.word	0x00003770


	//----- nvinfo : EIATTR_VRC_CTA_INIT_COUNT
	.align		4
.L_324:
        /*01e8*/ 	.byte	0x02, 0x4a
	.zero		1
	.zero		1


	//----- nvinfo : EIATTR_EXIT_INSTR_OFFSETS
	.align		4
        /*01ec*/ 	.byte	0x04, 0x1c
        /*01ee*/ 	.short	(.L_326 - .L_325)


	//   ....[0]....
.L_325:
        /*01f0*/ 	.word	0x00000080


	//   ....[1]....
        /*01f4*/ 	.word	0x000000d0


	//   ....[2]....
        /*01f8*/ 	.word	0x00003e80


	//   ....[3]....
        /*01fc*/ 	.word	0x00003f70


	//----- nvinfo : EIATTR_MAX_THREADS
	.align		4
.L_326:
        /*0200*/ 	.byte	0x04, 0x05
        /*0202*/ 	.short	(.L_328 - .L_327)
.L_327:
        /*0204*/ 	.word	0x00000100
        /*0208*/ 	.word	0x00000001
        /*020c*/ 	.word	0x00000001


	//----- nvinfo : EIATTR_CRS_STACK_SIZE
	.align		4
.L_328:
        /*0210*/ 	.byte	0x04, 0x1e
        /*0212*/ 	.short	(.L_330 - .L_329)
.L_329:
        /*0214*/ 	.word	0x00000000


	//----- nvinfo : EIATTR_CBANK_PARAM_SIZE
	.align		4
.L_330:
        /*0218*/ 	.byte	0x03, 0x19
        /*021a*/ 	.short	0x0029


	//----- nvinfo : EIATTR_PARAM_CBANK
	.align		4
        /*021c*/ 	.byte	0x04, 0x0a
        /*021e*/ 	.short	(.L_332 - .L_331)
	.align		4
.L_331:
        /*0220*/ 	.word	index@(.nv.constant0._ZN3cub18CUB_300001_SM_10006detail6reduce28DeviceReduceSingleTileKernelINS2_10policy_hubIN4cuda3std3__45tupleIJblEEEjN6thrust24THRUST_300001_SM_1000_NS8cuda_cub9__find_if7functorIS9_EEE10Policy1000EPS9_SI_iSF_S9_S9_NS7_10__identityEEEvT0_T1_T2_T3_T4_T6_)
        /*0224*/ 	.short	0x0380
        /*0226*/ 	.short	0x0029


	//----- nvinfo : EIATTR_SW_WAR
	.align		4
.L_332:
        /*0228*/ 	.byte	0x04, 0x36
        /*022a*/ 	.short	(.L_334 - .L_333)
.L_333:
        /*022c*/ 	.word	0x00000008
.L_334:


//--------------------- .nv.info._ZN3cub18CUB_300001_SM_10006detail6reduce18DeviceReduceKernelINS2_10policy_hubIN4cuda3std3__45tupleIJblEEEjN6thrust24THRUST_300001_SM_1000_NS8cuda_cub9__find_if7functorIS9_EEE10Policy1000ENSB_12zip_iteratorINS8_IJNSD_26transform_input_iterator_tIbNSB_6detail15normal_iteratorINSB_10device_ptrIiEEEENS7_10__not_fn_tI7is_evenEEEENSB_17counting_iteratorIlNSB_11use_defaultESU_SU_EEEEEEEjSF_S9_NS7_10__identityEEEvT0_PT3_T1_NS0_13GridEvenShareIS12_EET2_T4_ --------------------------
	.section	.nv.info._ZN3cub18CUB_300001_SM_10006detail6reduce18DeviceReduceKernelINS2_10policy_hubIN4cuda3std3__45tupleIJblEEEjN6thrust24THRUST_300001_SM_1000_NS8cuda_cub9__find_if7functorIS9_EEE10Policy1000ENSB_12zip_iteratorINS8_IJNSD_26transform_input_iterator_tIbNSB_6detail15normal_iteratorINSB_10device_ptrIiEEEENS7_10__not_fn_tI7is_evenEEEENSB_17counting_iteratorIlNSB_11use_defaultESU_SU_EEEEEEEjSF_S9_NS7_10__identityEEEvT0_PT3_T1_NS0_13GridEvenShareIS12_EET2_T4_,"",@"SHT_CUDA_INFO"
	.sectionflags	@""
	.align	4


	//----- nvinfo : EIATTR_CUDA_API_VERSION
	.align		4
        /*0000*/ 	.byte	0x04, 0x37
        /*0002*/ 	.short	(.L_336 - .L_335)
.L_335:
        /*0004*/ 	.word	0x00000082


	//----- nvinfo : EIATTR_KPARAM_INFO
	.align		4
.L_336:
        /*0008*/ 	.byte	0x04, 0x17
        /*000a*/ 	.short	(.L_338 - .L_337)
.L_337:
        /*000c*/ 	.word	0x00000000
        /*0010*/ 	.short	0x0005
        /*0012*/ 	.short	0x004d
        /*0014*/ 	.byte	0x00, 0xf0, 0x05, 0x00


	//----- nvinfo : EIATTR_KPARAM_INFO
	.align		4
.L_338:
        /*0018*/ 	.byte	0x04, 0x17
        /*001a*/ 	.short	(.L_340 - .L_339)
.L_339:
        /*001c*/ 	.word	0x00000000
        /*0020*/ 	.short	0x0004
        /*0022*/ 	.short	0x004c
        /*0024*/ 	.byte	0x00, 0xf0, 0x05, 0x00


	//----- nvinfo : EIATTR_KPARAM_INFO
	.align		4
.L_340:
        /*0028*/ 	.byte	0x04, 0x17
        /*002a*/ 	.short	(.L_342 - .L_341)
.L_341:
        /*002c*/ 	.word	0x00000000
        /*0030*/ 	.short	0x0003
        /*0032*/ 	.short	0x0024
        /*0034*/ 	.byte	0x00, 0xf0, 0xa1, 0x00


	//----- nvinfo : EIATTR_KPARAM_INFO
	.align		4
.L_342:
        /*0038*/ 	.byte	0x04, 0x17
        /*003a*/ 	.short	(.L_344 - .L_343)
.L_343:
        /*003c*/ 	.word	0x00000000
        /*0040*/ 	.short	0x0002
        /*0042*/ 	.short	0x0020
        /*0044*/ 	.byte	0x00, 0xf0, 0x11, 0x00


	//----- nvinfo : EIATTR_KPARAM_INFO
	.align		4
.L_344:
        /*0048*/ 	.byte	0x04, 0x17
        /*004a*/ 	.short	(.L_346 - .L_345)
.L_345:
        /*004c*/ 	.word	0x00000000
        /*0050*/ 	.short	0x0001
        /*0052*/ 	.short	0x0018
        /*0054*/ 	.byte	0x00, 0xf5, 0x21, 0x00


	//----- nvinfo : EIATTR_KPARAM_INFO
	.align		4
.L_346:
        /*0058*/ 	.byte	0x04, 0x17
        /*005a*/ 	.short	(.L_348 - .L_347)
.L_347:
        /*005c*/ 	.word	0x00000000
        /*0060*/ 	.short	0x0000
        /*0062*/ 	.short	0x0000
        /*0064*/ 	.byte	0x00, 0xf0, 0x61, 0x00


	//----- nvinfo : EIATTR_SPARSE_MMA_MASK
	.align		4
.L_348:
        /*0068*/ 	.byte	0x03, 0x50
        /*006a*/ 	.short	0x0000


	//----- nvinfo : EIATTR_MAXREG_COUNT
	.align		4
        /*006c*/ 	.byte	0x03, 0x1b
        /*006e*/ 	.short	0x00ff


	//----- nvinfo : EIATTR_NUM_BARRIERS
	.align		4
        /*0070*/ 	.byte	0x02, 0x4c
        /*0072*/ 	.byte	0x01
	.zero		1


	//----- nvinfo : EIATTR_MERCURY_ISA_VERSION
	.align		4
        /*0074*/ 	.byte	0x03, 0x5f
        /*0076*/ 	.short	0x0101


	//----- nvinfo : EIATTR_COOP_GROUP_MASK_REGIDS
	.align		4
        /*0078*/ 	.byte	0x04, 0x29
        /*007a*/ 	.short	(.L_350 - .L_349)


	//   ....[0]....
.L_349:
        /*007c*/ 	.word	0xffffffff


	//   ....[1]....
        /*0080*/ 	.word	0xffffffff


	//   ....[2]....
        /*0084*/ 	.word	0xffffffff


	//   ....[3]....
        /*0088*/ 	.word	0xffffffff


	//   ....[4]....
        /*008c*/ 	.word	0xffffffff


	//   ....[5]....
        /*0090*/ 	.word	0xffffffff


	//   ....[6]....
        /*0094*/ 	.word	0xffffffff


	//   ....[7]....
        /*0098*/ 	.word	0xffffffff


	//   ....[8]....
        /*009c*/ 	.word	0xffffffff


	//   ....[9]....
        /*00a0*/ 	.word	0xffffffff


	//   ....[10]....
        /*00a4*/ 	.word	0xffffffff


	//   ....[11]....
        /*00a8*/ 	.word	0xffffffff


	//   ....[12]....
        /*00ac*/ 	.word	0xffffffff


	//   ....[13]....
        /*00b0*/ 	.word	0xffffffff


	//   ....[14]....
        /*00b4*/ 	.word	0xffffffff


	//   ....[15]....
        /*00b8*/ 	.word	0xffffffff


	//   ....[16]....
        /*00bc*/ 	.word	0xffffffff


	//   ....[17]....
        /*00c0*/ 	.word	0xffffffff


	//   ....[18]....
        /*00c4*/ 	.word	0xffffffff


	//   ....[19]....
        /*00c8*/ 	.word	0xffffffff


	//   ....[20]....
        /*00cc*/ 	.word	0xffffffff


	//   ....[21]....
        /*00d0*/ 	.word	0xffffffff


	//   ....[22]....
        /*00d4*/ 	.word	0xffffffff


	//   ....[23]....
        /*00d8*/ 	.word	0xffffffff


	//   ....[24]....
        /*00dc*/ 	.word	0xffffffff


	//   ....[25]....
        /*00e0*/ 	.word	0xffffffff


	//   ....[26]....
        /*00e4*/ 	.word	0xffffffff


	//   ....[27]....
        /*00e8*/ 	.word	0xffffffff


	//   ....[28]....
        /*00ec*/ 	.word	0xffffffff


	//   ....[29]....
        /*00f0*/ 	.word	0xffffffff


	//   ....[30]....
        /*00f4*/ 	.word	0xffffffff


	//   ....[31]....
        /*00f8*/ 	.word	0xffffffff


	//   ....[32]....
        /*00fc*/ 	.word	0xffffffff


	//   ....[33]....
        /*0100*/ 	.word	0xffffffff


	//   ....[34]....
        /*0104*/ 	.word	0xffffffff


	//   ....[35]....
        /*0108*/ 	.word	0xffffffff


	//   ....[36]....
        /*010c*/ 	.word	0xffffffff


	//   ....[37]....
        /*0110*/ 	.word	0xffffffff


	//   ....[38]....
        /*0114*/ 	.word	0xffffffff


	//   ....[39]....
        /*0118*/ 	.word	0xffffffff


	//   ....[40]....
        /*011c*/ 	.word	0xffffffff


	//   ....[41]....
        /*0120*/ 	.word	0xffffffff


	//   ....[42]....
        /*0124*/ 	.word	0xffffffff


	//   ....[43]....
        /*0128*/ 	.word	0xffffffff


	//   ....[44]....
        /*012c*/ 	.word	0xffffffff


	//----- nvinfo : EIATTR_COOP_GROUP_INSTR_OFFSETS
	.align		4
.L_350:
        /*0130*/ 	.byte	0x04, 0x28
        /*0132*/ 	.short	(.L_352 - .L_351)


	//   ....[0]....
.L_351:
        /*0134*/ 	.word	0x00001360


	//   ....[1]....
        /*0138*/ 	.word	0x00001370


	//   ....[2]....
        /*013c*/ 	.word	0x00001380


	//   ....[3]....
        /*0140*/ 	.word	0x000014d0


	//   ....[4]....
        /*0144*/ 	.word	0x00001500


	//   ....[5]....
        /*0148*/ 	.word	0x00001530


	//   ....[6]....
        /*014c*/ 	.word	0x00001650


	//   ....[7]....
        /*0150*/ 	.word	0x00001670


	//   ....[8]....
        /*0154*/ 	.word	0x00001680


	//   ....[9]....
        /*0158*/ 	.word	0x000017a0


	//   ....[10]....
        /*015c*/ 	.word	0x000017c0


	//   ....[11]....
        /*0160*/ 	.word	0x000017d0


	//   ....[12]....
        /*0164*/ 	.word	0x000018f0


	//   ....[13]....
        /*0168*/ 	.word	0x00001910


	//   ....[14]....
        /*016c*/ 	.word	0x00001920


	//   ....[15]....
        /*0170*/ 	.word	0x000020c0


	//   ....[16]....
        /*0174*/ 	.word	0x00002150


	//   ....[17]....
        /*0178*/ 	.word	0x00002180


	//   ....[18]....
        /*017c*/ 	.word	0x000022a0


	//   ....[19]....
        /*0180*/ 	.word	0x000022d0


	//   ....[20]....
        /*0184*/ 	.word	0x000022e0


	//   ....[21]....
        /*0188*/ 	.word	0x00002400


	//   ....[22]....
        /*018c*/ 	.word	0x00002420


	//   ....[23]....
        /*0190*/ 	.word	0x00002430


	//   ....[24]....
        /*0194*/ 	.word	0x00002550


	//   ....[25]....
        /*0198*/ 	.word	0x00002570


	//   ....[26]....
        /*019c*/ 	.word	0x00002580


	//   ....[27]....
        /*01a0*/ 	.word	0x000026a0


	//   ....[28]....
        /*01a4*/ 	.word	0x000026c0


	//   ....[29]....
        /*01a8*/ 	.word	0x000026d0


	//   ....[30]....
        /*01ac*/ 	.word	0x00004a40


	//   ....[31]....
        /*01b0*/ 	.word	0x00004a50


	//   ....[32]....
        /*01b4*/ 	.word	0x00004a60


	//   ....[33]....
        /*01b8*/ 	.word	0x00004bb0


	//   ....[34]....
        /*01bc*/ 	.word	0x00004be0


	//   ....[35]....
        /*01c0*/ 	.word	0x00004c10


	//   ....[36]....
        /*01c4*/ 	.word	0x00004d30


	//   ....[37]....
        /*01c8*/ 	.word	0x00004d50


	//   ....[38]....
        /*01cc*/ 	.word	0x00004d60


	//   ....[39]....
        /*01d0*/ 	.word	0x00004e80


	//   ....[40]....
        /*01d4*/ 	.word	0x00004ea0


	//   ....[41]....
        /*01d8*/ 	.word	0x00004eb0


	//   ....[42]....
        /*01dc*/ 	.word	0x00004fd0


	//   ....[43]....
        /*01e0*/ 	.word	0x00004ff0


	//   ....[44]....
        /*01e4*/ 	.word	0x00005000


	//----- nvinfo : EIATTR_VRC_CTA_INIT_COUNT
	.align		4
.L_352:
        /*01e8*/ 	.byte	0x02, 0x4a
	.zero		1
	.zero		1


	//----- nvinfo : EIATTR_EXIT_INSTR_OFFSETS
	.align		4
        /*01ec*/ 	.byte	0x04, 0x1c
        /*01ee*/ 	.short	(.L_354 - .L_353)


	//   ....[0]....
.L_353:
        /*01f0*/ 	.word	0x00005730


	//   ....[1]....
        /*01f4*/ 	.word	0x00005790


	//----- nvinfo : EIATTR_MAX_THREADS
	.align		4
.L_354:
        /*01f8*/ 	.byte	0x04, 0x05
        /*01fa*/ 	.short	(.L_356 - .L_355)
.L_355:
        /*01fc*/ 	.word	0x00000100
        /*0200*/ 	.word	0x00000001
        /*0204*/ 	.word	0x00000001


	//----- nvinfo : EIATTR_CRS_STACK_SIZE
	.align		4
.L_356:
        /*0208*/ 	.byte	0x04, 0x1e
        /*020a*/ 	.short	(.L_358 - .L_357)
.L_357:
        /*020c*/ 	.word	0x00000000


	//----- nvinfo : EIATTR_CBANK_PARAM_SIZE
	.align		4
.L_358:
        /*0210*/ 	.byte	0x03, 0x19
        /*0212*/ 	.short	0x004e


	//----- nvinfo : EIATTR_PARAM_CBANK
	.align		4
        /*0214*/ 	.byte	0x04, 0x0a
        /*0216*/ 	.short	(.L_360 - .L_359)
	.align		4
.L_359:
        /*0218*/ 	.word	index@(.nv.constant0._ZN3cub18CUB_300001_SM_10006detail6reduce18DeviceReduceKernelINS2_10policy_hubIN4cuda3std3__45tupleIJblEEEjN6thrust24THRUST_300001_SM_1000_NS8cuda_cub9__find_if7functorIS9_EEE10Policy1000ENSB_12zip_iteratorINS8_IJNSD_26transform_input_iterator_tIbNSB_6detail15normal_iteratorINSB_10device_ptrIiEEEENS7_10__not_fn_tI7is_evenEEEENSB_17counting_iteratorIlNSB_11use_defaultESU_SU_EEEEEEEjSF_S9_NS7_10__identityEEEvT0_PT3_T1_NS0_13GridEvenShareIS12_EET2_T4_)
        /*021c*/ 	.short	0x0380
        /*021e*/ 	.short	0x004e


	//----- nvinfo : EIATTR_SW_WAR
	.align		4
.L_360:
        /*0220*/ 	.byte	0x04, 0x36
        /*0222*/ 	.short	(.L_362 - .L_361)
.L_361:
        /*0224*/ 	.word	0x00000008
.L_362:


//--------------------- .nv.info._ZN3cub18CUB_300001_SM_10006detail6reduce28DeviceReduceSingleTileKernelINS2_10policy_hubIN4cuda3std3__45tupleIJblEEEjN6thrust24THRUST_300001_SM_1000_NS8cuda_cub9__find_if7functorIS9_EEE10Policy1000ENSB_12zip_iteratorINS8_IJNSD_26transform_input_iterator_tIbNSB_6detail15normal_iteratorINSB_10device_ptrIiEEEENS7_10__not_fn_tI7is_evenEEEENSB_17counting_iteratorIlNSB_11use_defaultESU_SU_EEEEEEEPS9_jSF_S9_S9_NS7_10__identityEEEvT0_T1_T2_T3_T4_T6_ --------------------------
	.section	.nv.info._ZN3cub18CUB_300001_SM_10006detail6reduce28DeviceReduceSingleTileKernelINS2_10policy_hubIN4cuda3std3__45tupleIJblEEEjN6thrust24THRUST_300001_SM_1000_NS8cuda_cub9__find_if7functorIS9_EEE10Policy1000ENSB_12zip_iteratorINS8_IJNSD_26transform_input_iterator_tIbNSB_6detail15normal_iteratorINSB_10device_ptrIiEEEENS7_10__not_fn_tI7is_evenEEEENSB_17counting_iteratorIlNSB_11use_defaultESU_SU_EEEEEEEPS9_jSF_S9_S9_NS7_10__identityEEEvT0_T1_T2_T3_T4_T6_,"",@"SHT_CUDA_INFO"
	.sectionflags	@""
	.align	4


	//----- nvinfo : EIATTR_CUDA_API_VERSION
	.align		4
        /*0000*/ 	.byte	0x04, 0x37
        /*0002*/ 	.short	(.L_364 - .L_363)
.L_363:
        /*0004*/ 	.word	0x00000082


	//----- nvinfo : EIATTR_KPARAM_INFO
	.align		4
.L_364:
        /*0008*/ 	.byte	0x04, 0x17
        /*000a*/ 	.short	(.L_366 - .L_365)
.L_365:
        /*000c*/ 	.word	0x00000000
        /*0010*/ 	.short	0x0005
        /*0012*/ 	.short	0x0038
        /*0014*/ 	.byte	0x00, 0xf0, 0x05, 0x00


	//----- nvinfo : EIATTR_KPARAM_INFO
	.align		4
.L_366:
        /*0018*/ 	.byte	0x04, 0x17
        /*001a*/ 	.short	(.L_368 - .L_367)
.L_367:
        /*001c*/ 	.word	0x00000000
        /*0020*/ 	.short	0x0004
        /*0022*/ 	.short	0x0028
        /*0024*/ 	.byte	0x00, 0xf0, 0x41, 0x00


	//----- nvinfo : EIATTR_KPARAM_INFO
	.align		4
.L_368:
        /*0028*/ 	.byte	0x04, 0x17
        /*002a*/ 	.short	(.L_370 - .L_369)
.L_369:
        /*002c*/ 	.word	0x00000000
        /*0030*/ 	.short	0x0003
        /*0032*/ 	.short	0x0024
        /*0034*/ 	.byte	0x00, 0xf0, 0x05, 0x00


	//----- nvinfo : EIATTR_KPARAM_INFO
	.align		4
.L_370:
        /*0038*/ 	.byte	0x04, 0x17
        /*003a*/ 	.short	(.L_372 - .L_371)
.L_371:
        /*003c*/ 	.word	0x00000000
        /*0040*/ 	.short	0x0002
        /*0042*/ 	.short	0x0020
        /*0044*/ 	.byte	0x00, 0xf0, 0x11, 0x00


	//----- nvinfo : EIATTR_KPARAM_INFO
	.align		4
.L_372:
        /*0048*/ 	.byte	0x04, 0x17
        /*004a*/ 	.short	(.L_374 - .L_373)
.L_373:
        /*004c*/ 	.word	0x00000000
        /*0050*/ 	.short	0x0001
        /*0052*/ 	.short	0x0018
        /*0054*/ 	.byte	0x00, 0xf5, 0x21, 0x00


	//----- nvinfo : EIATTR_KPARAM_INFO
	.align		4
.L_374:
        /*0058*/ 	.byte	0x04, 0x17
        /*005a*/ 	.short	(.L_376 - .L_375)
.L_375:
        /*005c*/ 	.word	0x00000000
        /*0060*/ 	.short	0x0000
        /*0062*/ 	.short	0x0000
        /*0064*/ 	.byte	0x00, 0xf0, 0x61, 0x00


	//----- nvinfo : EIATTR_SPARSE_MMA_MASK
	.align		4
.L_376:
        /*0068*/ 	.byte	0x03, 0x50
        /*006a*/ 	.short	0x0000


	//----- nvinfo : EIATTR_MAXREG_COUNT
	.align		4
        /*006c*/ 	.byte	0x03, 0x1b
        /*006e*/ 	.short	0x00ff


	//----- nvinfo : EIATTR_NUM_BARRIERS
	.align		4
        /*0070*/ 	.byte	0x02, 0x4c
        /*0072*/ 	.byte	0x01
	.zero		1


	//----- nvinfo : EIATTR_MERCURY_ISA_VERSION
	.align		4
        /*0074*/ 	.byte	0x03, 0x5f
        /*0076*/ 	.short	0x0101


	//----- nvinfo : EIATTR_COOP_GROUP_MASK_REGIDS
	.align		4
        /*0078*/ 	.byte	0x04, 0x29
        /*007a*/ 	.short	(.L_378 - .L_377)


	//   ....[0]....
.L_377:
        /*007c*/ 	.word	0xffffffff


	//   ....[1]....
        /*0080*/ 	.word	0xffffffff


	//   ....[2]....
        /*0084*/ 	.word	0xffffffff


	//   ....[3]....
        /*0088*/ 	.word	0xffffffff


	//   ....[4]....
        /*008c*/ 	.word	0xffffffff


	//   ....[5]....
        /*0090*/ 	.word	0xffffffff


	//   ....[6]....
        /*0094*/ 	.word	0xffffffff


	//   ....[7]....
        /*0098*/ 	.word	0xffffffff


	//   ....[8]....
        /*009c*/ 	.word	0xffffffff


	//   ....[9]....
        /*00a0*/ 	.word	0xffffffff


	//   ....[10]....
        /*00a4*/ 	.word	0xffffffff


	//   ....[11]....
        /*00a8*/ 	.word	0xffffffff


	//   ....[12]....
        /*00ac*/ 	.word	0xffffffff


	//   ....[13]....
        /*00b0*/ 	.word	0xffffffff


	//   ....[14]....
        /*00b4*/ 	.word	0xffffffff


	//   ....[15]....
        /*00b8*/ 	.word	0xffffffff


	//   ....[16]....
        /*00bc*/ 	.word	0xffffffff


	//   ....[17]....
        /*00c0*/ 	.word	0xffffffff


	//   ....[18]....
        /*00c4*/ 	.word	0xffffffff


	//   ....[19]....
        /*00c8*/ 	.word	0xffffffff


	//   ....[20]....
        /*00cc*/ 	.word	0xffffffff


	//   ....[21]....
        /*00d0*/ 	.word	0xffffffff


	//   ....[22]....
        /*00d4*/ 	.word	0xffffffff


	//   ....[23]....
        /*00d8*/ 	.word	0xffffffff


	//   ....[24]....
        /*00dc*/ 	.word	0xffffffff


	//   ....[25]....
        /*00e0*/ 	.word	0xffffffff


	//   ....[26]....
        /*00e4*/ 	.word	0xffffffff


	//   ....[27]....
        /*00e8*/ 	.word	0xffffffff


	//   ....[28]....
        /*00ec*/ 	.word	0xffffffff


	//   ....[29]....
        /*00f0*/ 	.word	0xffffffff


	//   ....[30]....
        /*00f4*/ 	.word	0xffffffff


	//   ....[31]....
        /*00f8*/ 	.word	0xffffffff


	//   ....[32]....
        /*00fc*/ 	.word	0xffffffff


	//   ....[33]....
        /*0100*/ 	.word	0xffffffff


	//   ....[34]....
        /*0104*/ 	.word	0xffffffff


	//   ....[35]....
        /*0108*/ 	.word	0xffffffff


	//   ....[36]....
        /*010c*/ 	.word	0xffffffff


	//   ....[37]....
        /*0110*/ 	.word	0xffffffff


	//   ....[38]....
        /*0114*/ 	.word	0xffffffff


	//   ....[39]....
        /*0118*/ 	.word	0xffffffff


	//   ....[40]....
        /*011c*/ 	.word	0xffffffff


	//   ....[41]....
        /*0120*/ 	.word	0xffffffff


	//   ....[42]....
        /*0124*/ 	.word	0xffffffff


	//   ....[43]....
        /*0128*/ 	.word	0xffffffff


	//   ....[44]....
        /*012c*/ 	.word	0xffffffff


	//----- nvinfo : EIATTR_COOP_GROUP_INSTR_OFFSETS
	.align		4
.L_378:
        /*0130*/ 	.byte	0x04, 0x28
        /*0132*/ 	.short	(.L_380 - .L_379)


	//   ....[0]....
.L_379:
        /*0134*/ 	.word	0x000011f0


	//   ....[1]....
        /*0138*/ 	.word	0x00001200


	//   ....[2]....
        /*013c*/ 	.word	0x00001210


	//   ....[3]....
        /*0140*/ 	.word	0x00001360


	//   ....[4]....
        /*0144*/ 	.word	0x00001390


	//   ....[5]....
        /*0148*/ 	.word	0x000013c0


	//   ....[6]....
        /*014c*/ 	.word	0x000014e0


	//   ....[7]....
        /*0150*/ 	.word	0x00001500


	//   ....[8]....
        /*0154*/ 	.word	0x00001510


	//   ....[9]....
        /*0158*/ 	.word	0x00001630


	//   ....[10]....
        /*015c*/ 	.word	0x00001650


	//   ....[11]....
        /*0160*/ 	.word	0x00001660


	//   ....[12]....
        /*0164*/ 	.word	0x00001780


	//   ....[13]....
        /*0168*/ 	.word	0x000017a0


	//   ....[14]....
        /*016c*/ 	.word	0x000017b0


	//   ....[15]....
        /*0170*/ 	.word	0x00001f50


	//   ....[16]....
        /*0174*/ 	.word	0x00001fe0


	//   ....[17]....
        /*0178*/ 	.word	0x00002010


	//   ....[18]....
        /*017c*/ 	.word	0x00002130


	//   ....[19]....
        /*0180*/ 	.word	0x00002160


	//   ....[20]....
        /*0184*/ 	.word	0x00002170


	//   ....[21]....
        /*0188*/ 	.word	0x00002290


	//   ....[22]....
        /*018c*/ 	.word	0x000022b0


	//   ....[23]....
        /*0190*/ 	.word	0x000022c0


	//   ....[24]....
        /*0194*/ 	.word	0x000023e0


	//   ....[25]....
        /*0198*/ 	.word	0x00002400


	//   ....[26]....
        /*019c*/ 	.word	0x00002410


	//   ....[27]....
        /*01a0*/ 	.word	0x00002530


	//   ....[28]....
        /*01a4*/ 	.word	0x00002550


	//   ....[29]....
        /*01a8*/ 	.word	0x00002560


	//   ....[30]....
        /*01ac*/ 	.word	0x00004720


	//   ....[31]....
        /*01b0*/ 	.word	0x00004730


	//   ....[32]....
        /*01b4*/ 	.word	0x00004740


	//   ....[33]....
        /*01b8*/ 	.word	0x00004890


	//   ....[34]....
        /*01bc*/ 	.word	0x000048c0


	//   ....[35]....
        /*01c0*/ 	.word	0x000048f0


	//   ....[36]....
        /*01c4*/ 	.word	0x00004a10


	//   ....[37]....
        /*01c8*/ 	.word	0x00004a30


	//   ....[38]....
        /*01cc*/ 	.word	0x00004a40


	//   ....[39]....
        /*01d0*/ 	.word	0x00004b60


	//   ....[40]....
        /*01d4*/ 	.word	0x00004b80


	//   ....[41]....
        /*01d8*/ 	.word	0x00004b90


	//   ....[42]....
        /*01dc*/ 	.word	0x00004cb0


	//   ....[43]....
        /*01e0*/ 	.word	0x00004cd0


	//   ....[44]....
        /*01e4*/ 	.word	0x00004ce0


	//----- nvinfo : EIATTR_VRC_CTA_INIT_COUNT
	.align		4
.L_380:
        /*01e8*/ 	.byte	0x02, 0x4a
	.zero		1
	.zero		1


	//----- nvinfo : EIATTR_EXIT_INSTR_OFFSETS
	.align		4
        /*01ec*/ 	.byte	0x04, 0x1c
        /*01ee*/ 	.short	(.L_382 - .L_381)


	//   ....[0]....
.L_381:
        /*01f0*/ 	.word	0x00000080


	//   ....[1]....
        /*01f4*/ 	.word	0x000000d0


	//   ....[2]....
        /*01f8*/ 	.word	0x00005400


	//   ....[3]....
        /*01fc*/ 	.word	0x000054f0


	//----- nvinfo : EIATTR_MAX_THREADS
	.align		4
.L_382:
        /*0200*/ 	.byte	0x04, 0x05
        /*0202*/ 	.short	(.L_384 - .L_383)
.L_383:
        /*0204*/ 	.word	0x00000100
        /*0208*/ 	.word	0x00000001
        /*020c*/ 	.word	0x00000001


	//----- nvinfo : EIATTR_CRS_STACK_SIZE
	.align		4
.L_384:
        /*0210*/ 	.byte	0x04, 0x1e
        /*0212*/ 	.short	(.L_386 - .L_385)
.L_385:
        /*0214*/ 	.word	0x00000000


	//----- nvinfo : EIATTR_CBANK_PARAM_SIZE
	.align		4
.L_386:
        /*0218*/ 	.byte	0x03, 0x19
        /*021a*/ 	.short	0x0039


	//----- nvinfo : EIATTR_PARAM_CBANK
	.align		4
        /*021c*/ 	.byte	0x04, 0x0a
        /*021e*/ 	.short	(.L_388 - .L_387)
	.align		4
.L_387:
        /*0220*/ 	.word	index@(.nv.constant0._ZN3cub18CUB_300001_SM_10006detail6reduce28DeviceReduceSingleTileKernelINS2_10policy_hubIN4cuda3std3__45tupleIJblEEEjN6thrust24THRUST_300001_SM_1000_NS8cuda_cub9__find_if7functorIS9_EEE10Policy1000ENSB_12zip_iteratorINS8_IJNSD_26transform_input_iterator_tIbNSB_6detail15normal_iteratorINSB_10device_ptrIiEEEENS7_10__not_fn_tI7is_evenEEEENSB_17counting_iteratorIlNSB_11use_defaultESU_SU_EEEEEEEPS9_jSF_S9_S9_NS7_10__identityEEEvT0_T1_T2_T3_T4_T6_)
        /*0224*/ 	.short	0x0380
        /*0226*/ 	.short	0x0039


	//----- nvinfo : EIATTR_SW_WAR
	.align		4
.L_388:
        /*0228*/ 	.byte	0x04, 0x36
        /*022a*/ 	.short	(.L_390 - .L_389)
.L_389:
        /*022c*/ 	.word	0x00000008
.L_390:


//--------------------- .nv.info._ZN3cub18CUB_300001_SM_10006detail11EmptyKernelIvEEvv --------------------------
	.section	.nv.info._ZN3cub18CUB_300001_SM_10006detail11EmptyKernelIvEEvv,"",@"SHT_CUDA_INFO"
	.sectionflags	@""
	.align	4


	//----- nvinfo : EIATTR_CUDA_API_VERSION
	.align		4
        /*0000*/ 	.byte	0x04, 0x37
        /*0002*/ 	.short	(.L_392 - .L_391)
.L_391:
        /*0004*/ 	.word	0x00000082


	//----- nvinfo : EIATTR_SPARSE_MMA_MASK
	.align		4
.L_392:
        /*0008*/ 	.byte	0x03, 0x50
        /*000a*/ 	.short	0x0000


	//----- nvinfo : EIATTR_MAXREG_COUNT
	.align		4
        /*000c*/ 	.byte	0x03, 0x1b
        /*000e*/ 	.short	0x00ff


	//----- nvinfo : EIATTR_MERCURY_ISA_VERSION
	.align		4
        /*0010*/ 	.byte	0x03, 0x5f
        /*0012*/ 	.short	0x0101


	//----- nvinfo : EIATTR_VRC_CTA_INIT_COUNT
	.align		4
        /*0014*/ 	.byte	0x02, 0x4a
	.zero		1
	.zero		1


	//----- nvinfo : EIATTR_EXIT_INSTR_OFFSETS
	.align		4
        /*0018*/ 	.byte	0x04, 0x1c
        /*001a*/ 	.short	(.L_394 - .L_393)


	//   ....[0]....
.L_393:
        /*001c*/ 	.word	0x00000010


	//----- nvinfo : EIATTR_SW_WAR
	.align		4
.L_394:
        /*0020*/ 	.byte	0x04, 0x36
        /*0022*/ 	.short	(.L_396 - .L_395)
.L_395:
        /*0024*/ 	.word	0x00000008
.L_396:


//--------------------- .nv.callgraph             --------------------------
	.section	.nv.callgraph,"",@"SHT_CUDA_CALLGRAPH"
	.align	4
	.sectionentsize	8
	.align		4
        /*0000*/ 	.word	0x00000000
	.align		4
        /*0004*/ 	.word	0xffffffff
	.align		4
        /*0008*/ 	.word	0x00000000
	.align		4
        /*000c*/ 	.word	0xfffffffe
	.align		4
        /*0010*/ 	.word	0x00000000
	.align		4
        /*0014*/ 	.word	0xfffffffd
	.align		4
        /*0018*/ 	.word	0x00000000
	.align		4
        /*001c*/ 	.word	0xfffffffc


//--------------------- .nv.constant4             --------------------------
	.section	.nv.constant4,"a",@progbits
	.align	8
	.align		8
.nv.constant4:
        /*0000*/ 	.dword	_ZN34_INTERNAL_25fe3d13_4_k_cu__Z4testv4cuda3std3__45__cpo5beginE
	.align		8
        /*0008*/ 	.dword	_ZN34_INTERNAL_25fe3d13_4_k_cu__Z4testv4cuda3std3__45__cpo3endE
	.align		8
        /*0010*/ 	.dword	_ZN34_INTERNAL_25fe3d13_4_k_cu__Z4testv4cuda3std3__45__cpo6cbeginE
	.align		8
        /*0018*/ 	.dword	_ZN34_INTERNAL_25fe3d13_4_k_cu__Z4testv4cuda3std3__45__cpo4cendE
	.align		8
        /*0020*/ 	.dword	_ZN34_INTERNAL_25fe3d13_4_k_cu__Z4testv4cuda3std3__45__cpo6rbeginE
	.align		8
        /*0028*/ 	.dword	_ZN34_INTERNAL_25fe3d13_4_k_cu__Z4testv4cuda3std3__45__cpo4rendE
	.align		8
        /*0030*/ 	.dword	_ZN34_INTERNAL_25fe3d13_4_k_cu__Z4testv4cuda3std3__45__cpo7crbeginE
	.align		8
        /*0038*/ 	.dword	_ZN34_INTERNAL_25fe3d13_4_k_cu__Z4testv4cuda3std3__45__cpo5crendE
	.align		8
        /*0040*/ 	.dword	_ZN34_INTERNAL_25fe3d13_4_k_cu__Z4testv4cuda3std3__436_GLOBAL__N__25fe3d13_4_k_cu__Z4testv6ignoreE
	.align		8
        /*0048*/ 	.dword	_ZN34_INTERNAL_25fe3d13_4_k_cu__Z4testv4cuda3std3__419piecewise_constructE
	.align		8
        /*0050*/ 	.dword	_ZN34_INTERNAL_25fe3d13_4_k_cu__Z4testv4cuda3std3__48in_placeE
	.align		8
        /*0058*/ 	.dword	_ZN34_INTERNAL_25fe3d13_4_k_cu__Z4testv4cuda3std3__420unreachable_sentinelE
	.align		8
        /*0060*/ 	.dword	_ZN34_INTERNAL_25fe3d13_4_k_cu__Z4testv4cuda3std3__47nulloptE
	.align		8
        /*0068*/ 	.dword	_ZN34_INTERNAL_25fe3d13_4_k_cu__Z4testv4cuda3std3__48unexpectE
	.align		8
        /*0070*/ 	.dword	_ZN34_INTERNAL_25fe3d13_4_k_cu__Z4testv4cuda3std6ranges3__45__cpo4swapE
	.align		8
        /*0078*/ 	.dword	_ZN34_INTERNAL_25fe3d13_4_k_cu__Z4testv4cuda3std6ranges3__45__cpo9iter_moveE
	.align		8
        /*0080*/ 	.dword	_ZN34_INTERNAL_25fe3d13_4_k_cu__Z4testv4cuda3std6ranges3__45__cpo5beginE
	.align		8
        /*0088*/ 	.dword	_ZN34_INTERNAL_25fe3d13_4_k_cu__Z4testv4cuda3std6ranges3__45__cpo3endE
	.align		8
        /*0090*/ 	.dword	_ZN34_INTERNAL_25fe3d13_4_k_cu__Z4testv4cuda3std6ranges3__45__cpo6cbeginE
	.align		8
        /*0098*/ 	.dword	_ZN34_INTERNAL_25fe3d13_4_k_cu__Z4testv4cuda3std6ranges3__45__cpo4cendE
	.align		8
        /*00a0*/ 	.dword	_ZN34_INTERNAL_25fe3d13_4_k_cu__Z4testv4cuda3std6ranges3__45__cpo7advanceE
	.align		8
        /*00a8*/ 	.dword	_ZN34_INTERNAL_25fe3d13_4_k_cu__Z4testv4cuda3std6ranges3__45__cpo9iter_swapE
	.align		8
        /*00b0*/ 	.dword	_ZN34_INTERNAL_25fe3d13_4_k_cu__Z4testv4cuda3std6ranges3__45__cpo4nextE
	.align		8
        /*00b8*/ 	.dword	_ZN34_INTERNAL_25fe3d13_4_k_cu__Z4testv4cuda3std6ranges3__45__cpo4prevE
	.align		8
        /*00c0*/ 	.dword	_ZN34_INTERNAL_25fe3d13_4_k_cu__Z4testv4cuda3std6ranges3__45__cpo4dataE
	.align		8
        /*00c8*/ 	.dword	_ZN34_INTERNAL_25fe3d13_4_k_cu__Z4testv4cuda3std6ranges3__45__cpo5cdataE
	.align		8
        /*00d0*/ 	.dword	_ZN34_INTERNAL_25fe3d13_4_k_cu__Z4testv4cuda3std6ranges3__45__cpo4sizeE
	.align		8
        /*00d8*/ 	.dword	_ZN34_INTERNAL_25fe3d13_4_k_cu__Z4testv4cuda3std6ranges3__45__cpo5ssizeE
	.align		8
        /*00e0*/ 	.dword	_ZN34_INTERNAL_25fe3d13_4_k_cu__Z4testv4cuda3std6ranges3__45__cpo8distanceE
	.align		8
        /*00e8*/ 	.dword	_ZN34_INTERNAL_25fe3d13_4_k_cu__Z4testv6thrust24THRUST_300001_SM_1000_NS8cuda_cub3parE
	.align		8
        /*00f0*/ 	.dword	_ZN34_INTERNAL_25fe3d13_4_k_cu__Z4testv6thrust24THRUST_300001_SM_1000_NS8cuda_cub10par_nosyncE
	.align		8
        /*00f8*/ 	.dword	_ZN34_INTERNAL_25fe3d13_4_k_cu__Z4testv6thrust24THRUST_300001_SM_1000_NS6system6detail10sequential3seqE
	.align		8
        /*0100*/ 	.dword	_ZN34_INTERNAL_25fe3d13_4_k_cu__Z4testv6thrust24THRUST_300001_SM_1000_NS6system3cpp3parE
	.align		8
        /*0108*/ 	.dword	_ZN34_INTERNAL_25fe3d13_4_k_cu__Z4testv6thrust24THRUST_300001_SM_1000_NS12placeholders2_1E
	.align		8
        /*0110*/ 	.dword	_ZN34_INTERNAL_25fe3d13_4_k_cu__Z4testv6thrust24THRUST_300001_SM_1000_NS12placeholders2_2E
	.align		8
        /*0118*/ 	.dword	_ZN34_INTERNAL_25fe3d13_4_k_cu__Z4testv6thrust24THRUST_300001_SM_1000_NS12placeholders2_3E
	.align		8
        /*0120*/ 	.dword	_ZN34_INTERNAL_25fe3d13_4_k_cu__Z4testv6thrust24THRUST_300001_SM_1000_NS12placeholders2_4E
	.align		8
        /*0128*/ 	.dword	_ZN34_INTERNAL_25fe3d13_4_k_cu__Z4testv6thrust24THRUST_300001_SM_1000_NS12placeholders2_5E
	.align		8
        /*0130*/ 	.dword	_ZN34_INTERNAL_25fe3d13_4_k_cu__Z4testv6thrust24THRUST_300001_SM_1000_NS12placeholders2_6E
	.align		8
        /*0138*/ 	.dword	_ZN34_INTERNAL_25fe3d13_4_k_cu__Z4testv6thrust24THRUST_300001_SM_1000_NS12placeholders2_7E
	.align		8
        /*0140*/ 	.dword	_ZN34_INTERNAL_25fe3d13_4_k_cu__Z4testv6thrust24THRUST_300001_SM_1000_NS12placeholders2_8E
	.align		8
        /*0148*/ 	.dword	_ZN34_INTERNAL_25fe3d13_4_k_cu__Z4testv6thrust24THRUST_300001_SM_1000_NS12placeholders2_9E
	.align		8
        /*0150*/ 	.dword	_ZN34_INTERNAL_25fe3d13_4_k_cu__Z4testv6thrust24THRUST_300001_SM_1000_NS12placeholders3_10E
	.align		8
        /*0158*/ 	.dword	_ZN34_INTERNAL_25fe3d13_4_k_cu__Z4testv6thrust24THRUST_300001_SM_1000_NS3seqE
	.align		8
        /*0160*/ 	.dword	_ZN34_INTERNAL_25fe3d13_4_k_cu__Z4testv6thrust24THRUST_300001_SM_1000_NS6deviceE


//--------------------- .text._ZN3cub18CUB_300001_SM_10006detail6reduce18DeviceReduceKernelINS2_10policy_hubIN4cuda3std3__45tupleIJblEEEyN6thrust24THRUST_300001_SM_1000_NS8cuda_cub9__find_if7functorIS9_EEE10Policy1000ENSB_12zip_iteratorINS8_IJNSD_26transform_input_iterator_tIbNSB_6detail15normal_iteratorINSB_10device_ptrIiEEEE7is_evenEENSB_17counting_iteratorIlNSB_11use_defaultESS_SS_EEEEEEEySF_S9_NS7_10__identityEEEvT0_PT3_T1_NS0_13GridEvenShareIS10_EET2_T4_ --------------------------
	.section	.text._ZN3cub18CUB_300001_SM_10006detail6reduce18DeviceReduceKernelINS2_10policy_hubIN4cuda3std3__45tupleIJblEEEyN6thrust24THRUST_300001_SM_1000_NS8cuda_cub9__find_if7functorIS9_EEE10Policy1000ENSB_12zip_iteratorINS8_IJNSD_26transform_input_iterator_tIbNSB_6detail15normal_iteratorINSB_10device_ptrIiEEEE7is_evenEENSB_17counting_iteratorIlNSB_11use_defaultESS_SS_EEEEEEEySF_S9_NS7_10__identityEEEvT0_PT3_T1_NS0_13GridEvenShareIS10_EET2_T4_,"ax",@progbits
	.align	128
        .global         _ZN3cub18CUB_300001_SM_10006detail6reduce18DeviceReduceKernelINS2_10policy_hubIN4cuda3std3__45tupleIJblEEEyN6thrust24THRUST_300001_SM_1000_NS8cuda_cub9__find_if7functorIS9_EEE10Policy1000ENSB_12zip_iteratorINS8_IJNSD_26transform_input_iterator_tIbNSB_6detail15normal_iteratorINSB_10device_ptrIiEEEE7is_evenEENSB_17counting_iteratorIlNSB_11use_defaultESS_SS_EEEEEEEySF_S9_NS7_10__identityEEEvT0_PT3_T1_NS0_13GridEvenShareIS10_EET2_T4_
        .type           _ZN3cub18CUB_300001_SM_10006detail6reduce18DeviceReduceKernelINS2_10policy_hubIN4cuda3std3__45tupleIJblEEEyN6thrust24THRUST_300001_SM_1000_NS8cuda_cub9__find_if7functorIS9_EEE10Policy1000ENSB_12zip_iteratorINS8_IJNSD_26transform_input_iterator_tIbNSB_6detail15normal_iteratorINSB_10device_ptrIiEEEE7is_evenEENSB_17counting_iteratorIlNSB_11use_defaultESS_SS_EEEEEEEySF_S9_NS7_10__identityEEEvT0_PT3_T1_NS0_13GridEvenShareIS10_EET2_T4_,@function
        .size           _ZN3cub18CUB_300001_SM_10006detail6reduce18DeviceReduceKernelINS2_10policy_hubIN4cuda3std3__45tupleIJblEEEyN6thrust24THRUST_300001_SM_1000_NS8cuda_cub9__find_if7functorIS9_EEE10Policy1000ENSB_12zip_iteratorINS8_IJNSD_26transform_input_iterator_tIbNSB_6detail15normal_iteratorINSB_10device_ptrIiEEEE7is_evenEENSB_17counting_iteratorIlNSB_11use_defaultESS_SS_EEEEEEEySF_S9_NS7_10__identityEEEvT0_PT3_T1_NS0_13GridEvenShareIS10_EET2_T4_,(.L_x_677 - _ZN3cub18CUB_300001_SM_10006detail6reduce18DeviceReduceKernelINS2_10policy_hubIN4cuda3std3__45tupleIJblEEEyN6thrust24THRUST_300001_SM_1000_NS8cuda_cub9__find_if7functorIS9_EEE10Policy1000ENSB_12zip_iteratorINS8_IJNSD_26transform_input_iterator_tIbNSB_6detail15normal_iteratorINSB_10device_ptrIiEEEE7is_evenEENSB_17counting_iteratorIlNSB_11use_defaultESS_SS_EEEEEEEySF_S9_NS7_10__identityEEEvT0_PT3_T1_NS0_13GridEvenShareIS10_EET2_T4_)
        .other          _ZN3cub18CUB_300001_SM_10006detail6reduce18DeviceReduceKernelINS2_10policy_hubIN4cuda3std3__45tupleIJblEEEyN6thrust24THRUST_300001_SM_1000_NS8cuda_cub9__find_if7functorIS9_EEE10Policy1000ENSB_12zip_iteratorINS8_IJNSD_26transform_input_iterator_tIbNSB_6detail15normal_iteratorINSB_10device_ptrIiEEEE7is_evenEENSB_17counting_iteratorIlNSB_11use_defaultESS_SS_EEEEEEEySF_S9_NS7_10__identityEEEvT0_PT3_T1_NS0_13GridEvenShareIS10_EET2_T4_,@"STO_CUDA_ENTRY STV_DEFAULT"
_ZN3cub18CUB_300001_SM_10006detail6reduce18DeviceReduceKernelINS2_10policy_hubIN4cuda3std3__45tupleIJblEEEyN6thrust24THRUST_300001_SM_1000_NS8cuda_cub9__find_if7functorIS9_EEE10Policy1000ENSB_12zip_iteratorINS8_IJNSD_26transform_input_iterator_tIbNSB_6detail15normal_iteratorINSB_10device_ptrIiEEEE7is_evenEENSB_17counting_iteratorIlNSB_11use_defaultESS_SS_EEEEEEEySF_S9_NS7_10__identityEEEvT0_PT3_T1_NS0_13GridEvenShareIS10_EET2_T4_:
.text._ZN3cub18CUB_300001_SM_10006detail6reduce18DeviceReduceKernelINS2_10policy_hubIN4cuda3std3__45tupleIJblEEEyN6thrust24THRUST_300001_SM_1000_NS8cuda_cub9__find_if7functorIS9_EEE10Policy1000ENSB_12zip_iteratorINS8_IJNSD_26transform_input_iterator_tIbNSB_6detail15normal_iteratorINSB_10device_ptrIiEEEE7is_evenEENSB_17counting_iteratorIlNSB_11use_defaultESS_SS_EEEEEEEySF_S9_NS7_10__identityEEEvT0_PT3_T1_NS0_13GridEvenShareIS10_EET2_T4_:
[----:B------:R-:W-:Y:S01]  /*0000*/  LDC R1, c[0x0][0x37c] ;  /* 0x0000df00ff017b82 */ /* 0x000fe20000000800 */
[----:B------:R-:W0:Y:S01]  /*0010*/  S2R R0, SR_CTAID.X ;  /* 0x0000000000007919 */ /* 0x000e220000002500 */
[----:B------:R-:W1:Y:S01]  /*0020*/  LDCU.64 UR4, c[0x0][0x3c8] ;  /* 0x00007900ff0477ac */ /* 0x000e620008000a00 */
[----:B------:R-:W-:Y:S01]  /*0030*/  BSSY.RECONVERGENT B0, `(.L_x_0) ;  /* 0x0000578000007945 */ /* 0x000fe20003800200 */
[----:B------:R-:W2:Y:S01]  /*0040*/  LDCU.64 UR10, c[0x0][0x358] ;  /* 0x00006b00ff0a77ac */ /* 0x000ea20008000a00 */
[----:B-1----:R-:W-:Y:S02]  /*0050*/  IMAD.U32 R6, RZ, RZ, UR4 ;  /* 0x00000004ff067e24 */ /* 0x002fe4000f8e00ff */
[----:B------:R-:W-:Y:S02]  /*0060*/  IMAD.U32 R7, RZ, RZ, UR5 ;  /* 0x00000005ff077e24 */ /* 0x000fe4000f8e00ff */
[----:B0-----:R-:W-:-:S05]  /*0070*/  IMAD.SHL.U32 R13, R0, 0x400, RZ ;  /* 0x00000400000d7824 */ /* 0x001fca00078e00ff */
[----:B------:R-:W-:-:S04]  /*0080*/  IADD3 R17, P1, PT, -R13, R6, RZ ;  /* 0x000000060d117210 */ /* 0x000fc80007f3e1ff */
[----:B------:R-:W-:Y:S02]  /*0090*/  ISETP.GT.U32.AND P0, PT, R17, 0x3ff, PT ;  /* 0x000003ff1100780c */ /* 0x000fe40003f04070 */
[----:B------:R-:W-:-:S04]  /*00a0*/  IADD3.X R16, PT, PT, R7, -0x1, RZ, P1, !PT ;  /* 0xffffffff07107810 */ /* 0x000fc80000ffe4ff */
[----:B------:R-:W-:-:S13]  /*00b0*/  ISETP.GT.U32.AND.EX P0, PT, R16, RZ, PT, P0 ;  /* 0x000000ff1000720c */ /* 0x000fda0003f04100 */
[----:B--2---:R-:W-:Y:S05]  /*00c0*/  @P0 BRA `(.L_x_1) ;  /* 0x0000003000000947 */ /* 0x004fea0003800000 */
[----:B------:R-:W0:Y:S01]  /*00d0*/  S2R R8, SR_TID.X ;  /* 0x0000000000087919 */ /* 0x000e220000002100 */
[----:B------:R-:W-:Y:S01]  /*00e0*/  IMAD.IADD R4, R6, 0x1, -R13 ;  /* 0x0000000106047824 */ /* 0x000fe200078e0a0d */
[----:B------:R-:W1:Y:S01]  /*00f0*/  LDCU.64 UR4, c[0x0][0x380] ;  /* 0x00007000ff0477ac */ /* 0x000e620008000a00 */
[----:B------:R-:W-:Y:S01]  /*0100*/  IMAD.MOV.U32 R2, RZ, RZ, RZ ;  /* 0x000000ffff027224 */ /* 0x000fe200078e00ff */
[----:B------:R-:W2:Y:S02]  /*0110*/  LDCU.64 UR6, c[0x0][0x390] ;  /* 0x00007200ff0677ac */ /* 0x000ea40008000a00 */
[----:B0-----:R-:W-:-:S13]  /*0120*/  ISETP.GE.AND P0, PT, R8, R4, PT ;  /* 0x000000040800720c */ /* 0x001fda0003f06270 */
[----:B------:R-:W0:Y:S01]  /*0130*/  @!P0 LDC.64 R10, c[0x0][0x380] ;  /* 0x0000e000ff0a8b82 */ /* 0x000e220000000a00 */
[----:B------:R-:W-:-:S07]  /*0140*/  @!P0 IMAD.IADD R3, R13, 0x1, R8 ;  /* 0x000000010d038824 */ /* 0x000fce00078e0208 */
[----:B------:R-:W3:Y:S01]  /*0150*/  @!P0 LDC.64 R14, c[0x0][0x390] ;  /* 0x0000e400ff0e8b82 */ /* 0x000ee20000000a00 */
[----:B0-----:R-:W-:-:S06]  /*0160*/  @!P0 IMAD.WIDE.U32 R10, R3, 0x4, R10 ;  /* 0x00000004030a8825 */ /* 0x001fcc00078e000a */
[----:B------:R-:W4:Y:S01]  /*0170*/  @!P0 LDG.E.U8 R10, desc[UR10][R10.64] ;  /* 0x0000000a0a0a8981 */ /* 0x000f22000c1e1100 */
[----:B------:R-:W-:Y:S01]  /*0180*/  IMAD.MOV.U32 R12, RZ, RZ, R8 ;  /* 0x000000ffff0c7224 */ /* 0x000fe200078e0008 */
[----:B---3--:R-:W-:Y:S01]  /*0190*/  @!P0 IADD3 R2, P2, PT, R3, R14, RZ ;  /* 0x0000000e03028210 */ /* 0x008fe20007f5e0ff */
[----:B------:R-:W-:Y:S01]  /*01a0*/  @!P0 VIADD R12, R8, 0x100 ;  /* 0x00000100080c8836 */ /* 0x000fe20000000000 */
[----:B------:R-:W-:Y:S01]  /*01b0*/  PRMT R3, RZ, 0x7610, R3 ;  /* 0x00007610ff037816 */ /* 0x000fe20000000003 */
[----:B------:R-:W-:Y:S01]  /*01c0*/  BSSY.RECONVERGENT B1, `(.L_x_2) ;  /* 0x000011b000017945 */ /* 0x000fe20003800200 */
[----:B------:R-:W-:Y:S02]  /*01d0*/  IMAD.MOV.U32 R5, RZ, RZ, RZ ;  /* 0x000000ffff057224 */ /* 0x000fe400078e00ff */
[----:B------:R-:W-:Y:S01]  /*01e0*/  ISETP.GE.AND P1, PT, R12, R4, PT ;  /* 0x000000040c00720c */ /* 0x000fe20003f26270 */
[----:B------:R-:W-:Y:S01]  /*01f0*/  @!P0 IMAD.X R5, RZ, RZ, R15, P2 ;  /* 0x000000ffff058224 */ /* 0x000fe200010e060f */
[----:B----4-:R-:W-:-:S04]  /*0200*/  @!P0 LOP3.LUT R7, R10, 0x1, RZ, 0xc, !PT ;  /* 0x000000010a078812 */ /* 0x010fc800078e0cff */
[----:B------:R-:W-:-:S07]  /*0210*/  @!P0 PRMT R3, R7, 0x7610, R3 ;  /* 0x0000761007038816 */ /* 0x000fce0000000003 */
[----:B-12---:R-:W-:Y:S05]  /*0220*/  @P1 BRA `(.L_x_3) ;  /* 0x0000001000501947 */ /* 0x006fea0003800000 */
[----:B------:R-:W-:Y:S01]  /*0230*/  LOP3.LUT R7, RZ, R12, RZ, 0x33, !PT ;  /* 0x0000000cff077212 */ /* 0x000fe200078e33ff */
[----:B------:R-:W-:Y:S04]  /*0240*/  BSSY.RECONVERGENT B2, `(.L_x_4) ;  /* 0x000008c000027945 */ /* 0x000fe80003800200 */
[----:B------:R-:W-:-:S04]  /*0250*/  IMAD.IADD R10, R7, 0x1, R6 ;  /* 0x00000001070a7824 */ /* 0x000fc800078e0206 */
[----:B------:R-:W-:-:S05]  /*0260*/  IMAD.IADD R9, R10, 0x1, -R13 ;  /* 0x000000010a097824 */ /* 0x000fca00078e0a0d */
[C---:B------:R-:W-:Y:S02]  /*0270*/  ISETP.GE.U32.AND P0, PT, R9.reuse, 0x700, PT ;  /* 0x000007000900780c */ /* 0x040fe40003f06070 */
[----:B------:R-:W-:-:S04]  /*0280*/  LEA.HI R9, R9, 0x1, RZ, 0x18 ;  /* 0x0000000109097811 */ /* 0x000fc800078fc0ff */
[----:B------:R-:W-:-:S07]  /*0290*/  LOP3.LUT R22, R9, 0x7, RZ, 0xc0, !PT ;  /* 0x0000000709167812 */ /* 0x000fce00078ec0ff */
[----:B------:R-:W-:Y:S05]  /*02a0*/  @!P0 BRA `(.L_x_5) ;  /* 0x0000000800148947 */ /* 0x000fea0003800000 */
[----:B------:R-:W-:Y:S01]  /*02b0*/  LOP3.LUT R11, R9, 0x1fffff8, RZ, 0xc0, !PT ;  /* 0x01fffff8090b7812 */ /* 0x000fe200078ec0ff */
[----:B------:R-:W-:Y:S01]  /*02c0*/  BSSY.RECONVERGENT B3, `(.L_x_6) ;  /* 0x0000082000037945 */ /* 0x000fe20003800200 */
[----:B------:R-:W-:-:S03]  /*02d0*/  VIADD R12, R12, 0x400 ;  /* 0x000004000c0c7836 */ /* 0x000fc60000000000 */
[----:B------:R-:W-:-:S07]  /*02e0*/  IMAD.MOV R11, RZ, RZ, -R11 ;  /* 0x000000ffff0b7224 */ /* 0x000fce00078e0a0b */
.L_x_7:
[----:B------:R-:W-:-:S05]  /*02f0*/  VIADD R6, R12, 0xfffffc00 ;  /* 0xfffffc000c067836 */ /* 0x000fca0000000000 */
[----:B------:R-:W-:-:S04]  /*0300*/  IADD3 R24, P0, PT, R13, R6, RZ ;  /* 0x000000060d187210 */ /* 0x000fc80007f1e0ff */
[----:B------:R-:W-:Y:S02]  /*0310*/  LEA.HI.X.SX32 R25, R6, RZ, 0x1, P0 ;  /* 0x000000ff06197211 */ /* 0x000fe400000f0eff */
[----:B------:R-:W-:-:S04]  /*0320*/  LEA R6, P0, R24, UR4, 0x2 ;  /* 0x0000000418067c11 */ /* 0x000fc8000f8010ff */
[----:B------:R-:W-:-:S05]  /*0330*/  LEA.HI.X R7, R24, UR5, R25, 0x2, P0 ;  /* 0x0000000518077c11 */ /* 0x000fca00080f1419 */
[----:B------:R-:W2:Y:S04]  /*0340*/  LDG.E.U8 R21, desc[UR10][R6.64] ;  /* 0x0000000a06157981 */ /* 0x000ea8000c1e1100 */
[----:B------:R-:W3:Y:S04]  /*0350*/  LDG.E.U8 R20, desc[UR10][R6.64+0x400] ;  /* 0x0004000a06147981 */ /* 0x000ee8000c1e1100 */
[----:B------:R-:W4:Y:S04]  /*0360*/  LDG.E.U8 R19, desc[UR10][R6.64+0x800] ;  /* 0x0008000a06137981 */ /* 0x000f28000c1e1100 */
[----:B------:R-:W5:Y:S04]  /*0370*/  LDG.E.U8 R18, desc[UR10][R6.64+0xc00] ;  /* 0x000c000a06127981 */ /* 0x000f68000c1e1100 */
[----:B------:R-:W5:Y:S04]  /*0380*/  LDG.E.U8 R17, desc[UR10][R6.64+0x1000] ;  /* 0x0010000a06117981 */ /* 0x000f68000c1e1100 */
[----:B------:R-:W5:Y:S04]  /*0390*/  LDG.E.U8 R15, desc[UR10][R6.64+0x1400] ;  /* 0x0014000a060f7981 */ /* 0x000f68000c1e1100 */
[----:B------:R-:W5:Y:S04]  /*03a0*/  LDG.E.U8 R14, desc[UR10][R6.64+0x1800] ;  /* 0x0018000a060e7981 */ /* 0x000f68000c1e1100 */
[----:B------:R0:W5:Y:S01]  /*03b0*/  LDG.E.U8 R16, desc[UR10][R6.64+0x1c00] ;  /* 0x001c000a06107981 */ /* 0x000162000c1e1100 */
[----:B------:R-:W-:Y:S01]  /*03c0*/  LOP3.LUT P1, RZ, R3, 0xff, RZ, 0xc0, !PT ;  /* 0x000000ff03ff7812 */ /* 0x000fe2000782c0ff */
[----:B------:R-:W-:Y:S01]  /*03d0*/  IMAD.MOV.U32 R23, RZ, RZ, R2 ;  /* 0x000000ffff177224 */ /* 0x000fe200078e0002 */
[----:B------:R-:W-:Y:S01]  /*03e0*/  IADD3 R24, P0, PT, R24, UR6, RZ ;  /* 0x0000000618187c10 */ /* 0x000fe2000ff1e0ff */
[----:B------:R-:W-:-:S02]  /*03f0*/  VIADD R2, R12, 0xfffffd00 ;  /* 0xfffffd000c027836 */ /* 0x000fc40000000000 */
[----:B------:R-:W-:Y:S01]  /*0400*/  VIADD R11, R11, 0x8 ;  /* 0x000000080b0b7836 */ /* 0x000fe20000000000 */
[----:B------:R-:W-:Y:S02]  /*0410*/  IADD3.X R26, PT, PT, R25, UR7, RZ, P0, !PT ;  /* 0x00000007191a7c10 */ /* 0x000fe400087fe4ff */
[----:B------:R-:W-:Y:S01]  /*0420*/  ISETP.LT.U32.AND P0, PT, R24, R23, PT ;  /* 0x000000171800720c */ /* 0x000fe20003f01070 */
[----:B0-----:R-:W-:-:S03]  /*0430*/  VIADD R6, R12, 0xfffffe00 ;  /* 0xfffffe000c067836 */ /* 0x001fc60000000000 */
[----:B------:R-:W-:Y:S02]  /*0440*/  ISETP.LT.AND.EX P0, PT, R26, R5, PT, P0 ;  /* 0x000000051a00720c */ /* 0x000fe40003f01300 */
[C---:B--2---:R-:W-:Y:S02]  /*0450*/  LOP3.LUT P3, RZ, R21.reuse, 0x1, RZ, 0xc0, !PT ;  /* 0x0000000115ff7812 */ /* 0x044fe4000786c0ff */
[----:B------:R-:W-:Y:S02]  /*0460*/  LOP3.LUT R21, R21, 0x1, RZ, 0xc, !PT ;  /* 0x0000000115157812 */ /* 0x000fe400078e0cff */
[----:B------:R-:W-:Y:S02]  /*0470*/  @P1 SEL R21, R3, 0x1, P3 ;  /* 0x0000000103151807 */ /* 0x000fe40001800000 */
[----:B------:R-:W-:Y:S02]  /*0480*/  SHF.R.S32.HI R3, RZ, 0x1f, R2 ;  /* 0x0000001fff037819 */ /* 0x000fe40000011402 */
[----:B------:R-:W-:-:S05]  /*0490*/  LOP3.LUT P2, RZ, R21, 0xff, RZ, 0xc0, !PT ;  /* 0x000000ff15ff7812 */ /* 0x000fca000784c0ff */
[----:B------:R-:W-:Y:S02]  /*04a0*/  @!P3 SEL R23, R24, R23, P0 ;  /* 0x000000171817b207 */ /* 0x000fe40000000000 */
[----:B------:R-:W-:Y:S02]  /*04b0*/  @!P3 SEL R5, R26, R5, P0 ;  /* 0x000000051a05b207 */ /* 0x000fe40000000000 */
[----:B------:R-:W-:Y:S02]  /*04c0*/  SEL R23, R24, R23, !P1 ;  /* 0x0000001718177207 */ /* 0x000fe40004800000 */
[----:B------:R-:W-:Y:S02]  /*04d0*/  IADD3 R24, P0, P4, R2, UR6, R13 ;  /* 0x0000000602187c10 */ /* 0x000fe4000fc1e00d */
[C---:B---3--:R-:W-:Y:S02]  /*04e0*/  LOP3.LUT P3, RZ, R20.reuse, 0x1, RZ, 0xc0, !PT ;  /* 0x0000000114ff7812 */ /* 0x048fe4000786c0ff */
[----:B------:R-:W-:-:S02]  /*04f0*/  LOP3.LUT R2, R20, 0x1, RZ, 0xc, !PT ;  /* 0x0000000114027812 */ /* 0x000fc400078e0cff */
[----:B------:R-:W-:Y:S02]  /*0500*/  IADD3.X R7, PT, PT, R3, UR7, RZ, P0, P4 ;  /* 0x0000000703077c10 */ /* 0x000fe400087e84ff */
[----:B------:R-:W-:Y:S02]  /*0510*/  SEL R20, R26, R5, !P1 ;  /* 0x000000051a147207 */ /* 0x000fe40004800000 */
[----:B------:R-:W-:Y:S02]  /*0520*/  ISETP.LT.U32.AND P0, PT, R24, R23, PT ;  /* 0x000000171800720c */ /* 0x000fe40003f01070 */
[----:B------:R-:W-:Y:S02]  /*0530*/  @P2 SEL R2, R21, 0x1, P3 ;  /* 0x0000000115022807 */ /* 0x000fe40001800000 */
[----:B------:R-:W-:Y:S02]  /*0540*/  ISETP.LT.AND.EX P0, PT, R7, R20, PT, P0 ;  /* 0x000000140700720c */ /* 0x000fe40003f01300 */
[----:B------:R-:W-:-:S02]  /*0550*/  LOP3.LUT P1, RZ, R2, 0xff, RZ, 0xc0, !PT ;  /* 0x000000ff02ff7812 */ /* 0x000fc4000782c0ff */
[----:B------:R-:W-:Y:S02]  /*0560*/  @!P3 SEL R23, R24, R23, P0 ;  /* 0x000000171817b207 */ /* 0x000fe40000000000 */
[----:B------:R-:W-:Y:S02]  /*0570*/  @!P3 SEL R20, R7, R20, P0 ;  /* 0x000000140714b207 */ /* 0x000fe40000000000 */
[----:B----4-:R-:W-:Y:S02]  /*0580*/  LOP3.LUT P3, RZ, R19, 0x1, RZ, 0xc0, !PT ;  /* 0x0000000113ff7812 */ /* 0x010fe4000786c0ff */
[----:B------:R-:W-:Y:S02]  /*0590*/  SHF.R.S32.HI R3, RZ, 0x1f, R6 ;  /* 0x0000001fff037819 */ /* 0x000fe40000011406 */
[----:B------:R-:W-:Y:S02]  /*05a0*/  IADD3 R5, P4, P5, R6, UR6, R13 ;  /* 0x0000000606057c10 */ /* 0x000fe4000fd9e00d */
[----:B------:R-:W-:-:S02]  /*05b0*/  SEL R24, R24, R23, !P2 ;  /* 0x0000001718187207 */ /* 0x000fc40005000000 */
[----:B------:R-:W-:Y:S02]  /*05c0*/  SEL R7, R7, R20, !P2 ;  /* 0x0000001407077207 */ /* 0x000fe40005000000 */
[----:B------:R-:W-:Y:S02]  /*05d0*/  IADD3.X R6, PT, PT, R3, UR7, RZ, P4, P5 ;  /* 0x0000000703067c10 */ /* 0x000fe4000a7ea4ff */
[----:B------:R-:W-:Y:S02]  /*05e0*/  ISETP.LT.U32.AND P0, PT, R5, R24, PT ;  /* 0x000000180500720c */ /* 0x000fe40003f01070 */
[----:B------:R-:W-:Y:S02]  /*05f0*/  LOP3.LUT R19, R19, 0x1, RZ, 0xc, !PT ;  /* 0x0000000113137812 */ /* 0x000fe400078e0cff */
[----:B------:R-:W-:Y:S01]  /*0600*/  @P1 SEL R19, R2, 0x1, P3 ;  /* 0x0000000102131807 */ /* 0x000fe20001800000 */
[----:B------:R-:W-:Y:S01]  /*0610*/  VIADD R2, R12, 0xffffff00 ;  /* 0xffffff000c027836 */ /* 0x000fe20000000000 */
[----:B------:R-:W-:-:S02]  /*0620*/  ISETP.LT.AND.EX P0, PT, R6, R7, PT, P0 ;  /* 0x000000070600720c */ /* 0x000fc40003f01300 */
[----:B------:R-:W-:Y:S02]  /*0630*/  LOP3.LUT P2, RZ, R19, 0xff, RZ, 0xc0, !PT ;  /* 0x000000ff13ff7812 */ /* 0x000fe4000784c0ff */
[----:B------:R-:W-:Y:S02]  /*0640*/  @!P3 SEL R24, R5, R24, P0 ;  /* 0x000000180518b207 */ /* 0x000fe40000000000 */
[----:B------:R-:W-:Y:S02]  /*0650*/  @!P3 SEL R7, R6, R7, P0 ;  /* 0x000000070607b207 */ /* 0x000fe40000000000 */
[----:B------:R-:W-:Y:S02]  /*0660*/  SHF.R.S32.HI R3, RZ, 0x1f, R2 ;  /* 0x0000001fff037819 */ /* 0x000fe40000011402 */
[----:B------:R-:W-:Y:S02]  /*0670*/  IADD3 R20, P0, P4, R2, UR6, R13 ;  /* 0x0000000602147c10 */ /* 0x000fe4000fc1e00d */
[----:B-----5:R-:W-:-:S02]  /*0680*/  LOP3.LUT P3, RZ, R18, 0x1, RZ, 0xc0, !PT ;  /* 0x0000000112ff7812 */ /* 0x020fc4000786c0ff */
[----:B------:R-:W-:Y:S02]  /*0690*/  SEL R5, R5, R24, !P1 ;  /* 0x0000001805057207 */ /* 0x000fe40004800000 */
[----:B------:R-:W-:Y:S02]  /*06a0*/  IADD3.X R3, PT, PT, R3, UR7, RZ, P0, P4 ;  /* 0x0000000703037c10 */ /* 0x000fe400087e84ff */
[----:B------:R-:W-:Y:S02]  /*06b0*/  SEL R6, R6, R7, !P1 ;  /* 0x0000000706067207 */ /* 0x000fe40004800000 */
[----:B------:R-:W-:Y:S02]  /*06c0*/  ISETP.LT.U32.AND P0, PT, R20, R5, PT ;  /* 0x000000051400720c */ /* 0x000fe40003f01070 */
[----:B------:R-:W-:Y:S02]  /*06d0*/  LOP3.LUT R18, R18, 0x1, RZ, 0xc, !PT ;  /* 0x0000000112127812 */ /* 0x000fe400078e0cff */
[----:B------:R-:W-:-:S02]  /*06e0*/  ISETP.LT.AND.EX P0, PT, R3, R6, PT, P0 ;  /* 0x000000060300720c */ /* 0x000fc40003f01300 */
[----:B------:R-:W-:Y:S02]  /*06f0*/  @P2 SEL R18, R19, 0x1, P3 ;  /* 0x0000000113122807 */ /* 0x000fe40001800000 */
[----:B------:R-:W-:Y:S02]  /*0700*/  @!P3 SEL R5, R20, R5, P0 ;  /* 0x000000051405b207 */ /* 0x000fe40000000000 */
[----:B------:R-:W-:Y:S02]  /*0710*/  LOP3.LUT P1, RZ, R18, 0xff, RZ, 0xc0, !PT ;  /* 0x000000ff12ff7812 */ /* 0x000fe4000782c0ff */
[----:B------:R-:W-:Y:S02]  /*0720*/  @!P3 SEL R6, R3, R6, P0 ;  /* 0x000000060306b207 */ /* 0x000fe40000000000 */
[----:B------:R-:W-:Y:S02]  /*0730*/  SHF.R.S32.HI R2, RZ, 0x1f, R12 ;  /* 0x0000001fff027819 */ /* 0x000fe4000001140c */
[----:B------:R-:W-:-:S02]  /*0740*/  IADD3 R19, P0, P4, R12, UR6, R13 ;  /* 0x000000060c137c10 */ /* 0x000fc4000fc1e00d */
[----:B------:R-:W-:Y:S02]  /*0750*/  LOP3.LUT P3, RZ, R17, 0x1, RZ, 0xc0, !PT ;  /* 0x0000000111ff7812 */ /* 0x000fe4000786c0ff */
[----:B------:R-:W-:Y:S02]  /*0760*/  SEL R20, R20, R5, !P2 ;  /* 0x0000000514147207 */ /* 0x000fe40005000000 */
[----:B------:R-:W-:Y:S02]  /*0770*/  SEL R5, R3, R6, !P2 ;  /* 0x0000000603057207 */ /* 0x000fe40005000000 */
[----:B------:R-:W-:Y:S01]  /*0780*/  IADD3.X R6, PT, PT, R2, UR7, RZ, P0, P4 ;  /* 0x0000000702067c10 */ /* 0x000fe200087e84ff */
[----:B------:R-:W-:Y:S01]  /*0790*/  VIADD R2, R12, 0x100 ;  /* 0x000001000c027836 */ /* 0x000fe20000000000 */
[----:B------:R-:W-:Y:S02]  /*07a0*/  ISETP.LT.U32.AND P0, PT, R19, R20, PT ;  /* 0x000000141300720c */ /* 0x000fe40003f01070 */
[----:B------:R-:W-:-:S02]  /*07b0*/  LOP3.LUT R17, R17, 0x1, RZ, 0xc, !PT ;  /* 0x0000000111117812 */ /* 0x000fc400078e0cff */
[-C--:B------:R-:W-:Y:S02]  /*07c0*/  ISETP.LT.AND.EX P0, PT, R6, R5.reuse, PT, P0 ;  /* 0x000000050600720c */ /* 0x080fe40003f01300 */
[----:B------:R-:W-:Y:S02]  /*07d0*/  @P1 SEL R17, R18, 0x1, P3 ;  /* 0x0000000112111807 */ /* 0x000fe40001800000 */
[----:B------:R-:W-:Y:S02]  /*07e0*/  @!P3 SEL R20, R19, R20, P0 ;  /* 0x000000141314b207 */ /* 0x000fe40000000000 */
[----:B------:R-:W-:Y:S02]  /*07f0*/  LOP3.LUT P2, RZ, R17, 0xff, RZ, 0xc0, !PT ;  /* 0x000000ff11ff7812 */ /* 0x000fe4000784c0ff */
[----:B------:R-:W-:Y:S02]  /*0800*/  @!P3 SEL R5, R6, R5, P0 ;  /* 0x000000050605b207 */ /* 0x000fe40000000000 */
[----:B------:R-:W-:-:S02]  /*0810*/  LOP3.LUT P3, RZ, R15, 0x1, RZ, 0xc0, !PT ;  /* 0x000000010fff7812 */ /* 0x000fc4000786c0ff */
[----:B------:R-:W-:Y:S02]  /*0820*/  SHF.R.S32.HI R3, RZ, 0x1f, R2 ;  /* 0x0000001fff037819 */ /* 0x000fe40000011402 */
[----:B------:R-:W-:Y:S01]  /*0830*/  IADD3 R18, P4, P5, R2, UR6, R13 ;  /* 0x0000000602127c10 */ /* 0x000fe2000fd9e00d */
[----:B------:R-:W-:Y:S01]  /*0840*/  VIADD R2, R12, 0x200 ;  /* 0x000002000c027836 */ /* 0x000fe20000000000 */
[----:B------:R-:W-:Y:S02]  /*0850*/  SEL R19, R19, R20, !P1 ;  /* 0x0000001413137207 */ /* 0x000fe40004800000 */
[----:B------:R-:W-:Y:S02]  /*0860*/  SEL R6, R6, R5, !P1 ;  /* 0x0000000506067207 */ /* 0x000fe40004800000 */
[----:B------:R-:W-:Y:S02]  /*0870*/  IADD3.X R5, PT, PT, R3, UR7, RZ, P4, P5 ;  /* 0x0000000703057c10 */ /* 0x000fe4000a7ea4ff */
[----:B------:R-:W-:-:S02]  /*0880*/  ISETP.LT.U32.AND P0, PT, R18, R19, PT ;  /* 0x000000131200720c */ /* 0x000fc40003f01070 */
[----:B------:R-:W-:Y:S02]  /*0890*/  LOP3.LUT R15, R15, 0x1, RZ, 0xc, !PT ;  /* 0x000000010f0f7812 */ /* 0x000fe400078e0cff */
[-C--:B------:R-:W-:Y:S02]  /*08a0*/  ISETP.LT.AND.EX P0, PT, R5, R6.reuse, PT, P0 ;  /* 0x000000060500720c */ /* 0x080fe40003f01300 */
[----:B------:R-:W-:Y:S02]  /*08b0*/  @P2 SEL R15, R17, 0x1, P3 ;  /* 0x00000001110f2807 */ /* 0x000fe40001800000 */
[----:B------:R-:W-:Y:S02]  /*08c0*/  @!P3 SEL R19, R18, R19, P0 ;  /* 0x000000131213b207 */ /* 0x000fe40000000000 */
[----:B------:R-:W-:Y:S02]  /*08d0*/  @!P3 SEL R6, R5, R6, P0 ;  /* 0x000000060506b207 */ /* 0x000fe40000000000 */
[----:B------:R-:W-:-:S02]  /*08e0*/  LOP3.LUT P1, RZ, R15, 0xff, RZ, 0xc0, !PT ;  /* 0x000000ff0fff7812 */ /* 0x000fc4000782c0ff */
[----:B------:R-:W-:Y:S02]  /*08f0*/  LOP3.LUT P3, RZ, R14, 0x1, RZ, 0xc0, !PT ;  /* 0x000000010eff7812 */ /* 0x000fe4000786c0ff */
[----:B------:R-:W-:Y:S02]  /*0900*/  SHF.R.S32.HI R3, RZ, 0x1f, R2 ;  /* 0x0000001fff037819 */ /* 0x000fe40000011402 */
[----:B------:R-:W-:Y:S01]  /*0910*/  IADD3 R7, P4, P5, R2, UR6, R13 ;  /* 0x0000000602077c10 */ /* 0x000fe2000fd9e00d */
[----:B------:R-:W-:Y:S01]  /*0920*/  VIADD R2, R12, 0x300 ;  /* 0x000003000c027836 */ /* 0x000fe20000000000 */
[----:B------:R-:W-:Y:S01]  /*0930*/  SEL R18, R18, R19, !P2 ;  /* 0x0000001312127207 */ /* 0x000fe20005000000 */
[----:B------:R-:W-:Y:S01]  /*0940*/  VIADD R12, R12, 0x800 ;  /* 0x000008000c0c7836 */ /* 0x000fe20000000000 */
[----:B------:R-:W-:Y:S02]  /*0950*/  SEL R5, R5, R6, !P2 ;  /* 0x0000000605057207 */ /* 0x000fe40005000000 */
[----:B------:R-:W-:-:S02]  /*0960*/  IADD3.X R6, PT, PT, R3, UR7, RZ, P4, P5 ;  /* 0x0000000703067c10 */ /* 0x000fc4000a7ea4ff */
[-C--:B------:R-:W-:Y:S02]  /*0970*/  ISETP.LT.U32.AND P0, PT, R7, R18.reuse, PT ;  /* 0x000000120700720c */ /* 0x080fe40003f01070 */
[----:B------:R-:W-:Y:S02]  /*0980*/  LOP3.LUT R14, R14, 0x1, RZ, 0xc, !PT ;  /* 0x000000010e0e7812 */ /* 0x000fe400078e0cff */
[----:B------:R-:W-:Y:S02]  /*0990*/  ISETP.LT.AND.EX P0, PT, R6, R5, PT, P0 ;  /* 0x000000050600720c */ /* 0x000fe40003f01300 */
[----:B------:R-:W-:Y:S02]  /*09a0*/  @P1 SEL R14, R15, 0x1, P3 ;  /* 0x000000010f0e1807 */ /* 0x000fe40001800000 */
[----:B------:R-:W-:Y:S02]  /*09b0*/  SHF.R.S32.HI R3, RZ, 0x1f, R2 ;  /* 0x0000001fff037819 */ /* 0x000fe40000011402 */
[----:B------:R-:W-:-:S02]  /*09c0*/  @!P3 SEL R18, R7, R18, P0 ;  /* 0x000000120712b207 */ /* 0x000fc40000000000 */
[----:B------:R-:W-:Y:S02]  /*09d0*/  @!P3 SEL R5, R6, R5, P0 ;  /* 0x000000050605b207 */ /* 0x000fe40000000000 */
[----:B------:R-:W-:Y:S02]  /*09e0*/  IADD3 R2, P0, P3, R2, UR6, R13 ;  /* 0x0000000602027c10 */ /* 0x000fe4000fb1e00d */
[----:B------:R-:W-:Y:S02]  /*09f0*/  LOP3.LUT P2, RZ, R16, 0x1, RZ, 0xc0, !PT ;  /* 0x0000000110ff7812 */ /* 0x000fe4000784c0ff */
[----:B------:R-:W-:Y:S02]  /*0a00*/  SEL R6, R6, R5, !P1 ;  /* 0x0000000506067207 */ /* 0x000fe40004800000 */
[----:B------:R-:W-:Y:S02]  /*0a10*/  SEL R7, R7, R18, !P1 ;  /* 0x0000001207077207 */ /* 0x000fe40004800000 */
[----:B------:R-:W-:-:S02]  /*0a20*/  IADD3.X R5, PT, PT, R3, UR7, RZ, P0, P3 ;  /* 0x0000000703057c10 */ /* 0x000fc400087e64ff */
[----:B------:R-:W-:Y:S02]  /*0a30*/  ISETP.NE.AND P3, PT, R11, RZ, PT ;  /* 0x000000ff0b00720c */ /* 0x000fe40003f65270 */
[----:B------:R-:W-:Y:S02]  /*0a40*/  LOP3.LUT P1, RZ, R14, 0xff, RZ, 0xc0, !PT ;  /* 0x000000ff0eff7812 */ /* 0x000fe4000782c0ff */
[----:B------:R-:W-:Y:S02]  /*0a50*/  ISETP.LT.U32.AND P0, PT, R2, R7, PT ;  /* 0x000000070200720c */ /* 0x000fe40003f01070 */
[----:B------:R-:W-:Y:S02]  /*0a60*/  LOP3.LUT R3, R16, 0x1, RZ, 0xc, !PT ;  /* 0x0000000110037812 */ /* 0x000fe400078e0cff */
[----:B------:R-:W-:-:S04]  /*0a70*/  ISETP.LT.AND.EX P0, PT, R5, R6, PT, P0 ;  /* 0x000000060500720c */ /* 0x000fc80003f01300 */
[----:B------:R-:W-:Y:S02]  /*0a80*/  @!P2 SEL R7, R2, R7, P0 ;  /* 0x000000070207a207 */ /* 0x000fe40000000000 */
[C---:B------:R-:W-:Y:S02]  /*0a90*/  @!P2 SEL R6, R5.reuse, R6, P0 ;  /* 0x000000060506a207 */ /* 0x040fe40000000000 */
[----:B------:R-:W-:Y:S02]  /*0aa0*/  @P1 SEL R3, R14, 0x1, P2 ;  /* 0x000000010e031807 */ /* 0x000fe40001000000 */
[----:B------:R-:W-:Y:S02]  /*0ab0*/  SEL R2, R2, R7, !P1 ;  /* 0x0000000702027207 */ /* 0x000fe40004800000 */
[----:B------:R-:W-:Y:S01]  /*0ac0*/  SEL R5, R5, R6, !P1 ;  /* 0x0000000605057207 */ /* 0x000fe20004800000 */
[----:B------:R-:W-:Y:S06]  /*0ad0*/  @P3 BRA `(.L_x_7) ;  /* 0xfffffff800043947 */ /* 0x000fec000383ffff */
[----:B------:R-:W-:Y:S05]  /*0ae0*/  BSYNC.RECONVERGENT B3 ;  /* 0x0000000000037941 */ /* 0x000fea0003800200 */
.L_x_6:
[----:B------:R-:W-:-:S07]  /*0af0*/  VIADD R12, R12, 0xfffffc00 ;  /* 0xfffffc000c0c7836 */ /* 0x000fce0000000000 */
.L_x_5:
[----:B------:R-:W-:Y:S05]  /*0b00*/  BSYNC.RECONVERGENT B2 ;  /* 0x0000000000027941 */ /* 0x000fea0003800200 */
.L_x_4:
[----:B------:R-:W-:-:S13]  /*0b10*/  ISETP.NE.AND P0, PT, R22, RZ, PT ;  /* 0x000000ff1600720c */ /* 0x000fda0003f05270 */
[----:B------:R-:W-:Y:S05]  /*0b20*/  @!P0 BRA `(.L_x_3) ;  /* 0x0000000800108947 */ /* 0x000fea0003800000 */
[----:B------:R-:W-:Y:S01]  /*0b30*/  ISETP.GE.U32.AND P0, PT, R22, 0x4, PT ;  /* 0x000000041600780c */ /* 0x000fe20003f06070 */
[----:B------:R-:W-:Y:S01]  /*0b40*/  BSSY.RECONVERGENT B2, `(.L_x_8) ;  /* 0x0000044000027945 */ /* 0x000fe20003800200 */
[----:B------:R-:W-:-:S11]  /*0b50*/  LOP3.LUT P1, R9, R9, 0x3, RZ, 0xc0, !PT ;  /* 0x0000000309097812 */ /* 0x000fd6000782c0ff */
[----:B------:R-:W-:Y:S05]  /*0b60*/  @!P0 BRA `(.L_x_9) ;  /* 0x0000000400048947 */ /* 0x000fea0003800000 */
[----:B------:R-:W0:Y:S01]  /*0b70*/  LDCU.64 UR8, c[0x0][0x380] ;  /* 0x00007000ff0877ac */ /* 0x000e220008000a00 */
[----:B------:R-:W-:-:S04]  /*0b80*/  IADD3 R19, P0, PT, R13, R12, RZ ;  /* 0x0000000c0d137210 */ /* 0x000fc80007f1e0ff */
[----:B------:R-:W-:Y:S02]  /*0b90*/  LEA.HI.X.SX32 R18, R12, RZ, 0x1, P0 ;  /* 0x000000ff0c127211 */ /* 0x000fe400000f0eff */
[----:B0-----:R-:W-:-:S04]  /*0ba0*/  LEA R14, P0, R19, UR8, 0x2 ;  /* 0x00000008130e7c11 */ /* 0x001fc8000f8010ff */
[----:B------:R-:W-:Y:S01]  /*0bb0*/  LEA.HI.X R15, R19, UR9, R18, 0x2, P0 ;  /* 0x00000009130f7c11 */ /* 0x000fe200080f1412 */
[----:B------:R-:W0:Y:S04]  /*0bc0*/  LDCU.64 UR8, c[0x0][0x390] ;  /* 0x00007200ff0877ac */ /* 0x000e280008000a00 */
[----:B------:R-:W2:Y:S04]  /*0bd0*/  LDG.E.U8 R11, desc[UR10][R14.64] ;  /* 0x0000000a0e0b7981 */ /* 0x000ea8000c1e1100 */
[----:B------:R-:W3:Y:S04]  /*0be0*/  LDG.E.U8 R17, desc[UR10][R14.64+0x400] ;  /* 0x0004000a0e117981 */ /* 0x000ee8000c1e1100 */
[----:B------:R-:W4:Y:S04]  /*0bf0*/  LDG.E.U8 R7, desc[UR10][R14.64+0x800] ;  /* 0x0008000a0e077981 */ /* 0x000f28000c1e1100 */
[----:B------:R1:W5:Y:S01]  /*0c00*/  LDG.E.U8 R6, desc[UR10][R14.64+0xc00] ;  /* 0x000c000a0e067981 */ /* 0x000362000c1e1100 */
[----:B------:R-:W-:Y:S01]  /*0c10*/  LOP3.LUT P2, RZ, R3, 0xff, RZ, 0xc0, !PT ;  /* 0x000000ff03ff7812 */ /* 0x000fe2000784c0ff */
[----:B------:R-:W-:Y:S01]  /*0c20*/  VIADD R16, R12, 0x100 ;  /* 0x000001000c107836 */ /* 0x000fe20000000000 */
[----:B0-----:R-:W-:-:S04]  /*0c30*/  IADD3 R19, P0, PT, R19, UR8, RZ ;  /* 0x0000000813137c10 */ /* 0x001fc8000ff1e0ff */
[----:B------:R-:W-:Y:S02]  /*0c40*/  IADD3.X R18, PT, PT, R18, UR9, RZ, P0, !PT ;  /* 0x0000000912127c10 */ /* 0x000fe400087fe4ff */
[----:B------:R-:W-:-:S04]  /*0c50*/  ISETP.LT.U32.AND P0, PT, R19, R2, PT ;  /* 0x000000021300720c */ /* 0x000fc80003f01070 */
[----:B------:R-:W-:Y:S02]  /*0c60*/  ISETP.LT.AND.EX P0, PT, R18, R5, PT, P0 ;  /* 0x000000051200720c */ /* 0x000fe40003f01300 */
[C---:B--2---:R-:W-:Y:S02]  /*0c70*/  LOP3.LUT P4, RZ, R11.reuse, 0x1, RZ, 0xc0, !PT ;  /* 0x000000010bff7812 */ /* 0x044fe4000788c0ff */
[----:B------:R-:W-:Y:S02]  /*0c80*/  LOP3.LUT R11, R11, 0x1, RZ, 0xc, !PT ;  /* 0x000000010b0b7812 */ /* 0x000fe400078e0cff */
[----:B------:R-:W-:Y:S02]  /*0c90*/  @P2 SEL R11, R3, 0x1, P4 ;  /* 0x00000001030b2807 */ /* 0x000fe40002000000 */
[----:B------:R-:W-:Y:S02]  /*0ca0*/  SHF.R.S32.HI R3, RZ, 0x1f, R16 ;  /* 0x0000001fff037819 */ /* 0x000fe40000011410 */
[----:B------:R-:W-:-:S02]  /*0cb0*/  LOP3.LUT P3, RZ, R11, 0xff, RZ, 0xc0, !PT ;  /* 0x000000ff0bff7812 */ /* 0x000fc4000786c0ff */
[----:B------:R-:W-:-:S03]  /*0cc0*/  IADD3 R16, P5, P6, R16, UR8, R13 ;  /* 0x0000000810107c10 */ /* 0x000fc6000febe00d */
[----:B------:R-:W-:Y:S02]  /*0cd0*/  @!P4 SEL R2, R19, R2, P0 ;  /* 0x000000021302c207 */ /* 0x000fe40000000000 */
[----:B------:R-:W-:Y:S02]  /*0ce0*/  @!P4 SEL R5, R18, R5, P0 ;  /* 0x000000051205c207 */ /* 0x000fe40000000000 */
[----:B---3--:R-:W-:Y:S02]  /*0cf0*/  LOP3.LUT P4, RZ, R17, 0x1, RZ, 0xc0, !PT ;  /* 0x0000000111ff7812 */ /* 0x008fe4000788c0ff */
[----:B-1----:R-:W-:Y:S01]  /*0d00*/  SEL R15, R19, R2, !P2 ;  /* 0x00000002130f7207 */ /* 0x002fe20005000000 */
[----:B------:R-:W-:Y:S01]  /*0d10*/  VIADD R2, R12, 0x200 ;  /* 0x000002000c027836 */ /* 0x000fe20000000000 */
[----:B------:R-:W-:Y:S02]  /*0d20*/  SEL R14, R18, R5, !P2 ;  /* 0x00000005120e7207 */ /* 0x000fe40005000000 */
[----:B------:R-:W-:-:S02]  /*0d30*/  IADD3.X R5, PT, PT, R3, UR9, RZ, P5, P6 ;  /* 0x0000000903057c10 */ /* 0x000fc4000afec4ff */
[CC--:B------:R-:W-:Y:S02]  /*0d40*/  ISETP.LT.U32.AND P0, PT, R16.reuse, R15.reuse, PT ;  /* 0x0000000f1000720c */ /* 0x0c0fe40003f01070 */
[----:B------:R-:W-:Y:S02]  /*0d50*/  LOP3.LUT R17, R17, 0x1, RZ, 0xc, !PT ;  /* 0x0000000111117812 */ /* 0x000fe400078e0cff */
[-C--:B------:R-:W-:Y:S02]  /*0d60*/  ISETP.LT.AND.EX P0, PT, R5, R14.reuse, PT, P0 ;  /* 0x0000000e0500720c */ /* 0x080fe40003f01300 */
[----:B------:R-:W-:Y:S02]  /*0d70*/  @P3 SEL R17, R11, 0x1, P4 ;  /* 0x000000010b113807 */ /* 0x000fe40002000000 */
[----:B------:R-:W-:Y:S02]  /*0d80*/  @!P4 SEL R15, R16, R15, P0 ;  /* 0x0000000f100fc207 */ /* 0x000fe40000000000 */
[----:B------:R-:W-:-:S02]  /*0d90*/  @!P4 SEL R14, R5, R14, P0 ;  /* 0x0000000e050ec207 */ /* 0x000fc40000000000 */
[----:B----4-:R-:W-:Y:S02]  /*0da0*/  LOP3.LUT P4, RZ, R7, 0x1, RZ, 0xc0, !PT ;  /* 0x0000000107ff7812 */ /* 0x010fe4000788c0ff */
[----:B------:R-:W-:Y:S02]  /*0db0*/  SHF.R.S32.HI R3, RZ, 0x1f, R2 ;  /* 0x0000001fff037819 */ /* 0x000fe40000011402 */
[----:B------:R-:W-:Y:S01]  /*0dc0*/  IADD3 R11, P5, P6, R2, UR8, R13 ;  /* 0x00000008020b7c10 */ /* 0x000fe2000febe00d */
[----:B------:R-:W-:Y:S01]  /*0dd0*/  VIADD R2, R12, 0x300 ;  /* 0x000003000c027836 */ /* 0x000fe20000000000 */
[----:B------:R-:W-:Y:S01]  /*0de0*/  SEL R16, R16, R15, !P3 ;  /* 0x0000000f10107207 */ /* 0x000fe20005800000 */
[----:B------:R-:W-:Y:S01]  /*0df0*/  VIADD R12, R12, 0x400 ;  /* 0x000004000c0c7836 */ /* 0x000fe20000000000 */
[----:B------:R-:W-:Y:S02]  /*0e00*/  LOP3.LUT P2, RZ, R17, 0xff, RZ, 0xc0, !PT ;  /* 0x000000ff11ff7812 */ /* 0x000fe4000784c0ff */
[----:B------:R-:W-:-:S02]  /*0e10*/  SEL R5, R5, R14, !P3 ;  /* 0x0000000e05057207 */ /* 0x000fc40005800000 */
[----:B------:R-:W-:Y:S02]  /*0e20*/  IADD3.X R14, PT, PT, R3, UR9, RZ, P5, P6 ;  /* 0x00000009030e7c10 */ /* 0x000fe4000afec4ff */
[-C--:B------:R-:W-:Y:S02]  /*0e30*/  ISETP.LT.U32.AND P0, PT, R11, R16.reuse, PT ;  /* 0x000000100b00720c */ /* 0x080fe40003f01070 */
[----:B------:R-:W-:Y:S02]  /*0e40*/  LOP3.LUT R7, R7, 0x1, RZ, 0xc, !PT ;  /* 0x0000000107077812 */ /* 0x000fe400078e0cff */
[----:B------:R-:W-:Y:S02]  /*0e50*/  ISETP.LT.AND.EX P0, PT, R14, R5, PT, P0 ;  /* 0x000000050e00720c */ /* 0x000fe40003f01300 */
[----:B------:R-:W-:Y:S02]  /*0e60*/  SHF.R.S32.HI R3, RZ, 0x1f, R2 ;  /* 0x0000001fff037819 */ /* 0x000fe40000011402 */
[----:B------:R-:W-:-:S02]  /*0e70*/  @!P4 SEL R16, R11, R16, P0 ;  /* 0x000000100b10c207 */ /* 0x000fc40000000000 */
[----:B------:R-:W-:Y:S02]  /*0e80*/  @P2 SEL R7, R17, 0x1, P4 ;  /* 0x0000000111072807 */ /* 0x000fe40002000000 */
[----:B------:R-:W-:Y:S02]  /*0e90*/  @!P4 SEL R5, R14, R5, P0 ;  /* 0x000000050e05c207 */ /* 0x000fe40000000000 */
[----:B------:R-:W-:Y:S02]  /*0ea0*/  IADD3 R2, P0, P4, R2, UR8, R13 ;  /* 0x0000000802027c10 */ /* 0x000fe4000fc1e00d */
[----:B-----5:R-:W-:Y:S02]  /*0eb0*/  LOP3.LUT P3, RZ, R6, 0x1, RZ, 0xc0, !PT ;  /* 0x0000000106ff7812 */ /* 0x020fe4000786c0ff */
[----:B------:R-:W-:Y:S02]  /*0ec0*/  SEL R11, R11, R16, !P2 ;  /* 0x000000100b0b7207 */ /* 0x000fe40005000000 */
[----:B------:R-:W-:-:S02]  /*0ed0*/  SEL R14, R14, R5, !P2 ;  /* 0x000000050e0e7207 */ /* 0x000fc40005000000 */
[----:B------:R-:W-:Y:S02]  /*0ee0*/  LOP3.LUT P2, RZ, R7, 0xff, RZ, 0xc0, !PT ;  /* 0x000000ff07ff7812 */ /* 0x000fe4000784c0ff */
[----:B------:R-:W-:Y:S02]  /*0ef0*/  IADD3.X R5, PT, PT, R3, UR9, RZ, P0, P4 ;  /* 0x0000000903057c10 */ /* 0x000fe400087e84ff */
[----:B------:R-:W-:Y:S02]  /*0f00*/  ISETP.LT.U32.AND P0, PT, R2, R11, PT ;  /* 0x0000000b0200720c */ /* 0x000fe40003f01070 */
[----:B------:R-:W-:Y:S02]  /*0f10*/  LOP3.LUT R3, R6, 0x1, RZ, 0xc, !PT ;  /* 0x0000000106037812 */ /* 0x000fe400078e0cff */
[----:B------:R-:W-:-:S04]  /*0f20*/  ISETP.LT.AND.EX P0, PT, R5, R14, PT, P0 ;  /* 0x0000000e0500720c */ /* 0x000fc80003f01300 */
[C---:B------:R-:W-:Y:S02]  /*0f30*/  @!P3 SEL R11, R2.reuse, R11, P0 ;  /* 0x0000000b020bb207 */ /* 0x040fe40000000000 */
[----:B------:R-:W-:Y:S02]  /*0f40*/  @!P3 SEL R14, R5, R14, P0 ;  /* 0x0000000e050eb207 */ /* 0x000fe40000000000 */
[----:B------:R-:W-:Y:S02]  /*0f50*/  @P2 SEL R3, R7, 0x1, P3 ;  /* 0x0000000107032807 */ /* 0x000fe40001800000 */
[----:B------:R-:W-:Y:S02]  /*0f60*/  SEL R2, R2, R11, !P2 ;  /* 0x0000000b02027207 */ /* 0x000fe40005000000 */
[----:B------:R-:W-:-:S07]  /*0f70*/  SEL R5, R5, R14, !P2 ;  /* 0x0000000e05057207 */ /* 0x000fce0005000000 */
.L_x_9:
[----:B------:R-:W-:Y:S05]  /*0f80*/  BSYNC.RECONVERGENT B2 ;  /* 0x0000000000027941 */ /* 0x000fea0003800200 */
.L_x_8:
[----:B------:R-:W-:Y:S05]  /*0f90*/  @!P1 BRA `(.L_x_3) ;  /* 0x0000000000f49947 */ /* 0x000fea0003800000 */
[----:B------:R-:W-:Y:S01]  /*0fa0*/  ISETP.NE.AND P0, PT, R9, 0x1, PT ;  /* 0x000000010900780c */ /* 0x000fe20003f05270 */
[----:B------:R-:W-:Y:S01]  /*0fb0*/  BSSY.RECONVERGENT B2, `(.L_x_10) ;  /* 0x0000026000027945 */ /* 0x000fe20003800200 */
[----:B------:R-:W-:-:S11]  /*0fc0*/  LOP3.LUT P1, RZ, R10, 0x100, RZ, 0xc0, !PT ;  /* 0x000001000aff7812 */ /* 0x000fd6000782c0ff */
        /* <DEDUP_REMOVED lines=8> */
[----:B------:R1:W3:Y:S01]  /*1050*/  LDG.E.U8 R15, desc[UR10][R6.64+0x400] ;  /* 0x0004000a060f7981 */ /* 0x0002e2000c1e1100 */
[----:B------:R-:W-:Y:S01]  /*1060*/  LOP3.LUT P2, RZ, R3, 0xff, RZ, 0xc0, !PT ;  /* 0x000000ff03ff7812 */ /* 0x000fe2000784c0ff */
[----:B------:R-:W-:-:S02]  /*1070*/  VIADD R14, R12, 0x100 ;  /* 0x000001000c0e7836 */ /* 0x000fc40000000000 */
        /* <DEDUP_REMOVED lines=8> */
[----:B------:R-:W-:-:S07]  /*1100*/  SHF.R.S32.HI R3, RZ, 0x1f, R14 ;  /* 0x0000001fff037819 */ /* 0x000fce000001140e */
[----:B------:R-:W-:Y:S02]  /*1110*/  @!P3 SEL R2, R9, R2, P0 ;  /* 0x000000020902b207 */ /* 0x000fe40000000000 */
[----:B------:R-:W-:Y:S02]  /*1120*/  @!P3 SEL R5, R10, R5, P0 ;  /* 0x000000050a05b207 */ /* 0x000fe40000000000 */
[----:B-1----:R-:W-:Y:S02]  /*1130*/  IADD3 R7, P0, P4, R14, UR8, R13 ;  /* 0x000000080e077c10 */ /* 0x002fe4000fc1e00d */
[----:B---3--:R-:W-:Y:S02]  /*1140*/  LOP3.LUT P3, RZ, R15, 0x1, RZ, 0xc0, !PT ;  /* 0x000000010fff7812 */ /* 0x008fe4000786c0ff */
[----:B------:R-:W-:Y:S02]  /*1150*/  SEL R2, R9, R2, !P2 ;  /* 0x0000000209027207 */ /* 0x000fe40005000000 */
[----:B------:R-:W-:-:S02]  /*1160*/  SEL R5, R10, R5, !P2 ;  /* 0x000000050a057207 */ /* 0x000fc40005000000 */
[----:B------:R-:W-:Y:S02]  /*1170*/  LOP3.LUT P2, RZ, R11, 0xff, RZ, 0xc0, !PT ;  /* 0x000000ff0bff7812 */ /* 0x000fe4000784c0ff */
[----:B------:R-:W-:Y:S02]  /*1180*/  IADD3.X R6, PT, PT, R3, UR9, RZ, P0, P4 ;  /* 0x0000000903067c10 */ /* 0x000fe400087e84ff */
[----:B------:R-:W-:Y:S02]  /*1190*/  ISETP.LT.U32.AND P0, PT, R7, R2, PT ;  /* 0x000000020700720c */ /* 0x000fe40003f01070 */
[----:B------:R-:W-:Y:S02]  /*11a0*/  LOP3.LUT R3, R15, 0x1, RZ, 0xc, !PT ;  /* 0x000000010f037812 */ /* 0x000fe400078e0cff */
[----:B------:R-:W-:-:S04]  /*11b0*/  ISETP.LT.AND.EX P0, PT, R6, R5, PT, P0 ;  /* 0x000000050600720c */ /* 0x000fc80003f01300 */
[----:B------:R-:W-:Y:S02]  /*11c0*/  @!P3 SEL R2, R7, R2, P0 ;  /* 0x000000020702b207 */ /* 0x000fe40000000000 */
[C---:B------:R-:W-:Y:S02]  /*11d0*/  @!P3 SEL R5, R6.reuse, R5, P0 ;  /* 0x000000050605b207 */ /* 0x040fe40000000000 */
[----:B------:R-:W-:Y:S02]  /*11e0*/  @P2 SEL R3, R11, 0x1, P3 ;  /* 0x000000010b032807 */ /* 0x000fe40001800000 */
[----:B------:R-:W-:Y:S02]  /*11f0*/  SEL R2, R7, R2, !P2 ;  /* 0x0000000207027207 */ /* 0x000fe40005000000 */
[----:B------:R-:W-:-:S07]  /*1200*/  SEL R5, R6, R5, !P2 ;  /* 0x0000000506057207 */ /* 0x000fce0005000000 */
.L_x_11:
[----:B------:R-:W-:Y:S05]  /*1210*/  BSYNC.RECONVERGENT B2 ;  /* 0x0000000000027941 */ /* 0x000fea0003800200 */
.L_x_10:
[----:B------:R-:W-:Y:S05]  /*1220*/  @P1 BRA `(.L_x_3) ;  /* 0x0000000000501947 */ /* 0x000fea0003800000 */
[----:B------:R-:W0:Y:S01]  /*1230*/  LDCU.64 UR8, c[0x0][0x380] ;  /* 0x00007000ff0877ac */ /* 0x000e220008000a00 */
[----:B------:R-:W-:-:S04]  /*1240*/  IADD3 R11, P0, PT, R13, R12, RZ ;  /* 0x0000000c0d0b7210 */ /* 0x000fc80007f1e0ff */
[----:B------:R-:W-:Y:S02]  /*1250*/  LEA.HI.X.SX32 R10, R12, RZ, 0x1, P0 ;  /* 0x000000ff0c0a7211 */ /* 0x000fe400000f0eff */
[----:B0-----:R-:W-:-:S04]  /*1260*/  LEA R6, P0, R11, UR8, 0x2 ;  /* 0x000000080b067c11 */ /* 0x001fc8000f8010ff */
[----:B------:R-:W-:Y:S01]  /*1270*/  LEA.HI.X R7, R11, UR9, R10, 0x2, P0 ;  /* 0x000000090b077c11 */ /* 0x000fe200080f140a */
[----:B------:R-:W0:Y:S04]  /*1280*/  LDCU.64 UR8, c[0x0][0x390] ;  /* 0x00007200ff0877ac */ /* 0x000e280008000a00 */
[----:B------:R-:W2:Y:S01]  /*1290*/  LDG.E.U8 R6, desc[UR10][R6.64] ;  /* 0x0000000a06067981 */ /* 0x000ea2000c1e1100 */
[----:B------:R-:W-:Y:S02]  /*12a0*/  LOP3.LUT P2, RZ, R3, 0xff, RZ, 0xc0, !PT ;  /* 0x000000ff03ff7812 */ /* 0x000fe4000784c0ff */
[----:B0-----:R-:W-:-:S04]  /*12b0*/  IADD3 R11, P0, PT, R11, UR8, RZ ;  /* 0x000000080b0b7c10 */ /* 0x001fc8000ff1e0ff */
[----:B------:R-:W-:Y:S02]  /*12c0*/  IADD3.X R10, PT, PT, R10, UR9, RZ, P0, !PT ;  /* 0x000000090a0a7c10 */ /* 0x000fe400087fe4ff */
[----:B------:R-:W-:-:S04]  /*12d0*/  ISETP.LT.U32.AND P0, PT, R11, R2, PT ;  /* 0x000000020b00720c */ /* 0x000fc80003f01070 */
[----:B------:R-:W-:Y:S02]  /*12e0*/  ISETP.LT.AND.EX P0, PT, R10, R5, PT, P0 ;  /* 0x000000050a00720c */ /* 0x000fe40003f01300 */
[C---:B--2---:R-:W-:Y:S02]  /*12f0*/  LOP3.LUT P1, RZ, R6.reuse, 0x1, RZ, 0xc0, !PT ;  /* 0x0000000106ff7812 */ /* 0x044fe4000782c0ff */
[----:B------:R-:W-:Y:S02]  /*1300*/  LOP3.LUT R9, R6, 0x1, RZ, 0xc, !PT ;  /* 0x0000000106097812 */ /* 0x000fe400078e0cff */
[----:B------:R-:W-:-:S04]  /*1310*/  @P2 SEL R9, R3, 0x1, P1 ;  /* 0x0000000103092807 */ /* 0x000fc80000800000 */
[----:B------:R-:W-:-:S05]  /*1320*/  PRMT R3, R9, 0x7610, R3 ;  /* 0x0000761009037816 */ /* 0x000fca0000000003 */
[C---:B------:R-:W-:Y:S02]  /*1330*/  @!P1 SEL R2, R11.reuse, R2, P0 ;  /* 0x000000020b029207 */ /* 0x040fe40000000000 */
[C---:B------:R-:W-:Y:S02]  /*1340*/  @!P1 SEL R5, R10.reuse, R5, P0 ;  /* 0x000000050a059207 */ /* 0x040fe40000000000 */
[----:B------:R-:W-:Y:S02]  /*1350*/  SEL R2, R11, R2, !P2 ;  /* 0x000000020b027207 */ /* 0x000fe40005000000 */
[----:B------:R-:W-:-:S07]  /*1360*/  SEL R5, R10, R5, !P2 ;  /* 0x000000050a057207 */ /* 0x000fce0005000000 */
.L_x_3:
[----:B------:R-:W-:Y:S05]  /*1370*/  BSYNC.RECONVERGENT B1 ;  /* 0x0000000000017941 */ /* 0x000fea0003800200 */
.L_x_2:
[----:B------:R-:W-:-:S13]  /*1380*/  ISETP.GE.AND P0, PT, R4, 0x100, PT ;  /* 0x000001000400780c */ /* 0x000fda0003f06270 */
[----:B------:R-:W-:Y:S05]  /*1390*/  @!P0 BRA `(.L_x_12) ;  /* 0x0000000c00448947 */ /* 0x000fea0003800000 */
[----:B------:R-:W0:Y:S01]  /*13a0*/  S2R R9, SR_LANEID ;  /* 0x0000000000097919 */ /* 0x000e220000000000 */
[----:B------:R-:W-:Y:S01]  /*13b0*/  LOP3.LUT R4, R3, 0xff, RZ, 0xc0, !PT ;  /* 0x000000ff03047812 */ /* 0x000fe200078ec0ff */
[----:B------:R-:W-:Y:S01]  /*13c0*/  BSSY.RECONVERGENT B1, `(.L_x_13) ;  /* 0x0000016000017945 */ /* 0x000fe20003800200 */
[----:B------:R1:W2:Y:S04]  /*13d0*/  SHFL.DOWN PT, R7, R2, 0x1, 0x1f ;  /* 0x08201f0002077f89 */ /* 0x0002a800000e0000 */
[----:B------:R1:W3:Y:S04]  /*13e0*/  SHFL.DOWN PT, R6, R5, 0x1, 0x1f ;  /* 0x08201f0005067f89 */ /* 0x0002e800000e0000 */
[----:B------:R-:W4:Y:S01]  /*13f0*/  SHFL.DOWN PT, R4, R4, 0x1, 0x1f ;  /* 0x08201f0004047f89 */ /* 0x000f2200000e0000 */
[----:B0-----:R-:W-:-:S02]  /*1400*/  ISETP.GT.AND P0, PT, R9, 0x1e, PT ;  /* 0x0000001e0900780c */ /* 0x001fc40003f04270 */
[C---:B------:R-:W-:Y:S02]  /*1410*/  ISETP.GT.AND P3, PT, R9.reuse, 0x1d, PT ;  /* 0x0000001d0900780c */ /* 0x040fe40003f64270 */
[----:B------:R-:W-:-:S09]  /*1420*/  ISETP.GT.AND P2, PT, R9, 0x1b, PT ;  /* 0x0000001b0900780c */ /* 0x000fd20003f44270 */
[----:B-1234-:R-:W-:Y:S05]  /*1430*/  @P0 BRA `(.L_x_14) ;  /* 0x0000000000380947 */ /* 0x01efea0003800000 */
[----:B------:R-:W-:Y:S01]  /*1440*/  LOP3.LUT P1, RZ, R4, 0xff, RZ, 0xc0, !PT ;  /* 0x000000ff04ff7812 */ /* 0x000fe2000782c0ff */
[----:B------:R-:W-:Y:S01]  /*1450*/  IMAD.MOV.U32 R11, RZ, RZ, 0x1 ;  /* 0x00000001ff0b7424 */ /* 0x000fe200078e00ff */
[----:B------:R-:W-:-:S04]  /*1460*/  LOP3.LUT P0, R10, R3, 0xff, RZ, 0xc0, !PT ;  /* 0x000000ff030a7812 */ /* 0x000fc8000780c0ff */
[----:B------:R-:W-:-:S13]  /*1470*/  PLOP3.LUT P0, PT, P0, P1, PT, 0x2f, 0xf2 ;  /* 0x0000000000f2781c */ /* 0x000fda0000702577 */
[-C--:B------:R-:W-:Y:S02]  /*1480*/  @!P0 ISETP.LT.U32.AND P1, PT, R7, R2.reuse, PT ;  /* 0x000000020700820c */ /* 0x080fe40003f21070 */
[----:B------:R-:W-:Y:S02]  /*1490*/  @P0 ISETP.NE.AND P4, PT, R10, RZ, PT ;  /* 0x000000ff0a00020c */ /* 0x000fe40003f85270 */
[----:B------:R-:W-:Y:S02]  /*14a0*/  @!P0 PRMT R3, R11, 0x7610, R3 ;  /* 0x000076100b038816 */ /* 0x000fe40000000003 */
[----:B------:R-:W-:Y:S02]  /*14b0*/  @!P0 ISETP.LT.AND.EX P1, PT, R6, R5, PT, P1 ;  /* 0x000000050600820c */ /* 0x000fe40003f21310 */
[----:B------:R-:W-:Y:S02]  /*14c0*/  @P0 SEL R4, R4, R3, !P4 ;  /* 0x0000000304040207 */ /* 0x000fe40006000000 */
[----:B------:R-:W-:-:S02]  /*14d0*/  @!P0 SEL R2, R7, R2, P1 ;  /* 0x0000000207028207 */ /* 0x000fc40000800000 */
[----:B------:R-:W-:Y:S02]  /*14e0*/  @!P0 SEL R5, R6, R5, P1 ;  /* 0x0000000506058207 */ /* 0x000fe40000800000 */
[----:B------:R-:W-:Y:S02]  /*14f0*/  @P0 PRMT R3, R4, 0x7610, R3 ;  /* 0x0000761004030816 */ /* 0x000fe40000000003 */
[----:B------:R-:W-:Y:S02]  /*1500*/  @P0 SEL R2, R7, R2, !P4 ;  /* 0x0000000207020207 */ /* 0x000fe40006000000 */
[----:B------:R-:W-:-:S07]  /*1510*/  @P0 SEL R5, R6, R5, !P4 ;  /* 0x0000000506050207 */ /* 0x000fce0006000000 */
.L_x_14:
[----:B------:R-:W-:Y:S05]  /*1520*/  BSYNC.RECONVERGENT B1 ;  /* 0x0000000000017941 */ /* 0x000fea0003800200 */
.L_x_13:
[----:B------:R-:W-:Y:S01]  /*1530*/  LOP3.LUT R4, R3, 0xff, RZ, 0xc0, !PT ;  /* 0x000000ff03047812 */ /* 0x000fe200078ec0ff */
[----:B------:R0:W1:Y:S01]  /*1540*/  SHFL.DOWN PT, R7, R2, 0x2, 0x1f ;  /* 0x08401f0002077f89 */ /* 0x00006200000e0000 */
[----:B------:R-:W-:Y:S01]  /*1550*/  BSSY.RECONVERGENT B1, `(.L_x_15) ;  /* 0x0000015000017945 */ /* 0x000fe20003800200 */
[C---:B------:R-:W-:Y:S02]  /*1560*/  ISETP.GT.AND P5, PT, R9.reuse, 0x17, PT ;  /* 0x000000170900780c */ /* 0x040fe40003fa4270 */
[----:B------:R0:W2:Y:S01]  /*1570*/  SHFL.DOWN PT, R6, R5, 0x2, 0x1f ;  /* 0x08401f0005067f89 */ /* 0x0000a200000e0000 */
[C---:B------:R-:W-:Y:S02]  /*1580*/  ISETP.GT.AND P4, PT, R9.reuse, 0xf, PT ;  /* 0x0000000f0900780c */ /* 0x040fe40003f84270 */
[----:B------:R-:W-:Y:S01]  /*1590*/  ISETP.NE.AND P1, PT, R9, RZ, PT ;  /* 0x000000ff0900720c */ /* 0x000fe20003f25270 */
[----:B------:R-:W3:Y:S01]  /*15a0*/  SHFL.DOWN PT, R4, R4, 0x2, 0x1f ;  /* 0x08401f0004047f89 */ /* 0x000ee200000e0000 */
[----:B------:R-:W-:Y:S11]  /*15b0*/  @P3 BRA `(.L_x_16) ;  /* 0x0000000000383947 */ /* 0x000ff60003800000 */
[----:B---3--:R-:W-:Y:S01]  /*15c0*/  LOP3.LUT P0, RZ, R4, 0xff, RZ, 0xc0, !PT ;  /* 0x000000ff04ff7812 */ /* 0x008fe2000780c0ff */
[----:B------:R-:W-:Y:S01]  /*15d0*/  IMAD.MOV.U32 R10, RZ, RZ, 0x1 ;  /* 0x00000001ff0a7424 */ /* 0x000fe200078e00ff */
[----:B------:R-:W-:-:S04]  /*15e0*/  LOP3.LUT P3, R9, R3, 0xff, RZ, 0xc0, !PT ;  /* 0x000000ff03097812 */ /* 0x000fc8000786c0ff */
[----:B------:R-:W-:-:S13]  /*15f0*/  PLOP3.LUT P0, PT, P3, P0, PT, 0x2f, 0xf2 ;  /* 0x0000000000f2781c */ /* 0x000fda0001f00577 */
[-C--:B-1----:R-:W-:Y:S02]  /*1600*/  @!P0 ISETP.LT.U32.AND P3, PT, R7, R2.reuse, PT ;  /* 0x000000020700820c */ /* 0x082fe40003f61070 */
[----:B------:R-:W-:Y:S02]  /*1610*/  @P0 ISETP.NE.AND P6, PT, R9, RZ, PT ;  /* 0x000000ff0900020c */ /* 0x000fe40003fc5270 */
[----:B------:R-:W-:Y:S02]  /*1620*/  @!P0 PRMT R3, R10, 0x7610, R3 ;  /* 0x000076100a038816 */ /* 0x000fe40000000003 */
[----:B--2---:R-:W-:Y:S02]  /*1630*/  @!P0 ISETP.LT.AND.EX P3, PT, R6, R5, PT, P3 ;  /* 0x000000050600820c */ /* 0x004fe40003f61330 */
[----:B------:R-:W-:Y:S02]  /*1640*/  @P0 SEL R4, R4, R3, !P6 ;  /* 0x0000000304040207 */ /* 0x000fe40007000000 */
[----:B0-----:R-:W-:-:S02]  /*1650*/  @!P0 SEL R2, R7, R2, P3 ;  /* 0x0000000207028207 */ /* 0x001fc40001800000 */
[----:B------:R-:W-:Y:S02]  /*1660*/  @!P0 SEL R5, R6, R5, P3 ;  /* 0x0000000506058207 */ /* 0x000fe40001800000 */
[----:B------:R-:W-:Y:S02]  /*1670*/  @P0 PRMT R3, R4, 0x7610, R3 ;  /* 0x0000761004030816 */ /* 0x000fe40000000003 */
[----:B------:R-:W-:Y:S02]  /*1680*/  @P0 SEL R2, R7, R2, !P6 ;  /* 0x0000000207020207 */ /* 0x000fe40007000000 */
[----:B------:R-:W-:-:S07]  /*1690*/  @P0 SEL R5, R6, R5, !P6 ;  /* 0x0000000506050207 */ /* 0x000fce0007000000 */
.L_x_16:
[----:B------:R-:W-:Y:S05]  /*16a0*/  BSYNC.RECONVERGENT B1 ;  /* 0x0000000000017941 */ /* 0x000fea0003800200 */
.L_x_15:
[----:B---3--:R-:W-:Y:S01]  /*16b0*/  LOP3.LUT R4, R3, 0xff, RZ, 0xc0, !PT ;  /* 0x000000ff03047812 */ /* 0x008fe200078ec0ff */
[----:B-1----:R1:W3:Y:S01]  /*16c0*/  SHFL.DOWN PT, R7, R2, 0x4, 0x1f ;  /* 0x08801f0002077f89 */ /* 0x0022e200000e0000 */
[----:B------:R-:W-:Y:S03]  /*16d0*/  BSSY.RECONVERGENT B1, `(.L_x_17) ;  /* 0x0000012000017945 */ /* 0x000fe60003800200 */
[----:B--2---:R1:W2:Y:S04]  /*16e0*/  SHFL.DOWN PT, R6, R5, 0x4, 0x1f ;  /* 0x08801f0005067f89 */ /* 0x0042a800000e0000 */
[----:B------:R-:W4:Y:S01]  /*16f0*/  SHFL.DOWN PT, R4, R4, 0x4, 0x1f ;  /* 0x08801f0004047f89 */ /* 0x000f2200000e0000 */
[----:B------:R-:W-:Y:S05]  /*1700*/  @P2 BRA `(.L_x_18) ;  /* 0x0000000000382947 */ /* 0x000fea0003800000 */
[----:B----4-:R-:W-:Y:S01]  /*1710*/  LOP3.LUT P0, RZ, R4, 0xff, RZ, 0xc0, !PT ;  /* 0x000000ff04ff7812 */ /* 0x010fe2000780c0ff */
[----:B------:R-:W-:Y:S01]  /*1720*/  IMAD.MOV.U32 R10, RZ, RZ, 0x1 ;  /* 0x00000001ff0a7424 */ /* 0x000fe200078e00ff */
[----:B------:R-:W-:-:S04]  /*1730*/  LOP3.LUT P2, R9, R3, 0xff, RZ, 0xc0, !PT ;  /* 0x000000ff03097812 */ /* 0x000fc8000784c0ff */
[----:B------:R-:W-:-:S13]  /*1740*/  PLOP3.LUT P0, PT, P2, P0, PT, 0x2f, 0xf2 ;  /* 0x0000000000f2781c */ /* 0x000fda0001700577 */
[-C--:B---3--:R-:W-:Y:S02]  /*1750*/  @!P0 ISETP.LT.U32.AND P2, PT, R7, R2.reuse, PT ;  /* 0x000000020700820c */ /* 0x088fe40003f41070 */
[----:B------:R-:W-:Y:S02]  /*1760*/  @P0 ISETP.NE.AND P3, PT, R9, RZ, PT ;  /* 0x000000ff0900020c */ /* 0x000fe40003f65270 */
[----:B------:R-:W-:Y:S02]  /*1770*/  @!P0 PRMT R3, R10, 0x7610, R3 ;  /* 0x000076100a038816 */ /* 0x000fe40000000003 */
[----:B--2---:R-:W-:Y:S02]  /*1780*/  @!P0 ISETP.LT.AND.EX P2, PT, R6, R5, PT, P2 ;  /* 0x000000050600820c */ /* 0x004fe40003f41320 */
[----:B------:R-:W-:Y:S02]  /*1790*/  @P0 SEL R4, R4, R3, !P3 ;  /* 0x0000000304040207 */ /* 0x000fe40005800000 */
[----:B01----:R-:W-:-:S02]  /*17a0*/  @!P0 SEL R2, R7, R2, P2 ;  /* 0x0000000207028207 */ /* 0x003fc40001000000 */
[----:B------:R-:W-:Y:S02]  /*17b0*/  @!P0 SEL R5, R6, R5, P2 ;  /* 0x0000000506058207 */ /* 0x000fe40001000000 */
[----:B------:R-:W-:Y:S02]  /*17c0*/  @P0 PRMT R3, R4, 0x7610, R3 ;  /* 0x0000761004030816 */ /* 0x000fe40000000003 */
[----:B------:R-:W-:Y:S02]  /*17d0*/  @P0 SEL R2, R7, R2, !P3 ;  /* 0x0000000207020207 */ /* 0x000fe40005800000 */
[----:B------:R-:W-:-:S07]  /*17e0*/  @P0 SEL R5, R6, R5, !P3 ;  /* 0x0000000506050207 */ /* 0x000fce0005800000 */
.L_x_18:
[----:B------:R-:W-:Y:S05]  /*17f0*/  BSYNC.RECONVERGENT B1 ;  /* 0x0000000000017941 */ /* 0x000fea0003800200 */
.L_x_17:
[----:B----4-:R-:W-:Y:S01]  /*1800*/  LOP3.LUT R4, R3, 0xff, RZ, 0xc0, !PT ;  /* 0x000000ff03047812 */ /* 0x010fe200078ec0ff */
[----:B---3--:R3:W4:Y:S01]  /*1810*/  SHFL.DOWN PT, R7, R2, 0x8, 0x1f ;  /* 0x09001f0002077f89 */ /* 0x00872200000e0000 */
[----:B------:R-:W-:Y:S03]  /*1820*/  BSSY.RECONVERGENT B1, `(.L_x_19) ;  /* 0x0000012000017945 */ /* 0x000fe60003800200 */
[----:B--2---:R3:W2:Y:S04]  /*1830*/  SHFL.DOWN PT, R6, R5, 0x8, 0x1f ;  /* 0x09001f0005067f89 */ /* 0x0046a800000e0000 */
[----:B------:R-:W0:Y:S01]  /*1840*/  SHFL.DOWN PT, R4, R4, 0x8, 0x1f ;  /* 0x09001f0004047f89 */ /* 0x000e2200000e0000 */
[----:B------:R-:W-:Y:S05]  /*1850*/  @P5 BRA `(.L_x_20) ;  /* 0x0000000000385947 */ /* 0x000fea0003800000 */
[----:B0-----:R-:W-:Y:S01]  /*1860*/  LOP3.LUT P0, RZ, R4, 0xff, RZ, 0xc0, !PT ;  /* 0x000000ff04ff7812 */ /* 0x001fe2000780c0ff */
[----:B------:R-:W-:Y:S01]  /*1870*/  IMAD.MOV.U32 R10, RZ, RZ, 0x1 ;  /* 0x00000001ff0a7424 */ /* 0x000fe200078e00ff */
[----:B------:R-:W-:-:S04]  /*1880*/  LOP3.LUT P2, R9, R3, 0xff, RZ, 0xc0, !PT ;  /* 0x000000ff03097812 */ /* 0x000fc8000784c0ff */
[----:B------:R-:W-:-:S13]  /*1890*/  PLOP3.LUT P0, PT, P2, P0, PT, 0x2f, 0xf2 ;  /* 0x0000000000f2781c */ /* 0x000fda0001700577 */
[-C--:B----4-:R-:W-:Y:S02]  /*18a0*/  @!P0 ISETP.LT.U32.AND P2, PT, R7, R2.reuse, PT ;  /* 0x000000020700820c */ /* 0x090fe40003f41070 */
[----:B------:R-:W-:Y:S02]  /*18b0*/  @P0 ISETP.NE.AND P3, PT, R9, RZ, PT ;  /* 0x000000ff0900020c */ /* 0x000fe40003f65270 */
[----:B------:R-:W-:Y:S02]  /*18c0*/  @!P0 PRMT R3, R10, 0x7610, R3 ;  /* 0x000076100a038816 */ /* 0x000fe40000000003 */
[----:B--2---:R-:W-:Y:S02]  /*18d0*/  @!P0 ISETP.LT.AND.EX P2, PT, R6, R5, PT, P2 ;  /* 0x000000050600820c */ /* 0x004fe40003f41320 */
[----:B------:R-:W-:Y:S02]  /*18e0*/  @P0 SEL R4, R4, R3, !P3 ;  /* 0x0000000304040207 */ /* 0x000fe40005800000 */
[----:B-1-3--:R-:W-:-:S02]  /*18f0*/  @!P0 SEL R2, R7, R2, P2 ;  /* 0x0000000207028207 */ /* 0x00afc40001000000 */
[----:B------:R-:W-:Y:S02]  /*1900*/  @!P0 SEL R5, R6, R5, P2 ;  /* 0x0000000506058207 */ /* 0x000fe40001000000 */
[----:B------:R-:W-:Y:S02]  /*1910*/  @P0 PRMT R3, R4, 0x7610, R3 ;  /* 0x0000761004030816 */ /* 0x000fe40000000003 */
[----:B------:R-:W-:Y:S02]  /*1920*/  @P0 SEL R2, R7, R2, !P3 ;  /* 0x0000000207020207 */ /* 0x000fe40005800000 */
[----:B------:R-:W-:-:S07]  /*1930*/  @P0 SEL R5, R6, R5, !P3 ;  /* 0x0000000506050207 */ /* 0x000fce0005800000 */
.L_x_20:
[----:B------:R-:W-:Y:S05]  /*1940*/  BSYNC.RECONVERGENT B1 ;  /* 0x0000000000017941 */ /* 0x000fea0003800200 */
.L_x_19:
[----:B0-----:R-:W-:Y:S01]  /*1950*/  LOP3.LUT R4, R3, 0xff, RZ, 0xc0, !PT ;  /* 0x000000ff03047812 */ /* 0x001fe200078ec0ff */
[----:B----4-:R0:W4:Y:S01]  /*1960*/  SHFL.DOWN PT, R7, R2, 0x10, 0x1f ;  /* 0x0a001f0002077f89 */ /* 0x01012200000e0000 */
        /* <DEDUP_REMOVED lines=18> */
.L_x_22:
[----:B------:R-:W-:Y:S05]  /*1a90*/  BSYNC.RECONVERGENT B1 ;  /* 0x0000000000017941 */ /* 0x000fea0003800200 */
.L_x_21:
[----:B------:R-:W-:Y:S04]  /*1aa0*/  BSSY.RECONVERGENT B1, `(.L_x_23) ;  /* 0x000000b000017945 */ /* 0x000fe80003800200 */
[----:B------:R-:W-:Y:S05]  /*1ab0*/  @P1 BRA `(.L_x_24) ;  /* 0x0000000000241947 */ /* 0x000fea0003800000 */
[----:B----4-:R-:W4:Y:S01]  /*1ac0*/  S2R R7, SR_CgaCtaId ;  /* 0x0000000000077919 */ /* 0x010f220000008800 */
[----:B--2---:R-:W-:Y:S02]  /*1ad0*/  MOV R6, 0x400 ;  /* 0x0000040000067802 */ /* 0x004fe40000000f00 */
[----:B0-----:R-:W-:-:S04]  /*1ae0*/  SHF.R.U32.HI R4, RZ, 0x1, R8 ;  /* 0x00000001ff047819 */ /* 0x001fc80000011608 */
[----:B------:R-:W-:Y:S02]  /*1af0*/  LOP3.LUT R4, R4, 0x1f0, RZ, 0xc0, !PT ;  /* 0x000001f004047812 */ /* 0x000fe400078ec0ff */
[----:B----4-:R-:W-:-:S05]  /*1b00*/  LEA R7, R7, R6, 0x18 ;  /* 0x0000000607077211 */ /* 0x010fca00078ec0ff */
[----:B------:R-:W-:Y:S02]  /*1b10*/  IMAD.IADD R7, R4, 0x1, R7 ;  /* 0x0000000104077824 */ /* 0x000fe400078e0207 */
[----:B------:R-:W-:-:S03]  /*1b20*/  IMAD.MOV.U32 R4, RZ, RZ, R2 ;  /* 0x000000ffff047224 */ /* 0x000fc600078e0002 */
[----:B------:R0:W-:Y:S04]  /*1b30*/  STS.U8 [R7+0x8], R3 ;  /* 0x0000080307007388 */ /* 0x0001e80000000000 */
[----:B------:R0:W-:Y:S02]  /*1b40*/  STS.64 [R7+0x10], R4 ;  /* 0x0000100407007388 */ /* 0x0001e40000000a00 */
.L_x_24:
[----:B------:R-:W-:Y:S05]  /*1b50*/  BSYNC.RECONVERGENT B1 ;  /* 0x0000000000017941 */ /* 0x000fea0003800200 */
.L_x_23:
[----:B------:R-:W-:Y:S01]  /*1b60*/  BAR.SYNC.DEFER_BLOCKING 0x0 ;  /* 0x0000000000007b1d */ /* 0x000fe20000010000 */
[----:B------:R-:W-:-:S13]  /*1b70*/  ISETP.NE.AND P1, PT, R8, RZ, PT ;  /* 0x000000ff0800720c */ /* 0x000fda0003f25270 */
[----:B------:R-:W-:Y:S05]  /*1b80*/  @P1 BRA `(.L_x_25) ;  /* 0x0000003c00081947 */ /* 0x000fea0003800000 */
[----:B------:R-:W5:Y:S01]  /*1b90*/  S2UR UR5, SR_CgaCtaId ;  /* 0x00000000000579c3 */ /* 0x000f620000008800 */
[----:B------:R-:W-:Y:S01]  /*1ba0*/  UMOV UR4, 0x400 ;  /* 0x0000040000047882 */ /* 0x000fe20000000000 */
[----:B------:R-:W-:Y:S01]  /*1bb0*/  LOP3.LUT P4, RZ, R3, 0xff, RZ, 0xc0, !PT ;  /* 0x000000ff03ff7812 */ /* 0x000fe2000788c0ff */
[----:B-----5:R-:W-:-:S09]  /*1bc0*/  ULEA UR4, UR5, UR4, 0x18 ;  /* 0x0000000405047291 */ /* 0x020fd2000f8ec0ff */
[----:B0-----:R-:W0:Y:S04]  /*1bd0*/  LDS.U8 R4, [UR4+0x18] ;  /* 0x00001804ff047984 */ /* 0x001e280008000000 */
[----:B------:R-:W5:Y:S04]  /*1be0*/  LDS.64 R8, [UR4+0x20] ;  /* 0x00002004ff087984 */ /* 0x000f680008000a00 */
[----:B------:R-:W1:Y:S04]  /*1bf0*/  LDS.U8 R16, [UR4+0x28] ;  /* 0x00002804ff107984 */ /* 0x000e680008000000 */
[----:B------:R-:W3:Y:S04]  /*1c00*/  LDS.64 R12, [UR4+0x30] ;  /* 0x00003004ff0c7984 */ /* 0x000ee80008000a00 */
[----:B------:R-:W3:Y:S04]  /*1c10*/  LDS.U8 R17, [UR4+0x38] ;  /* 0x00003804ff117984 */ /* 0x000ee80008000000 */
[----:B------:R-:W3:Y:S04]  /*1c20*/  LDS.64 R10, [UR4+0x40] ;  /* 0x00004004ff0a7984 */ /* 0x000ee80008000a00 */
[----:B------:R-:W3:Y:S04]  /*1c30*/  LDS.U8 R14, [UR4+0x48] ;  /* 0x00004804ff0e7984 */ /* 0x000ee80008000000 */
[----:B--2-4-:R-:W2:Y:S04]  /*1c40*/  LDS.64 R6, [UR4+0x50] ;  /* 0x00005004ff067984 */ /* 0x014ea80008000a00 */
[----:B------:R-:W4:Y:S01]  /*1c50*/  LDS.U8 R18, [UR4+0x58] ;  /* 0x00005804ff127984 */ /* 0x000f220008000000 */
[----:B0-----:R-:W-:-:S02]  /*1c60*/  ISETP.NE.AND P2, PT, R4, RZ, PT ;  /* 0x000000ff0400720c */ /* 0x001fc40003f45270 */
[----:B-----5:R-:W-:Y:S02]  /*1c70*/  ISETP.LT.U32.AND P0, PT, R8, R2, PT ;  /* 0x000000020800720c */ /* 0x020fe40003f01070 */
[----:B------:R-:W-:Y:S02]  /*1c80*/  @P4 SEL R4, R3, 0x1, !P2 ;  /* 0x0000000103044807 */ /* 0x000fe40005000000 */
[----:B------:R-:W-:Y:S02]  /*1c90*/  ISETP.LT.AND.EX P0, PT, R9, R5, PT, P0 ;  /* 0x000000050900720c */ /* 0x000fe40003f01300 */
[----:B------:R-:W-:Y:S02]  /*1ca0*/  LOP3.LUT P3, RZ, R4, 0xff, RZ, 0xc0, !PT ;  /* 0x000000ff04ff7812 */ /* 0x000fe4000786c0ff */
[----:B-1----:R-:W-:-:S03]  /*1cb0*/  ISETP.NE.AND P5, PT, R16, RZ, PT ;  /* 0x000000ff1000720c */ /* 0x002fc60003fa5270 */
[C---:B---3--:R-:W-:Y:S02]  /*1cc0*/  @P2 SEL R2, R8.reuse, R2, P0 ;  /* 0x0000000208022207 */ /* 0x048fe40000000000 */
[C---:B------:R-:W-:Y:S02]  /*1cd0*/  @P2 SEL R5, R9.reuse, R5, P0 ;  /* 0x0000000509052207 */ /* 0x040fe40000000000 */
[----:B------:R-:W-:Y:S02]  /*1ce0*/  SEL R3, R8, R2, !P4 ;  /* 0x0000000208037207 */ /* 0x000fe40006000000 */
[----:B------:R-:W-:Y:S02]  /*1cf0*/  SEL R15, R9, R5, !P4 ;  /* 0x00000005090f7207 */ /* 0x000fe40006000000 */
[----:B------:R-:W-:Y:S01]  /*1d00*/  ISETP.LT.U32.AND P0, PT, R12, R3, PT ;  /* 0x000000030c00720c */ /* 0x000fe20003f01070 */
[----:B------:R-:W0:Y:S01]  /*1d10*/  LDS.64 R8, [UR4+0x60] ;  /* 0x00006004ff087984 */ /* 0x000e220008000a00 */
[----:B------:R-:W-:-:S02]  /*1d20*/  @P3 SEL R16, R4, 0x1, !P5 ;  /* 0x0000000104103807 */ /* 0x000fc40006800000 */
[----:B------:R-:W-:Y:S02]  /*1d30*/  ISETP.LT.AND.EX P0, PT, R13, R15, PT, P0 ;  /* 0x0000000f0d00720c */ /* 0x000fe40003f01300 */
[----:B------:R-:W-:Y:S02]  /*1d40*/  LOP3.LUT P2, RZ, R16, 0xff, RZ, 0xc0, !PT ;  /* 0x000000ff10ff7812 */ /* 0x000fe4000784c0ff */
[C---:B------:R-:W-:Y:S02]  /*1d50*/  @P5 SEL R3, R12.reuse, R3, P0 ;  /* 0x000000030c035207 */ /* 0x040fe40000000000 */
[----:B------:R-:W-:Y:S02]  /*1d60*/  ISETP.NE.AND P4, PT, R17, RZ, PT ;  /* 0x000000ff1100720c */ /* 0x000fe40003f85270 */
[----:B------:R-:W-:Y:S02]  /*1d70*/  @P5 SEL R15, R13, R15, P0 ;  /* 0x0000000f0d0f5207 */ /* 0x000fe40000000000 */
[----:B------:R-:W-:-:S02]  /*1d80*/  SEL R5, R12, R3, !P3 ;  /* 0x000000030c057207 */ /* 0x000fc40005800000 */
[----:B------:R-:W-:Y:S01]  /*1d90*/  SEL R15, R13, R15, !P3 ;  /* 0x0000000f0d0f7207 */ /* 0x000fe20005800000 */
[----:B------:R-:W1:Y:S01]  /*1da0*/  LDS.U8 R12, [UR4+0x68] ;  /* 0x00006804ff0c7984 */ /* 0x000e620008000000 */
[----:B------:R-:W-:Y:S02]  /*1db0*/  ISETP.LT.U32.AND P0, PT, R10, R5, PT ;  /* 0x000000050a00720c */ /* 0x000fe40003f01070 */
[----:B------:R-:W-:Y:S01]  /*1dc0*/  @P2 SEL R17, R16, 0x1, !P4 ;  /* 0x0000000110112807 */ /* 0x000fe20006000000 */
[----:B------:R-:W3:Y:S01]  /*1dd0*/  LDS.64 R2, [UR4+0x70] ;  /* 0x00007004ff027984 */ /* 0x000ee20008000a00 */
[----:B------:R-:W-:Y:S02]  /*1de0*/  ISETP.LT.AND.EX P0, PT, R11, R15, PT, P0 ;  /* 0x0000000f0b00720c */ /* 0x000fe40003f01300 */
[----:B------:R-:W-:Y:S02]  /*1df0*/  LOP3.LUT P5, RZ, R17, 0xff, RZ, 0xc0, !PT ;  /* 0x000000ff11ff7812 */ /* 0x000fe400078ac0ff */
[----:B------:R-:W-:-:S02]  /*1e00*/  @P4 SEL R5, R10, R5, P0 ;  /* 0x000000050a054207 */ /* 0x000fc40000000000 */
[----:B------:R-:W-:Y:S02]  /*1e10*/  ISETP.NE.AND P3, PT, R14, RZ, PT ;  /* 0x000000ff0e00720c */ /* 0x000fe40003f65270 */
[C---:B------:R-:W-:Y:S02]  /*1e20*/  @P4 SEL R15, R11.reuse, R15, P0 ;  /* 0x0000000f0b0f4207 */ /* 0x040fe40000000000 */
[----:B------:R-:W-:Y:S02]  /*1e30*/  SEL R13, R10, R5, !P2 ;  /* 0x000000050a0d7207 */ /* 0x000fe40005000000 */
[----:B------:R-:W-:Y:S01]  /*1e40*/  SEL R15, R11, R15, !P2 ;  /* 0x0000000f0b0f7207 */ /* 0x000fe20005000000 */
[----:B------:R-:W5:Y:S01]  /*1e50*/  LDS.U8 R10, [UR4+0x78] ;  /* 0x00007804ff0a7984 */ /* 0x000f620008000000 */
[----:B--2---:R-:W-:Y:S02]  /*1e60*/  ISETP.LT.U32.AND P0, PT, R6, R13, PT ;  /* 0x0000000d0600720c */ /* 0x004fe40003f01070 */
[----:B------:R-:W-:Y:S01]  /*1e70*/  @P5 SEL R14, R17, 0x1, !P3 ;  /* 0x00000001110e5807 */ /* 0x000fe20005800000 */
[----:B------:R-:W2:Y:S01]  /*1e80*/  LDS.64 R4, [UR4+0x80] ;  /* 0x00008004ff047984 */ /* 0x000ea20008000a00 */
[----:B------:R-:W-:-:S02]  /*1e90*/  ISETP.LT.AND.EX P0, PT, R7, R15, PT, P0 ;  /* 0x0000000f0700720c */ /* 0x000fc40003f01300 */
[----:B------:R-:W-:Y:S02]  /*1ea0*/  LOP3.LUT P4, RZ, R14, 0xff, RZ, 0xc0, !PT ;  /* 0x000000ff0eff7812 */ /* 0x000fe4000788c0ff */
[----:B------:R-:W-:Y:S02]  /*1eb0*/  @P3 SEL R13, R6, R13, P0 ;  /* 0x0000000d060d3207 */ /* 0x000fe40000000000 */
[----:B----4-:R-:W-:Y:S02]  /*1ec0*/  ISETP.NE.AND P2, PT, R18, RZ, PT ;  /* 0x000000ff1200720c */ /* 0x010fe40003f45270 */
[C---:B------:R-:W-:Y:S02]  /*1ed0*/  @P3 SEL R15, R7.reuse, R15, P0 ;  /* 0x0000000f070f3207 */ /* 0x040fe40000000000 */
[----:B------:R-:W-:Y:S02]  /*1ee0*/  SEL R11, R6, R13, !P5 ;  /* 0x0000000d060b7207 */ /* 0x000fe40006800000 */
[----:B------:R-:W-:-:S02]  /*1ef0*/  SEL R13, R7, R15, !P5 ;  /* 0x0000000f070d7207 */ /* 0x000fc40006800000 */
[----:B0-----:R-:W-:Y:S02]  /*1f00*/  ISETP.LT.U32.AND P0, PT, R8, R11, PT ;  /* 0x0000000b0800720c */ /* 0x001fe40003f01070 */
[----:B------:R-:W-:Y:S02]  /*1f10*/  @P4 SEL R18, R14, 0x1, !P2 ;  /* 0x000000010e124807 */ /* 0x000fe40005000000 */
[----:B------:R-:W-:Y:S02]  /*1f20*/  ISETP.LT.AND.EX P0, PT, R9, R13, PT, P0 ;  /* 0x0000000d0900720c */ /* 0x000fe40003f01300 */
[----:B------:R-:W-:Y:S02]  /*1f30*/  LOP3.LUT P5, RZ, R18, 0xff, RZ, 0xc0, !PT ;  /* 0x000000ff12ff7812 */ /* 0x000fe400078ac0ff */
[----:B------:R-:W-:Y:S02]  /*1f40*/  @P2 SEL R11, R8, R11, P0 ;  /* 0x0000000b080b2207 */ /* 0x000fe40000000000 */
[----:B-1----:R-:W-:-:S02]  /*1f50*/  ISETP.NE.AND P3, PT, R12, RZ, PT ;  /* 0x000000ff0c00720c */ /* 0x002fc40003f65270 */
[C---:B------:R-:W-:Y:S02]  /*1f60*/  @P2 SEL R13, R9.reuse, R13, P0 ;  /* 0x0000000d090d2207 */ /* 0x040fe40000000000 */
[----:B------:R-:W-:Y:S02]  /*1f70*/  SEL R7, R8, R11, !P4 ;  /* 0x0000000b08077207 */ /* 0x000fe40006000000 */
[----:B------:R-:W-:Y:S02]  /*1f80*/  SEL R9, R9, R13, !P4 ;  /* 0x0000000d09097207 */ /* 0x000fe40006000000 */
[----:B---3--:R-:W-:Y:S02]  /*1f90*/  ISETP.LT.U32.AND P0, PT, R2, R7, PT ;  /* 0x000000070200720c */ /* 0x008fe40003f01070 */
[----:B------:R-:W-:Y:S02]  /*1fa0*/  @P5 SEL R12, R18, 0x1, !P3 ;  /* 0x00000001120c5807 */ /* 0x000fe40005800000 */
[----:B------:R-:W-:-:S02]  /*1fb0*/  ISETP.LT.AND.EX P0, PT, R3, R9, PT, P0 ;  /* 0x000000090300720c */ /* 0x000fc40003f01300 */
[----:B-----5:R-:W-:Y:S02]  /*1fc0*/  ISETP.NE.AND P4, PT, R10, RZ, PT ;  /* 0x000000ff0a00720c */ /* 0x020fe40003f85270 */
[----:B------:R-:W-:Y:S02]  /*1fd0*/  @P3 SEL R7, R2, R7, P0 ;  /* 0x0000000702073207 */ /* 0x000fe40000000000 */
[----:B------:R-:W-:Y:S02]  /*1fe0*/  LOP3.LUT P2, RZ, R12, 0xff, RZ, 0xc0, !PT ;  /* 0x000000ff0cff7812 */ /* 0x000fe4000784c0ff */
[C---:B------:R-:W-:Y:S02]  /*1ff0*/  @P3 SEL R9, R3.reuse, R9, P0 ;  /* 0x0000000903093207 */ /* 0x040fe40000000000 */
[----:B------:R-:W-:Y:S02]  /*2000*/  SEL R7, R2, R7, !P5 ;  /* 0x0000000702077207 */ /* 0x000fe40006800000 */
[----:B------:R-:W-:-:S02]  /*2010*/  SEL R9, R3, R9, !P5 ;  /* 0x0000000903097207 */ /* 0x000fc40006800000 */
[----:B--2---:R-:W-:-:S04]  /*2020*/  ISETP.LT.U32.AND P0, PT, R4, R7, PT ;  /* 0x000000070400720c */ /* 0x004fc80003f01070 */
[C---:B------:R-:W-:Y:S02]  /*2030*/  ISETP.LT.AND.EX P0, PT, R5.reuse, R9, PT, P0 ;  /* 0x000000090500720c */ /* 0x040fe40003f01300 */
[----:B------:R-:W-:Y:S02]  /*2040*/  @P2 SEL R10, R12, 0x1, !P4 ;  /* 0x000000010c0a2807 */ /* 0x000fe40006000000 */
[----:B------:R-:W-:Y:S02]  /*2050*/  @P4 SEL R7, R4, R7, P0 ;  /* 0x0000000704074207 */ /* 0x000fe40000000000 */
[----:B------:R-:W-:Y:S02]  /*2060*/  @P4 SEL R9, R5, R9, P0 ;  /* 0x0000000905094207 */ /* 0x000fe40000000000 */
[----:B------:R-:W-:Y:S02]  /*2070*/  PRMT R3, R10, 0x7610, R3 ;  /* 0x000076100a037816 */ /* 0x000fe40000000003 */
[----:B------:R-:W-:-:S02]  /*2080*/  SEL R2, R4, R7, !P2 ;  /* 0x0000000704027207 */ /* 0x000fc40005000000 */
[----:B------:R-:W-:Y:S01]  /*2090*/  SEL R5, R5, R9, !P2 ;  /* 0x0000000905057207 */ /* 0x000fe20005000000 */
[----:B------:R-:W-:Y:S06]  /*20a0*/  BRA `(.L_x_25) ;  /* 0x0000003400c07947 */ /* 0x000fec0003800000 */
.L_x_12:
[----:B------:R-:W0:Y:S01]  /*20b0*/  S2R R13, SR_LANEID ;  /* 0x00000000000d7919 */ /* 0x000e220000000000 */
[----:B------:R-:W-:Y:S01]  /*20c0*/  LOP3.LUT R6, R8, 0x3e0, RZ, 0xc0, !PT ;  /* 0x000003e008067812 */ /* 0x000fe200078ec0ff */
[----:B------:R-:W-:Y:S03]  /*20d0*/  BSSY.RECONVERGENT B1, `(.L_x_26) ;  /* 0x0000022000017945 */ /* 0x000fe60003800200 */
[----:B------:R-:W-:Y:S01]  /*20e0*/  LOP3.LUT R9, RZ, R6, RZ, 0x33, !PT ;  /* 0x00000006ff097212 */ /* 0x000fe200078e33ff */
[----:B------:R-:W-:-:S04]  /*20f0*/  VIADD R7, R6, 0x20 ;  /* 0x0000002006077836 */ /* 0x000fc80000000000 */
[----:B------:R-:W-:Y:S01]  /*2100*/  IMAD.IADD R6, R4, 0x1, R9 ;  /* 0x0000000104067824 */ /* 0x000fe200078e0209 */
[----:B------:R-:W-:-:S04]  /*2110*/  ISETP.GT.AND P0, PT, R7, R4, PT ;  /* 0x000000040700720c */ /* 0x000fc80003f04270 */
[----:B------:R-:W-:-:S05]  /*2120*/  SEL R6, R6, 0x1f, P0 ;  /* 0x0000001f06067807 */ /* 0x000fca0000000000 */
[----:B------:R1:W2:Y:S01]  /*2130*/  SHFL.DOWN PT, R12, R5, 0x1, R6 ;  /* 0x08200000050c7989 */ /* 0x0002a200000e0006 */
[CC--:B0-----:R-:W-:Y:S01]  /*2140*/  ISETP.GE.AND P0, PT, R13.reuse, R6.reuse, PT ;  /* 0x000000060d00720c */ /* 0x0c1fe20003f06270 */
[C---:B------:R-:W-:Y:S01]  /*2150*/  VIADD R7, R13.reuse, 0x2 ;  /* 0x000000020d077836 */ /* 0x040fe20000000000 */
[C---:B------:R-:W-:Y:S01]  /*2160*/  ISETP.NE.AND P1, PT, R13.reuse, RZ, PT ;  /* 0x000000ff0d00720c */ /* 0x040fe20003f25270 */
[C---:B------:R-:W-:Y:S02]  /*2170*/  VIADD R11, R13.reuse, 0x8 ;  /* 0x000000080d0b7836 */ /* 0x040fe40000000000 */
[----:B------:R-:W-:Y:S01]  /*2180*/  VIADD R9, R13, 0x4 ;  /* 0x000000040d097836 */ /* 0x000fe20000000000 */
[-C--:B------:R-:W-:Y:S02]  /*2190*/  ISETP.GT.AND P5, PT, R7, R6.reuse, PT ;  /* 0x000000060700720c */ /* 0x080fe40003fa4270 */
[----:B------:R-:W-:Y:S02]  /*21a0*/  LOP3.LUT R7, R3, 0xff, RZ, 0xc0, !PT ;  /* 0x000000ff03077812 */ /* 0x000fe400078ec0ff */
[----:B------:R-:W-:-:S02]  /*21b0*/  ISETP.GT.AND P2, PT, R11, R6, PT ;  /* 0x000000060b00720c */ /* 0x000fc40003f44270 */
[----:B------:R1:W0:Y:S01]  /*21c0*/  SHFL.DOWN PT, R11, R2, 0x1, R6 ;  /* 0x08200000020b7989 */ /* 0x00022200000e0006 */
[----:B------:R-:W-:Y:S01]  /*21d0*/  ISETP.GT.AND P3, PT, R9, R6, PT ;  /* 0x000000060900720c */ /* 0x000fe20003f64270 */
[----:B------:R-:W-:Y:S02]  /*21e0*/  VIADD R9, R13, 0x10 ;  /* 0x000000100d097836 */ /* 0x000fe40000000000 */
[----:B------:R1:W3:Y:S01]  /*21f0*/  SHFL.DOWN PT, R10, R7, 0x1, R6 ;  /* 0x08200000070a7989 */ /* 0x0002e200000e0006 */
[----:B--2---:R-:W-:Y:S09]  /*2200*/  @P0 BRA `(.L_x_27) ;  /* 0x0000000000380947 */ /* 0x004ff20003800000 */
[----:B---3--:R-:W-:Y:S01]  /*2210*/  LOP3.LUT P0, RZ, R10, 0xff, RZ, 0xc0, !PT ;  /* 0x000000ff0aff7812 */ /* 0x008fe2000780c0ff */
[----:B------:R-:W-:Y:S01]  /*2220*/  IMAD.MOV.U32 R13, RZ, RZ, 0x1 ;  /* 0x00000001ff0d7424 */ /* 0x000fe200078e00ff */
[----:B-1----:R-:W-:-:S04]  /*2230*/  LOP3.LUT P4, R7, R3, 0xff, RZ, 0xc0, !PT ;  /* 0x000000ff03077812 */ /* 0x002fc8000788c0ff */
[----:B------:R-:W-:-:S13]  /*2240*/  PLOP3.LUT P0, PT, P4, P0, PT, 0x2f, 0xf2 ;  /* 0x0000000000f2781c */ /* 0x000fda0002700577 */
[-C--:B0-----:R-:W-:Y:S02]  /*2250*/  @!P0 ISETP.LT.U32.AND P4, PT, R11, R2.reuse, PT ;  /* 0x000000020b00820c */ /* 0x081fe40003f81070 */
[----:B------:R-:W-:Y:S02]  /*2260*/  @P0 ISETP.NE.AND P6, PT, R7, RZ, PT ;  /* 0x000000ff0700020c */ /* 0x000fe40003fc5270 */
[----:B------:R-:W-:Y:S02]  /*2270*/  @!P0 PRMT R3, R13, 0x7610, R3 ;  /* 0x000076100d038816 */ /* 0x000fe40000000003 */
[----:B------:R-:W-:Y:S02]  /*2280*/  @!P0 ISETP.LT.AND.EX P4, PT, R12, R5, PT, P4 ;  /* 0x000000050c00820c */ /* 0x000fe40003f81340 */
[----:B------:R-:W-:Y:S02]  /*2290*/  @P0 SEL R7, R10, R3, !P6 ;  /* 0x000000030a070207 */ /* 0x000fe40007000000 */
[----:B------:R-:W-:-:S02]  /*22a0*/  @!P0 SEL R2, R11, R2, P4 ;  /* 0x000000020b028207 */ /* 0x000fc40002000000 */
[C---:B------:R-:W-:Y:S02]  /*22b0*/  @!P0 SEL R5, R12.reuse, R5, P4 ;  /* 0x000000050c058207 */ /* 0x040fe40002000000 */
[----:B------:R-:W-:Y:S02]  /*22c0*/  @P0 PRMT R3, R7, 0x7610, R3 ;  /* 0x0000761007030816 */ /* 0x000fe40000000003 */
[----:B------:R-:W-:Y:S02]  /*22d0*/  @P0 SEL R2, R11, R2, !P6 ;  /* 0x000000020b020207 */ /* 0x000fe40007000000 */
[----:B------:R-:W-:-:S07]  /*22e0*/  @P0 SEL R5, R12, R5, !P6 ;  /* 0x000000050c050207 */ /* 0x000fce0007000000 */
.L_x_27:
[----:B------:R-:W-:Y:S05]  /*22f0*/  BSYNC.RECONVERGENT B1 ;  /* 0x0000000000017941 */ /* 0x000fea0003800200 */
.L_x_26:
[----:B-1----:R-:W-:Y:S01]  /*2300*/  LOP3.LUT R7, R3, 0xff, RZ, 0xc0, !PT ;  /* 0x000000ff03077812 */ /* 0x002fe200078ec0ff */
[----:B------:R1:W2:Y:S01]  /*2310*/  SHFL.DOWN PT, R12, R5, 0x2, R6 ;  /* 0x08400000050c7989 */ /* 0x0002a200000e0006 */
[----:B------:R-:W-:Y:S01]  /*2320*/  ISETP.GT.AND P4, PT, R9, R6, PT ;  /* 0x000000060900720c */ /* 0x000fe20003f84270 */
[----:B------:R-:W-:Y:S02]  /*2330*/  BSSY.RECONVERGENT B1, `(.L_x_28) ;  /* 0x0000012000017945 */ /* 0x000fe40003800200 */
[----:B------:R1:W4:Y:S04]  /*2340*/  SHFL.DOWN PT, R9, R2, 0x2, R6 ;  /* 0x0840000002097989 */ /* 0x00032800000e0006 */
[----:B---3--:R1:W3:Y:S01]  /*2350*/  SHFL.DOWN PT, R10, R7, 0x2, R6 ;  /* 0x08400000070a7989 */ /* 0x0082e200000e0006 */
[----:B------:R-:W-:Y:S05]  /*2360*/  @P5 BRA `(.L_x_29) ;  /* 0x0000000000385947 */ /* 0x000fea0003800000 */
[----:B---3--:R-:W-:Y:S01]  /*2370*/  LOP3.LUT P0, RZ, R10, 0xff, RZ, 0xc0, !PT ;  /* 0x000000ff0aff7812 */ /* 0x008fe2000780c0ff */
[----:B0-----:R-:W-:Y:S01]  /*2380*/  IMAD.MOV.U32 R11, RZ, RZ, 0x1 ;  /* 0x00000001ff0b7424 */ /* 0x001fe200078e00ff */
[----:B-1----:R-:W-:-:S04]  /*2390*/  LOP3.LUT P5, R7, R3, 0xff, RZ, 0xc0, !PT ;  /* 0x000000ff03077812 */ /* 0x002fc800078ac0ff */
[----:B------:R-:W-:-:S13]  /*23a0*/  PLOP3.LUT P0, PT, P5, P0, PT, 0x2f, 0xf2 ;  /* 0x0000000000f2781c */ /* 0x000fda0002f00577 */
[-C--:B----4-:R-:W-:Y:S02]  /*23b0*/  @!P0 ISETP.LT.U32.AND P5, PT, R9, R2.reuse, PT ;  /* 0x000000020900820c */ /* 0x090fe40003fa1070 */
[----:B------:R-:W-:Y:S02]  /*23c0*/  @P0 ISETP.NE.AND P6, PT, R7, RZ, PT ;  /* 0x000000ff0700020c */ /* 0x000fe40003fc5270 */
[----:B------:R-:W-:Y:S02]  /*23d0*/  @!P0 PRMT R3, R11, 0x7610, R3 ;  /* 0x000076100b038816 */ /* 0x000fe40000000003 */
[----:B--2---:R-:W-:Y:S02]  /*23e0*/  @!P0 ISETP.LT.AND.EX P5, PT, R12, R5, PT, P5 ;  /* 0x000000050c00820c */ /* 0x004fe40003fa1350 */
[----:B------:R-:W-:Y:S02]  /*23f0*/  @P0 SEL R7, R10, R3, !P6 ;  /* 0x000000030a070207 */ /* 0x000fe40007000000 */
[----:B------:R-:W-:-:S02]  /*2400*/  @!P0 SEL R2, R9, R2, P5 ;  /* 0x0000000209028207 */ /* 0x000fc40002800000 */
[C---:B------:R-:W-:Y:S02]  /*2410*/  @!P0 SEL R5, R12.reuse, R5, P5 ;  /* 0x000000050c058207 */ /* 0x040fe40002800000 */
[----:B------:R-:W-:Y:S02]  /*2420*/  @P0 PRMT R3, R7, 0x7610, R3 ;  /* 0x0000761007030816 */ /* 0x000fe40000000003 */
[----:B------:R-:W-:Y:S02]  /*2430*/  @P0 SEL R2, R9, R2, !P6 ;  /* 0x0000000209020207 */ /* 0x000fe40007000000 */
[----:B------:R-:W-:-:S07]  /*2440*/  @P0 SEL R5, R12, R5, !P6 ;  /* 0x000000050c050207 */ /* 0x000fce0007000000 */
.L_x_29:
[----:B------:R-:W-:Y:S05]  /*2450*/  BSYNC.RECONVERGENT B1 ;  /* 0x0000000000017941 */ /* 0x000fea0003800200 */
.L_x_28:
[----:B-1----:R-:W-:Y:S01]  /*2460*/  LOP3.LUT R7, R3, 0xff, RZ, 0xc0, !PT ;  /* 0x000000ff03077812 */ /* 0x002fe200078ec0ff */
[----:B----4-:R1:W4:Y:S01]  /*2470*/  SHFL.DOWN PT, R9, R2, 0x4, R6 ;  /* 0x0880000002097989 */ /* 0x01032200000e0006 */
[----:B------:R-:W-:Y:S03]  /*2480*/  BSSY.RECONVERGENT B1, `(.L_x_30) ;  /* 0x0000012000017945 */ /* 0x000fe60003800200 */
[----:B--2---:R1:W2:Y:S04]  /*2490*/  SHFL.DOWN PT, R12, R5, 0x4, R6 ;  /* 0x08800000050c7989 */ /* 0x0042a800000e0006 */
        /* <DEDUP_REMOVED lines=16> */
.L_x_31:
[----:B------:R-:W-:Y:S05]  /*25a0*/  BSYNC.RECONVERGENT B1 ;  /* 0x0000000000017941 */ /* 0x000fea0003800200 */
.L_x_30:
        /* <DEDUP_REMOVED lines=20> */
.L_x_33:
[----:B------:R-:W-:Y:S05]  /*26f0*/  BSYNC.RECONVERGENT B1 ;  /* 0x0000000000017941 */ /* 0x000fea0003800200 */
.L_x_32:
[----:B----4-:R-:W-:Y:S01]  /*2700*/  LOP3.LUT R9, R3, 0xff, RZ, 0xc0, !PT ;  /* 0x000000ff03097812 */ /* 0x010fe200078ec0ff */
[----:B-1----:R1:W4:Y:S01]  /*2710*/  SHFL.DOWN PT, R7, R2, 0x10, R6 ;  /* 0x0a00000002077989 */ /* 0x00232200000e0006 */
[----:B------:R-:W-:Y:S03]  /*2720*/  BSSY.RECONVERGENT B1, `(.L_x_34) ;  /* 0x0000012000017945 */ /* 0x000fe60003800200 */
[----:B---3--:R1:W3:Y:S04]  /*2730*/  SHFL.DOWN PT, R10, R9, 0x10, R6 ;  /* 0x0a000000090a7989 */ /* 0x0082e800000e0006 */
[----:B--2---:R1:W2:Y:S01]  /*2740*/  SHFL.DOWN PT, R12, R5, 0x10, R6 ;  /* 0x0a000000050c7989 */ /* 0x0042a200000e0006 */
[----:B------:R-:W-:Y:S05]  /*2750*/  @P4 BRA `(.L_x_35) ;  /* 0x0000000000384947 */ /* 0x000fea0003800000 */
[----:B---3--:R-:W-:Y:S01]  /*2760*/  LOP3.LUT P0, RZ, R10, 0xff, RZ, 0xc0, !PT ;  /* 0x000000ff0aff7812 */ /* 0x008fe2000780c0ff */
[----:B-1----:R-:W-:Y:S01]  /*2770*/  IMAD.MOV.U32 R9, RZ, RZ, 0x1 ;  /* 0x00000001ff097424 */ /* 0x002fe200078e00ff */
[----:B------:R-:W-:-:S04]  /*2780*/  LOP3.LUT P2, R6, R3, 0xff, RZ, 0xc0, !PT ;  /* 0x000000ff03067812 */ /* 0x000fc8000784c0ff */
[----:B------:R-:W-:-:S13]  /*2790*/  PLOP3.LUT P0, PT, P2, P0, PT, 0x2f, 0xf2 ;  /* 0x0000000000f2781c */ /* 0x000fda0001700577 */
[-C--:B----4-:R-:W-:Y:S02]  /*27a0*/  @!P0 ISETP.LT.U32.AND P2, PT, R7, R2.reuse, PT ;  /* 0x000000020700820c */ /* 0x090fe40003f41070 */
[----:B------:R-:W-:Y:S02]  /*27b0*/  @P0 ISETP.NE.AND P3, PT, R6, RZ, PT ;  /* 0x000000ff0600020c */ /* 0x000fe40003f65270 */
[----:B------:R-:W-:Y:S02]  /*27c0*/  @!P0 PRMT R3, R9, 0x7610, R3 ;  /* 0x0000761009038816 */ /* 0x000fe40000000003 */
[----:B--2---:R-:W-:Y:S02]  /*27d0*/  @!P0 ISETP.LT.AND.EX P2, PT, R12, R5, PT, P2 ;  /* 0x000000050c00820c */ /* 0x004fe40003f41320 */
[----:B------:R-:W-:Y:S02]  /*27e0*/  @P0 SEL R6, R10, R3, !P3 ;  /* 0x000000030a060207 */ /* 0x000fe40005800000 */
[----:B------:R-:W-:-:S02]  /*27f0*/  @!P0 SEL R2, R7, R2, P2 ;  /* 0x0000000207028207 */ /* 0x000fc40001000000 */
[----:B------:R-:W-:Y:S02]  /*2800*/  @!P0 SEL R5, R12, R5, P2 ;  /* 0x000000050c058207 */ /* 0x000fe40001000000 */
[----:B------:R-:W-:Y:S02]  /*2810*/  @P0 PRMT R3, R6, 0x7610, R3 ;  /* 0x0000761006030816 */ /* 0x000fe40000000003 */
[----:B------:R-:W-:Y:S02]  /*2820*/  @P0 SEL R2, R7, R2, !P3 ;  /* 0x0000000207020207 */ /* 0x000fe40005800000 */
[----:B------:R-:W-:-:S07]  /*2830*/  @P0 SEL R5, R12, R5, !P3 ;  /* 0x000000050c050207 */ /* 0x000fce0005800000 */
.L_x_35:
[----:B------:R-:W-:Y:S05]  /*2840*/  BSYNC.RECONVERGENT B1 ;  /* 0x0000000000017941 */ /* 0x000fea0003800200 */
.L_x_34:
[----:B------:R-:W-:Y:S04]  /*2850*/  BSSY.RECONVERGENT B1, `(.L_x_36) ;  /* 0x000000c000017945 */ /* 0x000fe80003800200 */
[----:B------:R-:W-:Y:S05]  /*2860*/  @P1 BRA `(.L_x_37) ;  /* 0x0000000000281947 */ /* 0x000fea0003800000 */
[----:B---3--:R-:W3:Y:S01]  /*2870*/  S2R R10, SR_CgaCtaId ;  /* 0x00000000000a7919 */ /* 0x008ee20000008800 */
[----:B----4-:R-:W-:Y:S02]  /*2880*/  MOV R7, 0x400 ;  /* 0x0000040000077802 */ /* 0x010fe40000000f00 */
[----:B-1----:R-:W-:-:S04]  /*2890*/  SHF.R.U32.HI R6, RZ, 0x1, R8 ;  /* 0x00000001ff067819 */ /* 0x002fc80000011608 */
[----:B------:R-:W-:Y:S02]  /*28a0*/  LOP3.LUT R6, R6, 0x1f0, RZ, 0xc0, !PT ;  /* 0x000001f006067812 */ /* 0x000fe400078ec0ff */
[----:B---3--:R-:W-:-:S05]  /*28b0*/  LEA R7, R10, R7, 0x18 ;  /* 0x000000070a077211 */ /* 0x008fca00078ec0ff */
[----:B------:R-:W-:Y:S02]  /*28c0*/  IMAD.IADD R9, R6, 0x1, R7 ;  /* 0x0000000106097824 */ /* 0x000fe400078e0207 */
[----:B------:R-:W-:Y:S02]  /*28d0*/  IMAD.MOV.U32 R6, RZ, RZ, R2 ;  /* 0x000000ffff067224 */ /* 0x000fe400078e0002 */
[----:B------:R-:W-:Y:S01]  /*28e0*/  IMAD.MOV.U32 R7, RZ, RZ, R5 ;  /* 0x000000ffff077224 */ /* 0x000fe200078e0005 */
[----:B------:R1:W-:Y:S04]  /*28f0*/  STS.U8 [R9+0x8], R3 ;  /* 0x0000080309007388 */ /* 0x0003e80000000000 */
[----:B------:R1:W-:Y:S02]  /*2900*/  STS.64 [R9+0x10], R6 ;  /* 0x0000100609007388 */ /* 0x0003e40000000a00 */
.L_x_37:
[----:B------:R-:W-:Y:S05]  /*2910*/  BSYNC.RECONVERGENT B1 ;  /* 0x0000000000017941 */ /* 0x000fea0003800200 */
.L_x_36:
[----:B------:R-:W-:Y:S01]  /*2920*/  BAR.SYNC.DEFER_BLOCKING 0x0 ;  /* 0x0000000000007b1d */ /* 0x000fe20000010000 */
[----:B------:R-:W-:-:S13]  /*2930*/  ISETP.NE.AND P1, PT, R8, RZ, PT ;  /* 0x000000ff0800720c */ /* 0x000fda0003f25270 */
[----:B------:R-:W-:Y:S05]  /*2940*/  @P1 BRA `(.L_x_25) ;  /* 0x0000002c00981947 */ /* 0x000fea0003800000 */
[C---:B------:R-:W-:Y:S02]  /*2950*/  ISETP.GE.AND P0, PT, R4.reuse, 0x21, PT ;  /* 0x000000210400780c */ /* 0x040fe40003f06270 */
[C---:B------:R-:W-:Y:S02]  /*2960*/  ISETP.GE.AND P2, PT, R4.reuse, 0x41, PT ;  /* 0x000000410400780c */ /* 0x040fe40003f46270 */
[C---:B------:R-:W-:Y:S02]  /*2970*/  ISETP.GE.AND P3, PT, R4.reuse, 0x61, PT ;  /* 0x000000610400780c */ /* 0x040fe40003f66270 */
[----:B------:R-:W-:-:S07]  /*2980*/  ISETP.GE.AND P4, PT, R4, 0x81, PT ;  /* 0x000000810400780c */ /* 0x000fce0003f86270 */
[----:B------:R-:W-:Y:S06]  /*2990*/  @!P0 BRA `(.L_x_38) ;  /* 0x00000000003c8947 */ /* 0x000fec0003800000 */
[----:B------:R-:W5:Y:S01]  /*29a0*/  S2UR UR5, SR_CgaCtaId ;  /* 0x00000000000579c3 */ /* 0x000f620000008800 */
[----:B------:R-:W-:Y:S01]  /*29b0*/  UMOV UR4, 0x400 ;  /* 0x0000040000047882 */ /* 0x000fe20000000000 */
[----:B------:R-:W-:Y:S01]  /*29c0*/  LOP3.LUT P5, RZ, R3, 0xff, RZ, 0xc0, !PT ;  /* 0x000000ff03ff7812 */ /* 0x000fe200078ac0ff */
[----:B-----5:R-:W-:-:S09]  /*29d0*/  ULEA UR4, UR5, UR4, 0x18 ;  /* 0x0000000405047291 */ /* 0x020fd2000f8ec0ff */
[----:B------:R-:W5:Y:S04]  /*29e0*/  LDS.U8 R8, [UR4+0x18] ;  /* 0x00001804ff087984 */ /* 0x000f680008000000 */
[----:B-1--4-:R-:W1:Y:S01]  /*29f0*/  LDS.64 R6, [UR4+0x20] ;  /* 0x00002004ff067984 */ /* 0x012e620008000a00 */
[----:B-----5:R-:W-:Y:S02]  /*2a00*/  ISETP.NE.AND P6, PT, R8, RZ, PT ;  /* 0x000000ff0800720c */ /* 0x020fe40003fc5270 */
[----:B-1----:R-:W-:Y:S02]  /*2a10*/  ISETP.LT.U32.AND P0, PT, R6, R2, PT ;  /* 0x000000020600720c */ /* 0x002fe40003f01070 */
[----:B------:R-:W-:Y:S02]  /*2a20*/  @P5 SEL R8, R3, 0x1, !P6 ;  /* 0x0000000103085807 */ /* 0x000fe40007000000 */
[----:B------:R-:W-:-:S02]  /*2a30*/  ISETP.LT.AND.EX P0, PT, R7, R5, PT, P0 ;  /* 0x000000050700720c */ /* 0x000fc40003f01300 */
[----:B------:R-:W-:-:S05]  /*2a40*/  PRMT R3, R8, 0x7610, R3 ;  /* 0x0000761008037816 */ /* 0x000fca0000000003 */
[C---:B------:R-:W-:Y:S02]  /*2a50*/  @P6 SEL R2, R6.reuse, R2, P0 ;  /* 0x0000000206026207 */ /* 0x040fe40000000000 */
[C---:B------:R-:W-:Y:S02]  /*2a60*/  @P6 SEL R5, R7.reuse, R5, P0 ;  /* 0x0000000507056207 */ /* 0x040fe40000000000 */
[----:B------:R-:W-:Y:S02]  /*2a70*/  SEL R2, R6, R2, !P5 ;  /* 0x0000000206027207 */ /* 0x000fe40006800000 */
[----:B------:R-:W-:-:S07]  /*2a80*/  SEL R5, R7, R5, !P5 ;  /* 0x0000000507057207 */ /* 0x000fce0006800000 */
.L_x_38:
[----:B------:R-:W-:Y:S01]  /*2a90*/  ISETP.GE.AND P5, PT, R4, 0xa1, PT ;  /* 0x000000a10400780c */ /* 0x000fe20003fa6270 */
[----:B------:R-:W-:-:S12]  /*2aa0*/  @!P2 BRA `(.L_x_39) ;  /* 0x00000000003ca947 */ /* 0x000fd80003800000 */
        /* <DEDUP_REMOVED lines=15> */
.L_x_39:
        /* <DEDUP_REMOVED lines=17> */
.L_x_40:
        /* <DEDUP_REMOVED lines=17> */
.L_x_41:
[----:B------:R-:W-:Y:S05]  /*2dc0*/  @!P5 BRA `(.L_x_42) ;  /* 0x00000000003cd947 */ /* 0x000fea0003800000 */
        /* <DEDUP_REMOVED lines=15> */
.L_x_42:
        /* <DEDUP_REMOVED lines=16> */
.L_x_43:
        /* <DEDUP_REMOVED lines=15> */
[----:B------:R-:W-:Y:S01]  /*30b0*/  SEL R5, R7, R5, !P3 ;  /* 0x0000000507057207 */ /* 0x000fe20005800000 */
[----:B------:R-:W-:Y:S06]  /*30c0*/  BRA `(.L_x_25) ;  /* 0x0000002400b87947 */ /* 0x000fec0003800000 */
.L_x_1:
[----:B------:R-:W0:Y:S01]  /*30d0*/  S2R R4, SR_TID.X ;  /* 0x0000000000047919 */ /* 0x000e220000002100 */
[----:B------:R-:W1:Y:S01]  /*30e0*/  LDCU.64 UR8, c[0x0][0x380] ;  /* 0x00007000ff0877ac */ /* 0x000e620008000a00 */
[----:B------:R-:W2:Y:S01]  /*30f0*/  LDCU.64 UR6, c[0x0][0x390] ;  /* 0x00007200ff0677ac */ /* 0x000ea20008000a00 */
[----:B------:R-:W3:Y:S01]  /*3100*/  LDCU UR5, c[0x0][0x3d0] ;  /* 0x00007a00ff0577ac */ /* 0x000ee20008000800 */
[----:B0-----:R-:W-:-:S05]  /*3110*/  IADD3 R3, P0, PT, R13, R4, RZ ;  /* 0x000000040d037210 */ /* 0x001fca0007f1e0ff */
[----:B------:R-:W-:Y:S01]  /*3120*/  IMAD.X R8, RZ, RZ, RZ, P0 ;  /* 0x000000ffff087224 */ /* 0x000fe200000e06ff */
[----:B-1----:R-:W-:-:S04]  /*3130*/  LEA R2, P0, R3, UR8, 0x2 ;  /* 0x0000000803027c11 */ /* 0x002fc8000f8010ff */
[----:B------:R-:W-:-:S05]  /*3140*/  LEA.HI.X R3, R3, UR9, R8, 0x2, P0 ;  /* 0x0000000903037c11 */ /* 0x000fca00080f1408 */
[----:B------:R-:W4:Y:S04]  /*3150*/  LDG.E R5, desc[UR10][R2.64] ;  /* 0x0000000a02057981 */ /* 0x000f28000c1e1900 */
[----:B------:R-:W5:Y:S04]  /*3160*/  LDG.E R10, desc[UR10][R2.64+0x800] ;  /* 0x0008000a020a7981 */ /* 0x000f68000c1e1900 */
[----:B------:R-:W5:Y:S04]  /*3170*/  LDG.E R8, desc[UR10][R2.64+0x400] ;  /* 0x0004000a02087981 */ /* 0x000f68000c1e1900 */
[----:B------:R0:W5:Y:S01]  /*3180*/  LDG.E.U8 R12, desc[UR10][R2.64+0xc00] ;  /* 0x000c000a020c7981 */ /* 0x000162000c1e1100 */
[----:B------:R-:W-:Y:S01]  /*3190*/  VIADD R11, R4, 0x100 ;  /* 0x00000100040b7836 */ /* 0x000fe20000000000 */
[----:B--2---:R-:W-:Y:S01]  /*31a0*/  IADD3 R18, P1, PT, R13, UR6, RZ ;  /* 0x000000060d127c10 */ /* 0x004fe2000ff3e0ff */
[----:B---3--:R-:W-:Y:S01]  /*31b0*/  USHF.L.U32 UR4, UR5, 0xa, URZ ;  /* 0x0000000a05047899 */ /* 0x008fe200080006ff */
[----:B----4-:R-:W-:-:S04]  /*31c0*/  LOP3.LUT R9, R5, 0x1, RZ, 0xc0, !PT ;  /* 0x0000000105097812 */ /* 0x010fc800078ec0ff */
[----:B------:R-:W-:Y:S01]  /*31d0*/  ISETP.NE.U32.AND P0, PT, R9, 0x1, PT ;  /* 0x000000010900780c */ /* 0x000fe20003f05070 */
[----:B------:R-:W-:Y:S01]  /*31e0*/  VIADD R9, R4, 0x200 ;  /* 0x0000020004097836 */ /* 0x000fe20000000000 */
[----:B-----5:R-:W-:Y:S02]  /*31f0*/  LOP3.LUT R10, R10, 0x1, RZ, 0xc0, !PT ;  /* 0x000000010a0a7812 */ /* 0x020fe400078ec0ff */
[----:B------:R-:W-:Y:S01]  /*3200*/  SEL R14, R11, R4, !P0 ;  /* 0x000000040b0e7207 */ /* 0x000fe20004000000 */
[----:B------:R-:W-:Y:S01]  /*3210*/  IMAD.U32 R11, RZ, RZ, UR7 ;  /* 0x00000007ff0b7e24 */ /* 0x000fe2000f8e00ff */
[-C--:B------:R-:W-:Y:S01]  /*3220*/  IADD3 R15, P2, PT, R9, R18.reuse, RZ ;  /* 0x00000012090f7210 */ /* 0x080fe20007f5e0ff */
[----:B------:R-:W-:Y:S01]  /*3230*/  USHF.R.S32.HI UR7, URZ, 0x1f, UR4 ;  /* 0x0000001fff077899 */ /* 0x000fe20008011404 */
[----:B0-----:R-:W-:Y:S01]  /*3240*/  IADD3 R2, P3, PT, R14, R18, RZ ;  /* 0x000000120e027210 */ /* 0x001fe20007f7e0ff */
[----:B------:R-:W-:Y:S01]  /*3250*/  IMAD.X R3, RZ, RZ, R11, P1 ;  /* 0x000000ffff037224 */ /* 0x000fe200008e060b */
[----:B------:R-:W-:-:S02]  /*3260*/  ISETP.NE.U32.AND P0, PT, R10, 0x1, PT ;  /* 0x000000010a00780c */ /* 0x000fc40003f05070 */
[----:B------:R-:W-:Y:S01]  /*3270*/  ISETP.LT.U32.AND P1, PT, R15, R2, PT ;  /* 0x000000020f00720c */ /* 0x000fe20003f21070 */
[--C-:B------:R-:W-:Y:S01]  /*3280*/  IMAD.X R10, RZ, RZ, R3.reuse, P2 ;  /* 0x000000ffff0a7224 */ /* 0x100fe200010e0603 */
[----:B------:R-:W-:Y:S01]  /*3290*/  LOP3.LUT R8, R5, 0x1, R8, 0x80, !PT ;  /* 0x0000000105087812 */ /* 0x000fe200078e8008 */
[----:B------:R-:W-:Y:S01]  /*32a0*/  IMAD.X R3, RZ, RZ, R3, P3 ;  /* 0x000000ffff037224 */ /* 0x000fe200018e0603 */
[----:B------:R-:W-:Y:S02]  /*32b0*/  IADD3 R9, P4, PT, R15, 0x100, RZ ;  /* 0x000001000f097810 */ /* 0x000fe40007f9e0ff */
[----:B------:R-:W-:Y:S02]  /*32c0*/  ISETP.NE.U32.AND P2, PT, R8, 0x1, PT ;  /* 0x000000010800780c */ /* 0x000fe40003f45070 */
[----:B------:R-:W-:Y:S02]  /*32d0*/  ISETP.LT.AND.EX P1, PT, R10, R3, PT, P1 ;  /* 0x000000030a00720c */ /* 0x000fe40003f21310 */
[----:B------:R-:W-:-:S02]  /*32e0*/  LOP3.LUT P3, RZ, R12, 0x1, RZ, 0xc0, !PT ;  /* 0x000000010cff7812 */ /* 0x000fc4000786c0ff */
[----:B------:R-:W-:Y:S02]  /*32f0*/  @P0 SEL R2, R15, R2, P1 ;  /* 0x000000020f020207 */ /* 0x000fe40000800000 */
[----:B------:R-:W-:Y:S02]  /*3300*/  @P0 SEL R3, R10, R3, P1 ;  /* 0x000000030a030207 */ /* 0x000fe40000800000 */
[----:B------:R-:W-:Y:S02]  /*3310*/  ISETP.GE.U32.AND P1, PT, R17, UR4, PT ;  /* 0x0000000411007c0c */ /* 0x000fe4000bf26070 */
[----:B------:R-:W-:Y:S02]  /*3320*/  SEL R2, R15, R2, !P2 ;  /* 0x000000020f027207 */ /* 0x000fe40005000000 */
[----:B------:R-:W-:Y:S02]  /*3330*/  ISETP.GE.U32.AND.EX P1, PT, R16, UR7, PT, P1 ;  /* 0x0000000710007c0c */ /* 0x000fe4000bf26110 */
[----:B------:R-:W-:Y:S01]  /*3340*/  SEL R5, R10, R3, !P2 ;  /* 0x000000030a057207 */ /* 0x000fe20005000000 */
[----:B------:R-:W-:Y:S01]  /*3350*/  IMAD.X R10, RZ, RZ, R10, P4 ;  /* 0x000000ffff0a7224 */ /* 0x000fe200020e060a */
[----:B------:R-:W-:-:S02]  /*3360*/  ISETP.LT.U32.AND P2, PT, R9, R2, PT ;  /* 0x000000020900720c */ /* 0x000fc40003f41070 */
[----:B------:R-:W-:Y:S02]  /*3370*/  ISETP.EQ.U32.AND P0, PT, R8, 0x1, !P0 ;  /* 0x000000010800780c */ /* 0x000fe40004702070 */
[-C--:B------:R-:W-:Y:S02]  /*3380*/  ISETP.LT.AND.EX P2, PT, R10, R5.reuse, PT, P2 ;  /* 0x000000050a00720c */ /* 0x080fe40003f41320 */
[----:B------:R-:W-:Y:S02]  /*3390*/  LOP3.LUT R12, R12, 0x1, RZ, 0xc, !PT ;  /* 0x000000010c0c7812 */ /* 0x000fe400078e0cff */
[----:B------:R-:W-:Y:S02]  /*33a0*/  @!P3 SEL R2, R9, R2, P2 ;  /* 0x000000020902b207 */ /* 0x000fe40001000000 */
[----:B------:R-:W-:Y:S02]  /*33b0*/  @!P3 SEL R5, R10, R5, P2 ;  /* 0x000000050a05b207 */ /* 0x000fe40001000000 */
[----:B------:R-:W-:-:S02]  /*33c0*/  SEL R12, R12, 0x1, P0 ;  /* 0x000000010c0c7807 */ /* 0x000fc40000000000 */
[----:B------:R-:W-:Y:S02]  /*33d0*/  SEL R2, R9, R2, P0 ;  /* 0x0000000209027207 */ /* 0x000fe40000000000 */
[----:B------:R-:W-:Y:S02]  /*33e0*/  SEL R5, R10, R5, P0 ;  /* 0x000000050a057207 */ /* 0x000fe40000000000 */
[----:B------:R-:W-:Y:S01]  /*33f0*/  PRMT R3, R12, 0x7610, R3 ;  /* 0x000076100c037816 */ /* 0x000fe20000000003 */
[----:B------:R-:W-:Y:S06]  /*3400*/  @!P1 BRA `(.L_x_44) ;  /* 0x0000001400a49947 */ /* 0x000fec0003800000 */
[----:B------:R-:W-:Y:S01]  /*3410*/  IADD3 R9, P1, PT, R13, UR4, RZ ;  /* 0x000000040d097c10 */ /* 0x000fe2000ff3e0ff */
[----:B------:R-:W-:Y:S01]  /*3420*/  IMAD.MOV.U32 R14, RZ, RZ, RZ ;  /* 0x000000ffff0e7224 */ /* 0x000fe200078e00ff */
[C---:B------:R-:W-:Y:S02]  /*3430*/  IADD3 R10, P2, PT, R6.reuse, -0x400, RZ ;  /* 0xfffffc00060a7810 */ /* 0x040fe40007f5e0ff */
[----:B------:R-:W-:Y:S01]  /*3440*/  LOP3.LUT R17, RZ, R4, RZ, 0x33, !PT ;  /* 0x00000004ff117212 */ /* 0x000fe200078e33ff */
[----:B------:R-:W-:Y:S01]  /*3450*/  IMAD.X R8, RZ, RZ, UR7, P1 ;  /* 0x00000007ff087e24 */ /* 0x000fe200088e06ff */
[----:B------:R-:W-:Y:S02]  /*3460*/  ISETP.GT.U32.AND P0, PT, R9, R10, PT ;  /* 0x0000000a0900720c */ /* 0x000fe40003f04070 */
[----:B------:R-:W-:Y:S02]  /*3470*/  IADD3.X R15, PT, PT, R7, -0x1, RZ, P2, !PT ;  /* 0xffffffff070f7810 */ /* 0x000fe400017fe4ff */
[----:B------:R-:W-:-:S02]  /*3480*/  IADD3 R16, PT, PT, R6, -UR4, R17 ;  /* 0x8000000406107c10 */ /* 0x000fc4000fffe011 */
[----:B------:R-:W-:-:S03]  /*3490*/  ISETP.GT.U32.AND.EX P0, PT, R8, R15, PT, P0 ;  /* 0x0000000f0800720c */ /* 0x000fc60003f04100 */
[----:B------:R-:W-:-:S10]  /*34a0*/  IMAD.IADD R16, R16, 0x1, -R13 ;  /* 0x0000000110107824 */ /* 0x000fd400078e0a0d */
[----:B------:R-:W-:Y:S05]  /*34b0*/  @P0 BRA `(.L_x_45) ;  /* 0x00000004005c0947 */ /* 0x000fea0003800000 */
[----:B------:R-:W0:Y:S01]  /*34c0*/  LDC.64 R6, c[0x0][0x3c8] ;  /* 0x0000f200ff067b82 */ /* 0x000e220000000a00 */
[----:B------:R-:W1:Y:S01]  /*34d0*/  LDCU UR5, c[0x0][0x3d0] ;  /* 0x00007a00ff0577ac */ /* 0x000e620008000800 */
[----:B------:R-:W2:Y:S01]  /*34e0*/  LDCU.64 UR8, c[0x0][0x380] ;  /* 0x00007000ff0877ac */ /* 0x000ea20008000a00 */
[----:B------:R-:W3:Y:S01]  /*34f0*/  LDCU.64 UR6, c[0x0][0x390] ;  /* 0x00007200ff0677ac */ /* 0x000ee20008000a00 */
[----:B------:R-:W-:Y:S01]  /*3500*/  NOP ;  /* 0x0000000000007918 */ /* 0x000fe20000000000 */
.L_x_46:
[----:B------:R-:W-:-:S05]  /*3510*/  IADD3 R23, P0, PT, R4, R9, RZ ;  /* 0x0000000904177210 */ /* 0x000fca0007f1e0ff */
[----:B------:R-:W-:Y:S01]  /*3520*/  IMAD.X R22, RZ, RZ, R8, P0 ;  /* 0x000000ffff167224 */ /* 0x000fe200000e0608 */
[----:B--2---:R-:W-:-:S04]  /*3530*/  LEA R12, P0, R23, UR8, 0x2 ;  /* 0x00000008170c7c11 */ /* 0x004fc8000f8010ff */
[----:B------:R-:W-:-:S05]  /*3540*/  LEA.HI.X R13, R23, UR9, R22, 0x2, P0 ;  /* 0x00000009170d7c11 */ /* 0x000fca00080f1416 */
[----:B------:R-:W2:Y:S04]  /*3550*/  LDG.E.U16 R11, desc[UR10][R12.64] ;  /* 0x0000000a0c0b7981 */ /* 0x000ea8000c1e1500 */
[----:B------:R-:W4:Y:S04]  /*3560*/  LDG.E.U8 R19, desc[UR10][R12.64+0x400] ;  /* 0x0004000a0c137981 */ /* 0x000f28000c1e1100 */
[----:B------:R-:W5:Y:S04]  /*3570*/  LDG.E.U8 R18, desc[UR10][R12.64+0x800] ;  /* 0x0008000a0c127981 */ /* 0x000f68000c1e1100 */
[----:B------:R1:W5:Y:S01]  /*3580*/  LDG.E.U8 R17, desc[UR10][R12.64+0xc00] ;  /* 0x000c000a0c117981 */ /* 0x000362000c1e1100 */
[----:B------:R-:W-:Y:S01]  /*3590*/  LOP3.LUT P1, RZ, R3, 0xff, RZ, 0xc0, !PT ;  /* 0x000000ff03ff7812 */ /* 0x000fe2000782c0ff */
[----:B------:R-:W-:Y:S01]  /*35a0*/  IMAD.MOV.U32 R20, RZ, RZ, R2 ;  /* 0x000000ffff147224 */ /* 0x000fe200078e0002 */
[----:B---3--:R-:W-:Y:S01]  /*35b0*/  IADD3 R23, P0, PT, R23, UR6, RZ ;  /* 0x0000000617177c10 */ /* 0x008fe2000ff1e0ff */
[----:B------:R-:W-:Y:S01]  /*35c0*/  IMAD.MOV.U32 R21, RZ, RZ, R5 ;  /* 0x000000ffff157224 */ /* 0x000fe200078e0005 */
[----:B-1----:R-:W-:-:S04]  /*35d0*/  USHF.L.U32 UR4, UR5, 0xa, URZ ;  /* 0x0000000a05047899 */ /* 0x002fc800080006ff */
[----:B------:R-:W-:Y:S01]  /*35e0*/  USHF.R.S32.HI UR12, URZ, 0x1f, UR4 ;  /* 0x0000001fff0c7899 */ /* 0x000fe20008011404 */
[----:B------:R-:W-:Y:S01]  /*35f0*/  IMAD.MOV.U32 R12, RZ, RZ, R23 ;  /* 0x000000ffff0c7224 */ /* 0x000fe200078e0017 */
[----:B--2---:R-:W-:Y:S01]  /*3600*/  LOP3.LUT R24, R11, 0x1, RZ, 0xc0, !PT ;  /* 0x000000010b187812 */ /* 0x004fe200078ec0ff */
[----:B------:R-:W-:-:S03]  /*3610*/  IMAD.U32 R11, RZ, RZ, UR7 ;  /* 0x00000007ff0b7e24 */ /* 0x000fc6000f8e00ff */
[----:B------:R-:W-:Y:S01]  /*3620*/  ISETP.NE.OR P2, PT, R24, RZ, !P1 ;  /* 0x000000ff1800720c */ /* 0x000fe20004f45670 */
[----:B------:R-:W-:Y:S01]  /*3630*/  IMAD.X R22, R22, 0x1, R11, P0 ;  /* 0x0000000116167824 */ /* 0x000fe200000e060b */
[----:B------:R-:W-:Y:S02]  /*3640*/  @P1 ISETP.LT.U32.AND P0, PT, R23, R20, PT ;  /* 0x000000141700120c */ /* 0x000fe40003f01070 */
[----:B------:R-:W-:Y:S01]  /*3650*/  @P1 ISETP.NE.AND P3, PT, R24, RZ, PT ;  /* 0x000000ff1800120c */ /* 0x000fe20003f65270 */
[----:B------:R-:W-:Y:S01]  /*3660*/  IMAD.MOV.U32 R13, RZ, RZ, R22 ;  /* 0x000000ffff0d7224 */ /* 0x000fe200078e0016 */
[----:B------:R-:W-:Y:S02]  /*3670*/  @P1 ISETP.LT.AND.EX P0, PT, R22, R21, PT, P0 ;  /* 0x000000151600120c */ /* 0x000fe40003f01300 */
[----:B------:R-:W-:Y:S02]  /*3680*/  @P1 SEL R5, R3, 0x1, P3 ;  /* 0x0000000103051807 */ /* 0x000fe40001800000 */
[----:B------:R-:W-:-:S02]  /*3690*/  IADD3 R2, P3, P4, R9, UR6, R4 ;  /* 0x0000000609027c10 */ /* 0x000fc4000fc7e004 */
[----:B------:R-:W-:Y:S02]  /*36a0*/  @!P1 LOP3.LUT R5, R24, 0x1, RZ, 0x3c, !PT ;  /* 0x0000000118059812 */ /* 0x000fe400078e3cff */
[----:B------:R-:W-:Y:S02]  /*36b0*/  @!P2 SEL R20, R23, R20, P0 ;  /* 0x000000141714a207 */ /* 0x000fe40000000000 */
[----:B------:R-:W-:Y:S02]  /*36c0*/  IADD3.X R3, PT, PT, R8, R11, RZ, P3, P4 ;  /* 0x0000000b08037210 */ /* 0x000fe40001fe84ff */
[----:B------:R-:W-:Y:S01]  /*36d0*/  IADD3 R23, P4, PT, R2, 0x100, RZ ;  /* 0x0000010002177810 */ /* 0x000fe20007f9e0ff */
[----:B------:R-:W-:Y:S01]  /*36e0*/  @P1 IMAD.MOV.U32 R12, RZ, RZ, R20 ;  /* 0x000000ffff0c1224 */ /* 0x000fe200078e0014 */
[----:B------:R-:W-:Y:S02]  /*36f0*/  @!P2 SEL R21, R22, R21, P0 ;  /* 0x000000151615a207 */ /* 0x000fe40000000000 */
[----:B----4-:R-:W-:Y:S01]  /*3700*/  LOP3.LUT P3, RZ, R19, 0x1, RZ, 0xc0, !PT ;  /* 0x0000000113ff7812 */ /* 0x010fe2000786c0ff */
[----:B------:R-:W-:Y:S01]  /*3710*/  IMAD.X R20, RZ, RZ, R3, P4 ;  /* 0x000000ffff147224 */ /* 0x000fe200020e0603 */
[----:B------:R-:W-:Y:S01]  /*3720*/  LOP3.LUT P2, RZ, R5, 0xff, RZ, 0xc0, !PT ;  /* 0x000000ff05ff7812 */ /* 0x000fe2000784c0ff */
[----:B------:R-:W-:Y:S01]  /*3730*/  @P1 IMAD.MOV.U32 R13, RZ, RZ, R21 ;  /* 0x000000ffff0d1224 */ /* 0x000fe200078e0015 */
[----:B------:R-:W-:-:S02]  /*3740*/  ISETP.LT.U32.AND P0, PT, R23, R12, PT ;  /* 0x0000000c1700720c */ /* 0x000fc40003f01070 */
[----:B------:R-:W-:Y:S02]  /*3750*/  LOP3.LUT R19, R19, 0x1, RZ, 0xc0, !PT ;  /* 0x0000000113137812 */ /* 0x000fe400078ec0ff */
[----:B------:R-:W-:Y:S02]  /*3760*/  ISETP.LT.AND.EX P0, PT, R20, R13, PT, P0 ;  /* 0x0000000d1400720c */ /* 0x000fe40003f01300 */
[----:B------:R-:W-:-:S03]  /*3770*/  SEL R5, R5, 0x1, P3 ;  /* 0x0000000105057807 */ /* 0x000fc60001800000 */
[----:B------:R-:W-:Y:S02]  /*3780*/  @!P3 SEL R12, R23, R12, P0 ;  /* 0x0000000c170cb207 */ /* 0x000fe40000000000 */
[----:B------:R-:W-:Y:S02]  /*3790*/  @!P2 LOP3.LUT R5, R19, 0x1, RZ, 0x3c, !PT ;  /* 0x000000011305a812 */ /* 0x000fe400078e3cff */
[----:B------:R-:W-:Y:S02]  /*37a0*/  @!P3 SEL R13, R20, R13, P0 ;  /* 0x0000000d140db207 */ /* 0x000fe40000000000 */
[----:B------:R-:W-:Y:S02]  /*37b0*/  IADD3 R19, P0, PT, R2, 0x200, RZ ;  /* 0x0000020002137810 */ /* 0x000fe40007f1e0ff */
[----:B-----5:R-:W-:Y:S02]  /*37c0*/  LOP3.LUT P3, RZ, R18, 0x1, RZ, 0xc0, !PT ;  /* 0x0000000112ff7812 */ /* 0x020fe4000786c0ff */
[----:B------:R-:W-:-:S02]  /*37d0*/  SEL R12, R23, R12, !P2 ;  /* 0x0000000c170c7207 */ /* 0x000fc40005000000 */
[----:B------:R-:W-:Y:S01]  /*37e0*/  SEL R13, R20, R13, !P2 ;  /* 0x0000000d140d7207 */ /* 0x000fe20005000000 */
[----:B------:R-:W-:Y:S01]  /*37f0*/  IMAD.X R20, RZ, RZ, R3, P0 ;  /* 0x000000ffff147224 */ /* 0x000fe200000e0603 */
[-C--:B------:R-:W-:Y:S02]  /*3800*/  ISETP.LT.U32.AND P0, PT, R19, R12.reuse, PT ;  /* 0x0000000c1300720c */ /* 0x080fe40003f01070 */
[----:B------:R-:W-:Y:S02]  /*3810*/  LOP3.LUT P1, RZ, R5, 0xff, RZ, 0xc0, !PT ;  /* 0x000000ff05ff7812 */ /* 0x000fe4000782c0ff */
[----:B------:R-:W-:Y:S02]  /*3820*/  ISETP.LT.AND.EX P0, PT, R20, R13, PT, P0 ;  /* 0x0000000d1400720c */ /* 0x000fe40003f01300 */
[----:B------:R-:W-:Y:S02]  /*3830*/  LOP3.LUT R18, R18, 0x1, RZ, 0xc0, !PT ;  /* 0x0000000112127812 */ /* 0x000fe400078ec0ff */
[----:B------:R-:W-:-:S02]  /*3840*/  @!P3 SEL R12, R19, R12, P0 ;  /* 0x0000000c130cb207 */ /* 0x000fc40000000000 */
[----:B------:R-:W-:Y:S02]  /*3850*/  @!P3 SEL R13, R20, R13, P0 ;  /* 0x0000000d140db207 */ /* 0x000fe40000000000 */
[----:B------:R-:W-:Y:S02]  /*3860*/  SEL R12, R19, R12, !P1 ;  /* 0x0000000c130c7207 */ /* 0x000fe40004800000 */
[----:B------:R-:W-:Y:S02]  /*3870*/  IADD3 R19, P0, PT, R2, 0x300, RZ ;  /* 0x0000030002137810 */ /* 0x000fe40007f1e0ff */
[----:B0-----:R-:W-:Y:S02]  /*3880*/  IADD3 R2, P4, PT, -R9, R6, RZ ;  /* 0x0000000609027210 */ /* 0x001fe40007f9e1ff */
[----:B------:R-:W-:Y:S02]  /*3890*/  SEL R5, R5, 0x1, P3 ;  /* 0x0000000105057807 */ /* 0x000fe40001800000 */
[----:B------:R-:W-:Y:S01]  /*38a0*/  @!P1 LOP3.LUT R5, R18, 0x1, RZ, 0x3c, !PT ;  /* 0x0000000112059812 */ /* 0x000fe200078e3cff */
[----:B------:R-:W-:Y:S01]  /*38b0*/  IMAD.X R18, RZ, RZ, R3, P0 ;  /* 0x000000ffff127224 */ /* 0x000fe200000e0603 */
[----:B------:R-:W-:Y:S01]  /*38c0*/  ISETP.GE.U32.AND P0, PT, R2, UR4, PT ;  /* 0x0000000402007c0c */ /* 0x000fe2000bf06070 */
[----:B------:R-:W-:Y:S01]  /*38d0*/  IMAD.X R2, R7, 0x1, ~R8, P4 ;  /* 0x0000000107027824 */ /* 0x000fe200020e0e08 */
[----:B------:R-:W-:-:S02]  /*38e0*/  LOP3.LUT P2, RZ, R17, 0x1, RZ, 0xc0, !PT ;  /* 0x0000000111ff7812 */ /* 0x000fc4000784c0ff */
[----:B------:R-:W-:Y:S02]  /*38f0*/  SEL R13, R20, R13, !P1 ;  /* 0x0000000d140d7207 */ /* 0x000fe40004800000 */
[----:B------:R-:W-:Y:S02]  /*3900*/  ISETP.GE.U32.AND.EX P0, PT, R2, UR12, PT, P0 ;  /* 0x0000000c02007c0c */ /* 0x000fe4000bf06100 */
[----:B------:R-:W-:Y:S02]  /*3910*/  LOP3.LUT P3, RZ, R5, 0xff, RZ, 0xc0, !PT ;  /* 0x000000ff05ff7812 */ /* 0x000fe4000786c0ff */
[----:B------:R-:W-:Y:S02]  /*3920*/  ISETP.LT.U32.AND P1, PT, R19, R12, PT ;  /* 0x0000000c1300720c */ /* 0x000fe40003f21070 */
[----:B------:R-:W-:Y:S02]  /*3930*/  LOP3.LUT R17, R17, 0x1, RZ, 0xc0, !PT ;  /* 0x0000000111117812 */ /* 0x000fe400078ec0ff */
[----:B------:R-:W-:-:S02]  /*3940*/  ISETP.LT.AND.EX P1, PT, R18, R13, PT, P1 ;  /* 0x0000000d1200720c */ /* 0x000fc40003f21310 */
[----:B------:R-:W-:Y:S02]  /*3950*/  SEL R3, R5, 0x1, P2 ;  /* 0x0000000105037807 */ /* 0x000fe40001000000 */
[----:B------:R-:W-:Y:S02]  /*3960*/  @!P2 SEL R12, R19, R12, P1 ;  /* 0x0000000c130ca207 */ /* 0x000fe40000800000 */
[C---:B------:R-:W-:Y:S02]  /*3970*/  @!P2 SEL R13, R18.reuse, R13, P1 ;  /* 0x0000000d120da207 */ /* 0x040fe40000800000 */
[----:B------:R-:W-:Y:S02]  /*3980*/  @!P3 LOP3.LUT R3, R17, 0x1, RZ, 0x3c, !PT ;  /* 0x000000011103b812 */ /* 0x000fe400078e3cff */
[----:B------:R-:W-:Y:S02]  /*3990*/  SEL R2, R19, R12, !P3 ;  /* 0x0000000c13027207 */ /* 0x000fe40005800000 */
[----:B------:R-:W-:Y:S01]  /*39a0*/  SEL R5, R18, R13, !P3 ;  /* 0x0000000d12057207 */ /* 0x000fe20005800000 */
[----:B------:R-:W-:Y:S06]  /*39b0*/  @!P0 BRA `(.L_x_44) ;  /* 0x0000001000388947 */ /* 0x000fec0003800000 */
[----:B------:R-:W-:Y:S01]  /*39c0*/  IADD3 R9, P0, PT, R9, UR4, RZ ;  /* 0x0000000409097c10 */ /* 0x000fe2000ff1e0ff */
[----:B------:R-:W-:Y:S02]  /*39d0*/  VIADD R16, R16, -UR4 ;  /* 0x8000000410107c36 */ /* 0x000fe40008000000 */
[----:B------:R-:W-:Y:S01]  /*39e0*/  VIADD R14, R14, 0x1 ;  /* 0x000000010e0e7836 */ /* 0x000fe20000000000 */
[----:B------:R-:W-:Y:S02]  /*39f0*/  IADD3.X R8, PT, PT, R8, UR12, RZ, P0, !PT ;  /* 0x0000000c08087c10 */ /* 0x000fe400087fe4ff */
[----:B------:R-:W-:-:S04]  /*3a00*/  ISETP.GT.U32.AND P0, PT, R9, R10, PT ;  /* 0x0000000a0900720c */ /* 0x000fc80003f04070 */
[----:B------:R-:W-:-:S13]  /*3a10*/  ISETP.GT.U32.AND.EX P0, PT, R8, R15, PT, P0 ;  /* 0x0000000f0800720c */ /* 0x000fda0003f04100 */
[----:B------:R-:W-:Y:S05]  /*3a20*/  @!P0 BRA `(.L_x_46) ;  /* 0xfffffff800b88947 */ /* 0x000fea000383ffff */
.L_x_45:
[----:B------:R-:W-:Y:S01]  /*3a30*/  IMAD.IADD R13, R6, 0x1, -R9 ;  /* 0x00000001060d7824 */ /* 0x000fe200078e0a09 */
[----:B------:R-:W-:Y:S01]  /*3a40*/  ISETP.GE.U32.AND P1, PT, R9, R6, PT ;  /* 0x000000060900720c */ /* 0x000fe20003f26070 */
[----:B------:R-:W-:Y:S03]  /*3a50*/  BSSY.RECONVERGENT B1, `(.L_x_44) ;  /* 0x0000104000017945 */ /* 0x000fe60003800200 */
[----:B------:R-:W-:-:S04]  /*3a60*/  ISETP.GE.AND P0, PT, R4, R13, PT ;  /* 0x0000000d0400720c */ /* 0x000fc80003f06270 */
[----:B------:R-:W-:-:S13]  /*3a70*/  ISETP.GE.U32.OR.EX P0, PT, R8, R7, P0, P1 ;  /* 0x000000070800720c */ /* 0x000fda0000706510 */
[----:B------:R-:W-:Y:S05]  /*3a80*/  @P0 BRA `(.L_x_47) ;  /* 0x0000001000000947 */ /* 0x000fea0003800000 */
[----:B------:R-:W-:Y:S01]  /*3a90*/  LOP3.LUT R7, RZ, R4, RZ, 0x33, !PT ;  /* 0x00000004ff077212 */ /* 0x000fe200078e33ff */
[----:B------:R-:W-:Y:S01]  /*3aa0*/  IMAD.SHL.U32 R13, R0, 0x400, RZ ;  /* 0x00000400000d7824 */ /* 0x000fe200078e00ff */
[----:B------:R-:W-:Y:S01]  /*3ab0*/  BSSY.RECONVERGENT B2, `(.L_x_48) ;  /* 0x0000081000027945 */ /* 0x000fe20003800200 */
[----:B------:R-:W-:Y:S02]  /*3ac0*/  IMAD.MOV.U32 R12, RZ, RZ, R4 ;  /* 0x000000ffff0c7224 */ /* 0x000fe400078e0004 */
[----:B------:R-:W-:Y:S02]  /*3ad0*/  IMAD.IADD R10, R7, 0x1, R6 ;  /* 0x00000001070a7824 */ /* 0x000fe400078e0206 */
[----:B------:R-:W-:-:S03]  /*3ae0*/  IMAD R7, R14, UR5, RZ ;  /* 0x000000050e077c24 */ /* 0x000fc6000f8e02ff */
[----:B------:R-:W-:-:S05]  /*3af0*/  IADD3 R6, PT, PT, R10, -UR4, -R13 ;  /* 0x800000040a067c10 */ /* 0x000fca000fffe80d */
[----:B------:R-:W-:-:S05]  /*3b00*/  IMAD R6, R7, -0x400, R6 ;  /* 0xfffffc0007067824 */ /* 0x000fca00078e0206 */
[C---:B------:R-:W-:Y:S02]  /*3b10*/  ISETP.GE.U32.AND P0, PT, R6.reuse, 0x700, PT ;  /* 0x000007000600780c */ /* 0x040fe40003f06070 */
[----:B------:R-:W-:-:S04]  /*3b20*/  LEA.HI R13, R6, 0x1, RZ, 0x18 ;  /* 0x00000001060d7811 */ /* 0x000fc800078fc0ff */
[----:B------:R-:W-:-:S04]  /*3b30*/  LOP3.LUT R24, R13, 0x7, RZ, 0xc0, !PT ;  /* 0x000000070d187812 */ /* 0x000fc800078ec0ff */
[----:B------:R-:W-:-:S03]  /*3b40*/  ISETP.NE.AND P1, PT, R24, RZ, PT ;  /* 0x000000ff1800720c */ /* 0x000fc60003f25270 */
[----:B------:R-:W-:Y:S10]  /*3b50*/  @!P0 BRA `(.L_x_49) ;  /* 0x0000000400d88947 */ /* 0x000ff40003800000 */
[----:B------:R-:W-:Y:S01]  /*3b60*/  LEA.HI R16, R16, 0x1, RZ, 0x18 ;  /* 0x0000000110107811 */ /* 0x000fe200078fc0ff */
[----:B------:R-:W-:-:S03]  /*3b70*/  IMAD.MOV.U32 R12, RZ, RZ, R4 ;  /* 0x000000ffff0c7224 */ /* 0x000fc600078e0004 */
[----:B------:R-:W-:-:S05]  /*3b80*/  LOP3.LUT R16, R16, 0x1fffff8, RZ, 0xc0, !PT ;  /* 0x01fffff810107812 */ /* 0x000fca00078ec0ff */
[----:B------:R-:W-:-:S07]  /*3b90*/  IMAD.MOV R14, RZ, RZ, -R16 ;  /* 0x000000ffff0e7224 */ /* 0x000fce00078e0a10 */
.L_x_50:
[----:B------:R-:W-:-:S05]  /*3ba0*/  IADD3 R18, P0, PT, R12, R9, RZ ;  /* 0x000000090c127210 */ /* 0x000fca0007f1e0ff */
[----:B------:R-:W-:Y:S01]  /*3bb0*/  IMAD.X R25, RZ, RZ, R8, P0 ;  /* 0x000000ffff197224 */ /* 0x000fe200000e0608 */
        /* <DEDUP_REMOVED lines=13> */
[----:B------:R-:W-:-:S02]  /*3c90*/  IMAD.MOV.U32 R29, RZ, RZ, R5 ;  /* 0x000000ffff1d7224 */ /* 0x000fc400078e0005 */
[----:B------:R-:W-:Y:S01]  /*3ca0*/  VIADD R14, R14, 0x8 ;  /* 0x000000080e0e7836 */ /* 0x000fe20000000000 */
[C---:B------:R-:W-:Y:S01]  /*3cb0*/  IADD3 R26, P6, PT, R18.reuse, 0x100, RZ ;  /* 0x00000100121a7810 */ /* 0x040fe20007fde0ff */
[----:B------:R-:W-:Y:S01]  /*3cc0*/  IMAD.X R2, R25, 0x1, R11, P0 ;  /* 0x0000000119027824 */ /* 0x000fe200000e060b */
[----:B------:R-:W-:Y:S01]  /*3cd0*/  ISETP.LT.U32.AND P0, PT, R18, R27, PT ;  /* 0x0000001b1200720c */ /* 0x000fe20003f01070 */
[----:B------:R-:W-:-:S03]  /*3ce0*/  VIADD R12, R12, 0x800 ;  /* 0x000008000c0c7836 */ /* 0x000fc60000000000 */
[----:B------:R-:W-:Y:S02]  /*3cf0*/  ISETP.LT.AND.EX P0, PT, R2, R29, PT, P0 ;  /* 0x0000001d0200720c */ /* 0x000fe40003f01300 */
[C---:B--2---:R-:W-:Y:S02]  /*3d00*/  LOP3.LUT P5, RZ, R23.reuse, 0x1, RZ, 0xc0, !PT ;  /* 0x0000000117ff7812 */ /* 0x044fe400078ac0ff */
[----:B------:R-:W-:Y:S02]  /*3d10*/  LOP3.LUT R23, R23, 0x1, RZ, 0xc, !PT ;  /* 0x0000000117177812 */ /* 0x000fe400078e0cff */
[----:B------:R-:W-:Y:S01]  /*3d20*/  @P2 SEL R23, R3, 0x1, P5 ;  /* 0x0000000103172807 */ /* 0x000fe20002800000 */
[----:B------:R-:W-:Y:S01]  /*3d30*/  IMAD.X R3, RZ, RZ, R2, P6 ;  /* 0x000000ffff037224 */ /* 0x000fe200030e0602 */
[----:B---3--:R-:W-:Y:S02]  /*3d40*/  LOP3.LUT P4, RZ, R22, 0x1, RZ, 0xc0, !PT ;  /* 0x0000000116ff7812 */ /* 0x008fe4000788c0ff */
[----:B------:R-:W-:-:S02]  /*3d50*/  LOP3.LUT P3, RZ, R23, 0xff, RZ, 0xc0, !PT ;  /* 0x000000ff17ff7812 */ /* 0x000fc4000786c0ff */
[----:B------:R-:W-:-:S03]  /*3d60*/  LOP3.LUT R22, R22, 0x1, RZ, 0xc, !PT ;  /* 0x0000000116167812 */ /* 0x000fc600078e0cff */
[----:B------:R-:W-:Y:S02]  /*3d70*/  @!P5 SEL R27, R18, R27, P0 ;  /* 0x0000001b121bd207 */ /* 0x000fe40000000000 */
[----:B------:R-:W-:Y:S02]  /*3d80*/  @!P5 SEL R29, R2, R29, P0 ;  /* 0x0000001d021dd207 */ /* 0x000fe40000000000 */
[----:B------:R-:W-:Y:S02]  /*3d90*/  SEL R5, R18, R27, !P2 ;  /* 0x0000001b12057207 */ /* 0x000fe40005000000 */
[----:B0-----:R-:W-:Y:S02]  /*3da0*/  SEL R6, R2, R29, !P2 ;  /* 0x0000001d02067207 */ /* 0x001fe40005000000 */
[----:B------:R-:W-:Y:S02]  /*3db0*/  ISETP.LT.U32.AND P0, PT, R26, R5, PT ;  /* 0x000000051a00720c */ /* 0x000fe40003f01070 */
[----:B------:R-:W-:-:S02]  /*3dc0*/  @P3 SEL R22, R23, 0x1, P4 ;  /* 0x0000000117163807 */ /* 0x000fc40002000000 */
[CC--:B------:R-:W-:Y:S02]  /*3dd0*/  ISETP.LT.AND.EX P0, PT, R3.reuse, R6.reuse, PT, P0 ;  /* 0x000000060300720c */ /* 0x0c0fe40003f01300 */
[----:B------:R-:W-:Y:S02]  /*3de0*/  LOP3.LUT P2, RZ, R22, 0xff, RZ, 0xc0, !PT ;  /* 0x000000ff16ff7812 */ /* 0x000fe4000784c0ff */
[----:B------:R-:W-:Y:S02]  /*3df0*/  @!P4 SEL R5, R26, R5, P0 ;  /* 0x000000051a05c207 */ /* 0x000fe40000000000 */
[----:B------:R-:W-:Y:S02]  /*3e00*/  IADD3 R7, P5, PT, R18, 0x200, RZ ;  /* 0x0000020012077810 */ /* 0x000fe40007fbe0ff */
[----:B------:R-:W-:Y:S02]  /*3e10*/  @!P4 SEL R6, R3, R6, P0 ;  /* 0x000000060306c207 */ /* 0x000fe40000000000 */
[----:B----4-:R-:W-:-:S02]  /*3e20*/  LOP3.LUT P4, RZ, R21, 0x1, RZ, 0xc0, !PT ;  /* 0x0000000115ff7812 */ /* 0x010fc4000788c0ff */
[----:B------:R-:W-:Y:S02]  /*3e30*/  SEL R26, R26, R5, !P3 ;  /* 0x000000051a1a7207 */ /* 0x000fe40005800000 */
[----:B------:R-:W-:Y:S01]  /*3e40*/  SEL R3, R3, R6, !P3 ;  /* 0x0000000603037207 */ /* 0x000fe20005800000 */
[----:B------:R-:W-:Y:S01]  /*3e50*/  IMAD.X R6, RZ, RZ, R2, P5 ;  /* 0x000000ffff067224 */ /* 0x000fe200028e0602 */
[----:B------:R-:W-:Y:S02]  /*3e60*/  ISETP.LT.U32.AND P0, PT, R7, R26, PT ;  /* 0x0000001a0700720c */ /* 0x000fe40003f01070 */
[----:B------:R-:W-:Y:S02]  /*3e70*/  LOP3.LUT R21, R21, 0x1, RZ, 0xc, !PT ;  /* 0x0000000115157812 */ /* 0x000fe400078e0cff */
[----:B------:R-:W-:Y:S02]  /*3e80*/  ISETP.LT.AND.EX P0, PT, R6, R3, PT, P0 ;  /* 0x000000030600720c */ /* 0x000fe40003f01300 */
[----:B------:R-:W-:-:S02]  /*3e90*/  @P2 SEL R21, R22, 0x1, P4 ;  /* 0x0000000116152807 */ /* 0x000fc40002000000 */
[----:B------:R-:W-:Y:S02]  /*3ea0*/  @!P4 SEL R26, R7, R26, P0 ;  /* 0x0000001a071ac207 */ /* 0x000fe40000000000 */
[----:B------:R-:W-:Y:S02]  /*3eb0*/  @!P4 SEL R3, R6, R3, P0 ;  /* 0x000000030603c207 */ /* 0x000fe40000000000 */
[----:B------:R-:W-:Y:S02]  /*3ec0*/  IADD3 R22, P0, PT, R18, 0x300, RZ ;  /* 0x0000030012167810 */ /* 0x000fe40007f1e0ff */
[----:B------:R-:W-:Y:S02]  /*3ed0*/  LOP3.LUT P3, RZ, R21, 0xff, RZ, 0xc0, !PT ;  /* 0x000000ff15ff7812 */ /* 0x000fe4000786c0ff */
[----:B-----5:R-:W-:Y:S02]  /*3ee0*/  LOP3.LUT P4, RZ, R20, 0x1, RZ, 0xc0, !PT ;  /* 0x0000000114ff7812 */ /* 0x020fe4000788c0ff */
[----:B------:R-:W-:-:S02]  /*3ef0*/  SEL R7, R7, R26, !P2 ;  /* 0x0000001a07077207 */ /* 0x000fc40005000000 */
[----:B------:R-:W-:Y:S01]  /*3f00*/  SEL R6, R6, R3, !P2 ;  /* 0x0000000306067207 */ /* 0x000fe20005000000 */
[----:B------:R-:W-:Y:S01]  /*3f10*/  IMAD.X R3, RZ, RZ, R2, P0 ;  /* 0x000000ffff037224 */ /* 0x000fe200000e0602 */
[-C--:B------:R-:W-:Y:S02]  /*3f20*/  ISETP.LT.U32.AND P0, PT, R22, R7.reuse, PT ;  /* 0x000000071600720c */ /* 0x080fe40003f01070 */
[----:B------:R-:W-:Y:S02]  /*3f30*/  LOP3.LUT R20, R20, 0x1, RZ, 0xc, !PT ;  /* 0x0000000114147812 */ /* 0x000fe400078e0cff */
[----:B------:R-:W-:Y:S02]  /*3f40*/  ISETP.LT.AND.EX P0, PT, R3, R6, PT, P0 ;  /* 0x000000060300720c */ /* 0x000fe40003f01300 */
[----:B------:R-:W-:Y:S02]  /*3f50*/  @P3 SEL R20, R21, 0x1, P4 ;  /* 0x0000000115143807 */ /* 0x000fe40002000000 */
[----:B------:R-:W-:-:S02]  /*3f60*/  @!P4 SEL R7, R22, R7, P0 ;  /* 0x000000071607c207 */ /* 0x000fc40000000000 */
[----:B------:R-:W-:Y:S02]  /*3f70*/  @!P4 SEL R6, R3, R6, P0 ;  /* 0x000000060306c207 */ /* 0x000fe40000000000 */
[----:B------:R-:W-:Y:S02]  /*3f80*/  IADD3 R5, P0, PT, R18, 0x400, RZ ;  /* 0x0000040012057810 */ /* 0x000fe40007f1e0ff */
[----:B------:R-:W-:Y:S02]  /*3f90*/  LOP3.LUT P4, RZ, R19, 0x1, RZ, 0xc0, !PT ;  /* 0x0000000113ff7812 */ /* 0x000fe4000788c0ff */
[----:B------:R-:W-:Y:S02]  /*3fa0*/  LOP3.LUT P2, RZ, R20, 0xff, RZ, 0xc0, !PT ;  /* 0x000000ff14ff7812 */ /* 0x000fe4000784c0ff */
[----:B------:R-:W-:Y:S02]  /*3fb0*/  SEL R22, R22, R7, !P3 ;  /* 0x0000000716167207 */ /* 0x000fe40005800000 */
[----:B------:R-:W-:Y:S01]  /*3fc0*/  SEL R3, R3, R6, !P3 ;  /* 0x0000000603037207 */ /* 0x000fe20005800000 */
[----:B------:R-:W-:Y:S01]  /*3fd0*/  IMAD.X R6, RZ, RZ, R2, P0 ;  /* 0x000000ffff067224 */ /* 0x000fe200000e0602 */
[----:B------:R-:W-:-:S02]  /*3fe0*/  ISETP.LT.U32.AND P0, PT, R5, R22, PT ;  /* 0x000000160500720c */ /* 0x000fc40003f01070 */
[----:B------:R-:W-:Y:S02]  /*3ff0*/  LOP3.LUT R19, R19, 0x1, RZ, 0xc, !PT ;  /* 0x0000000113137812 */ /* 0x000fe400078e0cff */
[----:B------:R-:W-:-:S03]  /*4000*/  ISETP.LT.AND.EX P0, PT, R6, R3, PT, P0 ;  /* 0x000000030600720c */ /* 0x000fc60003f01300 */
[----:B------:R-:W-:Y:S02]  /*4010*/  @P2 SEL R19, R20, 0x1, P4 ;  /* 0x0000000114132807 */ /* 0x000fe40002000000 */
[C---:B------:R-:W-:Y:S02]  /*4020*/  @!P4 SEL R22, R5.reuse, R22, P0 ;  /* 0x000000160516c207 */ /* 0x040fe40000000000 */
[----:B------:R-:W-:Y:S02]  /*4030*/  IADD3 R20, P5, PT, R18, 0x500, RZ ;  /* 0x0000050012147810 */ /* 0x000fe40007fbe0ff */
[----:B------:R-:W-:Y:S02]  /*4040*/  @!P4 SEL R3, R6, R3, P0 ;  /* 0x000000030603c207 */ /* 0x000fe40000000000 */
[----:B------:R-:W-:Y:S02]  /*4050*/  LOP3.LUT P4, RZ, R16, 0x1, RZ, 0xc0, !PT ;  /* 0x0000000110ff7812 */ /* 0x000fe4000788c0ff */
[----:B------:R-:W-:-:S02]  /*4060*/  SEL R5, R5, R22, !P2 ;  /* 0x0000001605057207 */ /* 0x000fc40005000000 */
[----:B------:R-:W-:Y:S02]  /*4070*/  LOP3.LUT P3, RZ, R19, 0xff, RZ, 0xc0, !PT ;  /* 0x000000ff13ff7812 */ /* 0x000fe4000786c0ff */
[----:B------:R-:W-:Y:S01]  /*4080*/  SEL R6, R6, R3, !P2 ;  /* 0x0000000306067207 */ /* 0x000fe20005000000 */
[----:B------:R-:W-:Y:S01]  /*4090*/  IMAD.X R3, RZ, RZ, R2, P5 ;  /* 0x000000ffff037224 */ /* 0x000fe200028e0602 */
[----:B------:R-:W-:Y:S02]  /*40a0*/  ISETP.LT.U32.AND P0, PT, R20, R5, PT ;  /* 0x000000051400720c */ /* 0x000fe40003f01070 */
[----:B------:R-:W-:Y:S02]  /*40b0*/  LOP3.LUT R16, R16, 0x1, RZ, 0xc, !PT ;  /* 0x0000000110107812 */ /* 0x000fe400078e0cff */
[----:B------:R-:W-:Y:S02]  /*40c0*/  ISETP.LT.AND.EX P0, PT, R3, R6, PT, P0 ;  /* 0x000000060300720c */ /* 0x000fe40003f01300 */
[----:B------:R-:W-:-:S02]  /*40d0*/  IADD3 R7, P5, PT, R18, 0x600, RZ ;  /* 0x0000060012077810 */ /* 0x000fc40007fbe0ff */
[C---:B------:R-:W-:Y:S02]  /*40e0*/  @!P4 SEL R5, R20.reuse, R5, P0 ;  /* 0x000000051405c207 */ /* 0x040fe40000000000 */
[----:B------:R-:W-:Y:S02]  /*40f0*/  @P3 SEL R16, R19, 0x1, P4 ;  /* 0x0000000113103807 */ /* 0x000fe40002000000 */
[----:B------:R-:W-:Y:S02]  /*4100*/  @!P4 SEL R6, R3, R6, P0 ;  /* 0x000000060306c207 */ /* 0x000fe40000000000 */
[----:B------:R-:W-:Y:S02]  /*4110*/  LOP3.LUT P4, RZ, R15, 0x1, RZ, 0xc0, !PT ;  /* 0x000000010fff7812 */ /* 0x000fe4000788c0ff */
[----:B------:R-:W-:Y:S02]  /*4120*/  SEL R20, R20, R5, !P3 ;  /* 0x0000000514147207 */ /* 0x000fe40005800000 */
[----:B------:R-:W-:-:S02]  /*4130*/  LOP3.LUT P2, RZ, R16, 0xff, RZ, 0xc0, !PT ;  /* 0x000000ff10ff7812 */ /* 0x000fc4000784c0ff */
[----:B------:R-:W-:Y:S01]  /*4140*/  SEL R3, R3, R6, !P3 ;  /* 0x0000000603037207 */ /* 0x000fe20005800000 */
[----:B------:R-:W-:Y:S01]  /*4150*/  IMAD.X R6, RZ, RZ, R2, P5 ;  /* 0x000000ffff067224 */ /* 0x000fe200028e0602 */
[-C--:B------:R-:W-:Y:S02]  /*4160*/  ISETP.LT.U32.AND P0, PT, R7, R20.reuse, PT ;  /* 0x000000140700720c */ /* 0x080fe40003f01070 */
[----:B------:R-:W-:Y:S02]  /*4170*/  LOP3.LUT R15, R15, 0x1, RZ, 0xc, !PT ;  /* 0x000000010f0f7812 */ /* 0x000fe400078e0cff */
[----:B------:R-:W-:Y:S02]  /*4180*/  ISETP.LT.AND.EX P0, PT, R6, R3, PT, P0 ;  /* 0x000000030600720c */ /* 0x000fe40003f01300 */
[----:B------:R-:W-:Y:S02]  /*4190*/  LOP3.LUT P3, RZ, R17, 0x1, RZ, 0xc0, !PT ;  /* 0x0000000111ff7812 */ /* 0x000fe4000786c0ff */
[----:B------:R-:W-:-:S02]  /*41a0*/  @!P4 SEL R20, R7, R20, P0 ;  /* 0x000000140714c207 */ /* 0x000fc40000000000 */
[----:B------:R-:W-:Y:S02]  /*41b0*/  @!P4 SEL R3, R6, R3, P0 ;  /* 0x000000030603c207 */ /* 0x000fe40000000000 */
[----:B------:R-:W-:Y:S02]  /*41c0*/  IADD3 R18, P0, PT, R18, 0x700, RZ ;  /* 0x0000070012127810 */ /* 0x000fe40007f1e0ff */
[----:B------:R-:W-:Y:S02]  /*41d0*/  @P2 SEL R15, R16, 0x1, P4 ;  /* 0x00000001100f2807 */ /* 0x000fe40002000000 */
[----:B------:R-:W-:Y:S01]  /*41e0*/  SEL R7, R7, R20, !P2 ;  /* 0x0000001407077207 */ /* 0x000fe20005000000 */
[----:B------:R-:W-:Y:S01]  /*41f0*/  IMAD.X R5, RZ, RZ, R2, P0 ;  /* 0x000000ffff057224 */ /* 0x000fe200000e0602 */
[----:B------:R-:W-:Y:S02]  /*4200*/  ISETP.NE.AND P4, PT, R14, RZ, PT ;  /* 0x000000ff0e00720c */ /* 0x000fe40003f85270 */
[----:B------:R-:W-:-:S02]  /*4210*/  SEL R6, R6, R3, !P2 ;  /* 0x0000000306067207 */ /* 0x000fc40005000000 */
[----:B------:R-:W-:Y:S02]  /*4220*/  LOP3.LUT P2, RZ, R15, 0xff, RZ, 0xc0, !PT ;  /* 0x000000ff0fff7812 */ /* 0x000fe4000784c0ff */
[----:B------:R-:W-:Y:S02]  /*4230*/  ISETP.LT.U32.AND P0, PT, R18, R7, PT ;  /* 0x000000071200720c */ /* 0x000fe40003f01070 */
[----:B------:R-:W-:Y:S02]  /*4240*/  LOP3.LUT R3, R17, 0x1, RZ, 0xc, !PT ;  /* 0x0000000111037812 */ /* 0x000fe400078e0cff */
[----:B------:R-:W-:-:S04]  /*4250*/  ISETP.LT.AND.EX P0, PT, R5, R6, PT, P0 ;  /* 0x000000060500720c */ /* 0x000fc80003f01300 */
[C---:B------:R-:W-:Y:S02]  /*4260*/  @!P3 SEL R7, R18.reuse, R7, P0 ;  /* 0x000000071207b207 */ /* 0x040fe40000000000 */
[----:B------:R-:W-:Y:S02]  /*4270*/  @!P3 SEL R6, R5, R6, P0 ;  /* 0x000000060506b207 */ /* 0x000fe40000000000 */
[----:B------:R-:W-:Y:S02]  /*4280*/  @P2 SEL R3, R15, 0x1, P3 ;  /* 0x000000010f032807 */ /* 0x000fe40001800000 */
[----:B------:R-:W-:Y:S02]  /*4290*/  SEL R2, R18, R7, !P2 ;  /* 0x0000000712027207 */ /* 0x000fe40005000000 */
[----:B------:R-:W-:Y:S01]  /*42a0*/  SEL R5, R5, R6, !P2 ;  /* 0x0000000605057207 */ /* 0x000fe20005000000 */
[----:B------:R-:W-:Y:S06]  /*42b0*/  @P4 BRA `(.L_x_50) ;  /* 0xfffffff800384947 */ /* 0x000fec000383ffff */
.L_x_49:
[----:B------:R-:W-:Y:S05]  /*42c0*/  BSYNC.RECONVERGENT B2 ;  /* 0x0000000000027941 */ /* 0x000fea0003800200 */
.L_x_48:
[----:B------:R-:W-:Y:S05]  /*42d0*/  @!P1 BRA `(.L_x_47) ;  /* 0x0000000400ec9947 */ /* 0x000fea0003800000 */
[----:B------:R-:W-:Y:S01]  /*42e0*/  ISETP.GE.U32.AND P0, PT, R24, 0x4, PT ;  /* 0x000000041800780c */ /* 0x000fe20003f06070 */
[----:B------:R-:W-:Y:S01]  /*42f0*/  BSSY.RECONVERGENT B2, `(.L_x_51) ;  /* 0x000003f000027945 */ /* 0x000fe20003800200 */
[----:B------:R-:W-:-:S11]  /*4300*/  LOP3.LUT P1, R13, R13, 0x3, RZ, 0xc0, !PT ;  /* 0x000000030d0d7812 */ /* 0x000fd6000782c0ff */
[----:B------:R-:W-:Y:S05]  /*4310*/  @!P0 BRA `(.L_x_52) ;  /* 0x0000000000f08947 */ /* 0x000fea0003800000 */
[----:B------:R-:W-:-:S05]  /*4320*/  IADD3 R19, P0, PT, R12, R9, RZ ;  /* 0x000000090c137210 */ /* 0x000fca0007f1e0ff */
[----:B------:R-:W-:Y:S01]  /*4330*/  IMAD.X R20, RZ, RZ, R8, P0 ;  /* 0x000000ffff147224 */ /* 0x000fe200000e0608 */
[----:B------:R-:W-:-:S04]  /*4340*/  LEA R6, P0, R19, UR8, 0x2 ;  /* 0x0000000813067c11 */ /* 0x000fc8000f8010ff */
[----:B------:R-:W-:-:S05]  /*4350*/  LEA.HI.X R7, R19, UR9, R20, 0x2, P0 ;  /* 0x0000000913077c11 */ /* 0x000fca00080f1414 */
[----:B------:R-:W2:Y:S04]  /*4360*/  LDG.E.U8 R16, desc[UR10][R6.64] ;  /* 0x0000000a06107981 */ /* 0x000ea8000c1e1100 */
[----:B------:R-:W3:Y:S04]  /*4370*/  LDG.E.U8 R17, desc[UR10][R6.64+0x400] ;  /* 0x0004000a06117981 */ /* 0x000ee8000c1e1100 */
[----:B------:R-:W4:Y:S04]  /*4380*/  LDG.E.U8 R15, desc[UR10][R6.64+0x800] ;  /* 0x0008000a060f7981 */ /* 0x000f28000c1e1100 */
[----:B------:R0:W5:Y:S01]  /*4390*/  LDG.E.U8 R14, desc[UR10][R6.64+0xc00] ;  /* 0x000c000a060e7981 */ /* 0x000162000c1e1100 */
[----:B------:R-:W-:Y:S01]  /*43a0*/  IADD3 R19, P0, PT, R19, UR6, RZ ;  /* 0x0000000613137c10 */ /* 0x000fe2000ff1e0ff */
[----:B------:R-:W-:Y:S01]  /*43b0*/  VIADD R18, R12, 0x100 ;  /* 0x000001000c127836 */ /* 0x000fe20000000000 */
[----:B------:R-:W-:-:S03]  /*43c0*/  LOP3.LUT P2, RZ, R3, 0xff, RZ, 0xc0, !PT ;  /* 0x000000ff03ff7812 */ /* 0x000fc6000784c0ff */
[----:B------:R-:W-:Y:S01]  /*43d0*/  IMAD.X R20, R20, 0x1, R11, P0 ;  /* 0x0000000114147824 */ /* 0x000fe200000e060b */
[----:B------:R-:W-:Y:S02]  /*43e0*/  ISETP.LT.U32.AND P0, PT, R19, R2, PT ;  /* 0x000000021300720c */ /* 0x000fe40003f01070 */
[----:B------:R-:W-:Y:S02]  /*43f0*/  IADD3 R18, P5, P6, R9, UR6, R18 ;  /* 0x0000000609127c10 */ /* 0x000fe4000febe012 */
[----:B------:R-:W-:Y:S02]  /*4400*/  ISETP.LT.AND.EX P0, PT, R20, R5, PT, P0 ;  /* 0x000000051400720c */ /* 0x000fe40003f01300 */
[C---:B--2---:R-:W-:Y:S02]  /*4410*/  LOP3.LUT P4, RZ, R16.reuse, 0x1, RZ, 0xc0, !PT ;  /* 0x0000000110ff7812 */ /* 0x044fe4000788c0ff */
[----:B------:R-:W-:Y:S02]  /*4420*/  LOP3.LUT R16, R16, 0x1, RZ, 0xc, !PT ;  /* 0x0000000110107812 */ /* 0x000fe400078e0cff */
[----:B------:R-:W-:-:S02]  /*4430*/  @P2 SEL R16, R3, 0x1, P4 ;  /* 0x0000000103102807 */ /* 0x000fc40002000000 */
[----:B------:R-:W-:Y:S02]  /*4440*/  IADD3.X R3, PT, PT, R8, R11, RZ, P5, P6 ;  /* 0x0000000b08037210 */ /* 0x000fe40002fec4ff */
[----:B------:R-:W-:-:S05]  /*4450*/  LOP3.LUT P3, RZ, R16, 0xff, RZ, 0xc0, !PT ;  /* 0x000000ff10ff7812 */ /* 0x000fca000786c0ff */
[----:B------:R-:W-:Y:S02]  /*4460*/  @!P4 SEL R2, R19, R2, P0 ;  /* 0x000000021302c207 */ /* 0x000fe40000000000 */
[----:B------:R-:W-:Y:S02]  /*4470*/  @!P4 SEL R5, R20, R5, P0 ;  /* 0x000000051405c207 */ /* 0x000fe40000000000 */
[----:B---3--:R-:W-:Y:S02]  /*4480*/  LOP3.LUT P4, RZ, R17, 0x1, RZ, 0xc0, !PT ;  /* 0x0000000111ff7812 */ /* 0x008fe4000788c0ff */
[----:B------:R-:W-:Y:S01]  /*4490*/  SEL R19, R19, R2, !P2 ;  /* 0x0000000213137207 */ /* 0x000fe20005000000 */
[----:B------:R-:W-:Y:S01]  /*44a0*/  VIADD R2, R12, 0x200 ;  /* 0x000002000c027836 */ /* 0x000fe20000000000 */
[----:B0-----:R-:W-:Y:S02]  /*44b0*/  SEL R6, R20, R5, !P2 ;  /* 0x0000000514067207 */ /* 0x001fe40005000000 */
[----:B------:R-:W-:-:S02]  /*44c0*/  ISETP.LT.U32.AND P0, PT, R18, R19, PT ;  /* 0x000000131200720c */ /* 0x000fc40003f01070 */
[----:B------:R-:W-:Y:S02]  /*44d0*/  LOP3.LUT R17, R17, 0x1, RZ, 0xc, !PT ;  /* 0x0000000111117812 */ /* 0x000fe400078e0cff */
[CC--:B------:R-:W-:Y:S02]  /*44e0*/  ISETP.LT.AND.EX P0, PT, R3.reuse, R6.reuse, PT, P0 ;  /* 0x000000060300720c */ /* 0x0c0fe40003f01300 */
[----:B------:R-:W-:Y:S02]  /*44f0*/  @P3 SEL R17, R16, 0x1, P4 ;  /* 0x0000000110113807 */ /* 0x000fe40002000000 */
[----:B------:R-:W-:Y:S02]  /*4500*/  @!P4 SEL R19, R18, R19, P0 ;  /* 0x000000131213c207 */ /* 0x000fe40000000000 */
[----:B------:R-:W-:Y:S02]  /*4510*/  @!P4 SEL R6, R3, R6, P0 ;  /* 0x000000060306c207 */ /* 0x000fe40000000000 */
[----:B----4-:R-:W-:-:S02]  /*4520*/  LOP3.LUT P4, RZ, R15, 0x1, RZ, 0xc0, !PT ;  /* 0x000000010fff7812 */ /* 0x010fc4000788c0ff */
[----:B------:R-:W-:Y:S01]  /*4530*/  IADD3 R7, P5, P6, R9, UR6, R2 ;  /* 0x0000000609077c10 */ /* 0x000fe2000febe002 */
[----:B------:R-:W-:Y:S01]  /*4540*/  VIADD R2, R12, 0x300 ;  /* 0x000003000c027836 */ /* 0x000fe20000000000 */
[----:B------:R-:W-:Y:S01]  /*4550*/  SEL R16, R18, R19, !P3 ;  /* 0x0000001312107207 */ /* 0x000fe20005800000 */
[----:B------:R-:W-:Y:S01]  /*4560*/  VIADD R12, R12, 0x400 ;  /* 0x000004000c0c7836 */ /* 0x000fe20000000000 */
[----:B------:R-:W-:Y:S02]  /*4570*/  LOP3.LUT P2, RZ, R17, 0xff, RZ, 0xc0, !PT ;  /* 0x000000ff11ff7812 */ /* 0x000fe4000784c0ff */
[----:B------:R-:W-:Y:S02]  /*4580*/  SEL R3, R3, R6, !P3 ;  /* 0x0000000603037207 */ /* 0x000fe40005800000 */
[----:B------:R-:W-:Y:S02]  /*4590*/  IADD3.X R6, PT, PT, R8, R11, RZ, P5, P6 ;  /* 0x0000000b08067210 */ /* 0x000fe40002fec4ff */
[----:B------:R-:W-:-:S02]  /*45a0*/  ISETP.LT.U32.AND P0, PT, R7, R16, PT ;  /* 0x000000100700720c */ /* 0x000fc40003f01070 */
[----:B------:R-:W-:Y:S02]  /*45b0*/  LOP3.LUT R15, R15, 0x1, RZ, 0xc, !PT ;  /* 0x000000010f0f7812 */ /* 0x000fe400078e0cff */
[-C--:B------:R-:W-:Y:S02]  /*45c0*/  ISETP.LT.AND.EX P0, PT, R6, R3.reuse, PT, P0 ;  /* 0x000000030600720c */ /* 0x080fe40003f01300 */
[----:B-----5:R-:W-:Y:S02]  /*45d0*/  LOP3.LUT P3, RZ, R14, 0x1, RZ, 0xc0, !PT ;  /* 0x000000010eff7812 */ /* 0x020fe4000786c0ff */
[----:B------:R-:W-:Y:S02]  /*45e0*/  @!P4 SEL R16, R7, R16, P0 ;  /* 0x000000100710c207 */ /* 0x000fe40000000000 */
[----:B------:R-:W-:Y:S02]  /*45f0*/  @P2 SEL R15, R17, 0x1, P4 ;  /* 0x00000001110f2807 */ /* 0x000fe40002000000 */
[----:B------:R-:W-:-:S02]  /*4600*/  @!P4 SEL R3, R6, R3, P0 ;  /* 0x000000030603c207 */ /* 0x000fc40000000000 */
[----:B------:R-:W-:Y:S02]  /*4610*/  IADD3 R2, P0, P4, R9, UR6, R2 ;  /* 0x0000000609027c10 */ /* 0x000fe4000fc1e002 */
[----:B------:R-:W-:Y:S02]  /*4620*/  SEL R7, R7, R16, !P2 ;  /* 0x0000001007077207 */ /* 0x000fe40005000000 */
[----:B------:R-:W-:Y:S02]  /*4630*/  SEL R6, R6, R3, !P2 ;  /* 0x0000000306067207 */ /* 0x000fe40005000000 */
[----:B------:R-:W-:Y:S02]  /*4640*/  LOP3.LUT P2, RZ, R15, 0xff, RZ, 0xc0, !PT ;  /* 0x000000ff0fff7812 */ /* 0x000fe4000784c0ff */
[----:B------:R-:W-:Y:S02]  /*4650*/  IADD3.X R5, PT, PT, R8, R11, RZ, P0, P4 ;  /* 0x0000000b08057210 */ /* 0x000fe400007e84ff */
[----:B------:R-:W-:-:S02]  /*4660*/  ISETP.LT.U32.AND P0, PT, R2, R7, PT ;  /* 0x000000070200720c */ /* 0x000fc40003f01070 */
[----:B------:R-:W-:Y:S02]  /*4670*/  LOP3.LUT R3, R14, 0x1, RZ, 0xc, !PT ;  /* 0x000000010e037812 */ /* 0x000fe400078e0cff */
[----:B------:R-:W-:-:S04]  /*4680*/  ISETP.LT.AND.EX P0, PT, R5, R6, PT, P0 ;  /* 0x000000060500720c */ /* 0x000fc80003f01300 */
[C---:B------:R-:W-:Y:S02]  /*4690*/  @!P3 SEL R7, R2.reuse, R7, P0 ;  /* 0x000000070207b207 */ /* 0x040fe40000000000 */
[----:B------:R-:W-:Y:S02]  /*46a0*/  @!P3 SEL R6, R5, R6, P0 ;  /* 0x000000060506b207 */ /* 0x000fe40000000000 */
[----:B------:R-:W-:Y:S02]  /*46b0*/  @P2 SEL R3, R15, 0x1, P3 ;  /* 0x000000010f032807 */ /* 0x000fe40001800000 */
[----:B------:R-:W-:Y:S02]  /*46c0*/  SEL R2, R2, R7, !P2 ;  /* 0x0000000702027207 */ /* 0x000fe40005000000 */
[----:B------:R-:W-:-:S07]  /*46d0*/  SEL R5, R5, R6, !P2 ;  /* 0x0000000605057207 */ /* 0x000fce0005000000 */
.L_x_52:
[----:B------:R-:W-:Y:S05]  /*46e0*/  BSYNC.RECONVERGENT B2 ;  /* 0x0000000000027941 */ /* 0x000fea0003800200 */
.L_x_51:
[----:B------:R-:W-:Y:S05]  /*46f0*/  @!P1 BRA `(.L_x_47) ;  /* 0x0000000000e49947 */ /* 0x000fea0003800000 */
[----:B------:R-:W-:Y:S01]  /*4700*/  ISETP.NE.AND P0, PT, R13, 0x1, PT ;  /* 0x000000010d00780c */ /* 0x000fe20003f05270 */
[----:B------:R-:W-:Y:S01]  /*4710*/  BSSY.RECONVERGENT B2, `(.L_x_53) ;  /* 0x0000024000027945 */ /* 0x000fe20003800200 */
[----:B------:R-:W-:-:S11]  /*4720*/  LOP3.LUT P1, RZ, R10, 0x100, RZ, 0xc0, !PT ;  /* 0x000001000aff7812 */ /* 0x000fd6000782c0ff */
[----:B------:R-:W-:Y:S05]  /*4730*/  @!P0 BRA `(.L_x_54) ;  /* 0x0000000000848947 */ /* 0x000fea0003800000 */
[----:B------:R-:W-:-:S05]  /*4740*/  IADD3 R10, P0, PT, R12, R9, RZ ;  /* 0x000000090c0a7210 */ /* 0x000fca0007f1e0ff */
[----:B------:R-:W-:Y:S01]  /*4750*/  IMAD.X R13, RZ, RZ, R8, P0 ;  /* 0x000000ffff0d7224 */ /* 0x000fe200000e0608 */
[----:B------:R-:W-:-:S04]  /*4760*/  LEA R6, P0, R10, UR8, 0x2 ;  /* 0x000000080a067c11 */ /* 0x000fc8000f8010ff */
[----:B------:R-:W-:-:S05]  /*4770*/  LEA.HI.X R7, R10, UR9, R13, 0x2, P0 ;  /* 0x000000090a077c11 */ /* 0x000fca00080f140d */
[----:B------:R-:W2:Y:S04]  /*4780*/  LDG.E.U8 R14, desc[UR10][R6.64] ;  /* 0x0000000a060e7981 */ /* 0x000ea8000c1e1100 */
[----:B------:R-:W3:Y:S01]  /*4790*/  LDG.E.U8 R17, desc[UR10][R6.64+0x400] ;  /* 0x0004000a06117981 */ /* 0x000ee2000c1e1100 */
[----:B------:R-:W-:Y:S01]  /*47a0*/  IADD3 R15, P0, PT, R10, UR6, RZ ;  /* 0x000000060a0f7c10 */ /* 0x000fe2000ff1e0ff */
[C---:B------:R-:W-:Y:S01]  /*47b0*/  VIADD R16, R12.reuse, 0x100 ;  /* 0x000001000c107836 */ /* 0x040fe20000000000 */
[----:B------:R-:W-:Y:S01]  /*47c0*/  LOP3.LUT P2, RZ, R3, 0xff, RZ, 0xc0, !PT ;  /* 0x000000ff03ff7812 */ /* 0x000fe2000784c0ff */
[----:B------:R-:W-:Y:S02]  /*47d0*/  VIADD R12, R12, 0x200 ;  /* 0x000002000c0c7836 */ /* 0x000fe40000000000 */
[----:B------:R-:W-:Y:S01]  /*47e0*/  IMAD.X R10, R13, 0x1, R11, P0 ;  /* 0x000000010d0a7824 */ /* 0x000fe200000e060b */
[----:B------:R-:W-:-:S04]  /*47f0*/  ISETP.LT.U32.AND P0, PT, R15, R2, PT ;  /* 0x000000020f00720c */ /* 0x000fc80003f01070 */
[----:B------:R-:W-:Y:S02]  /*4800*/  ISETP.LT.AND.EX P0, PT, R10, R5, PT, P0 ;  /* 0x000000050a00720c */ /* 0x000fe40003f01300 */
[C---:B--2---:R-:W-:Y:S02]  /*4810*/  LOP3.LUT P3, RZ, R14.reuse, 0x1, RZ, 0xc0, !PT ;  /* 0x000000010eff7812 */ /* 0x044fe4000786c0ff */
[----:B------:R-:W-:Y:S02]  /*4820*/  LOP3.LUT R14, R14, 0x1, RZ, 0xc, !PT ;  /* 0x000000010e0e7812 */ /* 0x000fe400078e0cff */
[----:B------:R-:W-:-:S09]  /*4830*/  @P2 SEL R14, R3, 0x1, P3 ;  /* 0x00000001030e2807 */ /* 0x000fd20001800000 */
[----:B------:R-:W-:Y:S02]  /*4840*/  @!P3 SEL R2, R15, R2, P0 ;  /* 0x000000020f02b207 */ /* 0x000fe40000000000 */
[C---:B------:R-:W-:Y:S02]  /*4850*/  @!P3 SEL R5, R10.reuse, R5, P0 ;  /* 0x000000050a05b207 */ /* 0x040fe40000000000 */
[----:B------:R-:W-:Y:S02]  /*4860*/  IADD3 R3, P0, P4, R9, UR6, R16 ;  /* 0x0000000609037c10 */ /* 0x000fe4000fc1e010 */
[----:B---3--:R-:W-:Y:S02]  /*4870*/  LOP3.LUT P3, RZ, R17, 0x1, RZ, 0xc0, !PT ;  /* 0x0000000111ff7812 */ /* 0x008fe4000786c0ff */
[----:B------:R-:W-:Y:S02]  /*4880*/  SEL R2, R15, R2, !P2 ;  /* 0x000000020f027207 */ /* 0x000fe40005000000 */
[----:B------:R-:W-:-:S02]  /*4890*/  SEL R5, R10, R5, !P2 ;  /* 0x000000050a057207 */ /* 0x000fc40005000000 */
[----:B------:R-:W-:Y:S02]  /*48a0*/  LOP3.LUT P2, RZ, R14, 0xff, RZ, 0xc0, !PT ;  /* 0x000000ff0eff7812 */ /* 0x000fe4000784c0ff */
[----:B------:R-:W-:Y:S02]  /*48b0*/  IADD3.X R6, PT, PT, R8, R11, RZ, P0, P4 ;  /* 0x0000000b08067210 */ /* 0x000fe400007e84ff */
[----:B------:R-:W-:Y:S02]  /*48c0*/  ISETP.LT.U32.AND P0, PT, R3, R2, PT ;  /* 0x000000020300720c */ /* 0x000fe40003f01070 */
[----:B------:R-:W-:Y:S02]  /*48d0*/  LOP3.LUT R17, R17, 0x1, RZ, 0xc, !PT ;  /* 0x0000000111117812 */ /* 0x000fe400078e0cff */
[----:B------:R-:W-:-:S04]  /*48e0*/  ISETP.LT.AND.EX P0, PT, R6, R5, PT, P0 ;  /* 0x000000050600720c */ /* 0x000fc80003f01300 */
[C---:B------:R-:W-:Y:S02]  /*48f0*/  @!P3 SEL R2, R3.reuse, R2, P0 ;  /* 0x000000020302b207 */ /* 0x040fe40000000000 */
[----:B------:R-:W-:Y:S02]  /*4900*/  @!P3 SEL R5, R6, R5, P0 ;  /* 0x000000050605b207 */ /* 0x000fe40000000000 */
[----:B------:R-:W-:Y:S02]  /*4910*/  @P2 SEL R17, R14, 0x1, P3 ;  /* 0x000000010e112807 */ /* 0x000fe40001800000 */
[----:B------:R-:W-:Y:S02]  /*4920*/  SEL R2, R3, R2, !P2 ;  /* 0x0000000203027207 */ /* 0x000fe40005000000 */
[----:B------:R-:W-:Y:S02]  /*4930*/  SEL R5, R6, R5, !P2 ;  /* 0x0000000506057207 */ /* 0x000fe40005000000 */
[----:B------:R-:W-:-:S07]  /*4940*/  PRMT R3, R17, 0x7610, R3 ;  /* 0x0000761011037816 */ /* 0x000fce0000000003 */
.L_x_54:
[----:B------:R-:W-:Y:S05]  /*4950*/  BSYNC.RECONVERGENT B2 ;  /* 0x0000000000027941 */ /* 0x000fea0003800200 */
.L_x_53:
[----:B------:R-:W-:Y:S05]  /*4960*/  @P1 BRA `(.L_x_47) ;  /* 0x0000000000481947 */ /* 0x000fea0003800000 */
[----:B------:R-:W-:-:S05]  /*4970*/  IADD3 R9, P0, PT, R12, R9, RZ ;  /* 0x000000090c097210 */ /* 0x000fca0007f1e0ff */
[----:B------:R-:W-:Y:S01]  /*4980*/  IMAD.X R8, RZ, RZ, R8, P0 ;  /* 0x000000ffff087224 */ /* 0x000fe200000e0608 */
[----:B------:R-:W-:-:S04]  /*4990*/  LEA R6, P0, R9, UR8, 0x2 ;  /* 0x0000000809067c11 */ /* 0x000fc8000f8010ff */
[----:B------:R-:W-:-:S05]  /*49a0*/  LEA.HI.X R7, R9, UR9, R8, 0x2, P0 ;  /* 0x0000000909077c11 */ /* 0x000fca00080f1408 */
[----:B------:R-:W2:Y:S01]  /*49b0*/  LDG.E.U8 R6, desc[UR10][R6.64] ;  /* 0x0000000a06067981 */ /* 0x000ea2000c1e1100 */
[----:B------:R-:W-:Y:S02]  /*49c0*/  IADD3 R9, P0, PT, R9, UR6, RZ ;  /* 0x0000000609097c10 */ /* 0x000fe4000ff1e0ff */
[----:B------:R-:W-:-:S03]  /*49d0*/  LOP3.LUT P2, RZ, R3, 0xff, RZ, 0xc0, !PT ;  /* 0x000000ff03ff7812 */ /* 0x000fc6000784c0ff */
[----:B------:R-:W-:Y:S01]  /*49e0*/  IMAD.X R10, R8, 0x1, R11, P0 ;  /* 0x00000001080a7824 */ /* 0x000fe200000e060b */
        /* <DEDUP_REMOVED lines=10> */
.L_x_47:
[----:B------:R-:W-:Y:S05]  /*4a90*/  BSYNC.RECONVERGENT B1 ;  /* 0x0000000000017941 */ /* 0x000fea0003800200 */
.L_x_44:
        /* <DEDUP_REMOVED lines=24> */
.L_x_56:
[----:B------:R-:W-:Y:S05]  /*4c20*/  BSYNC.RECONVERGENT B1 ;  /* 0x0000000000017941 */ /* 0x000fea0003800200 */
.L_x_55:
        /* <DEDUP_REMOVED lines=23> */
.L_x_58:
[----:B------:R-:W-:Y:S05]  /*4da0*/  BSYNC.RECONVERGENT B1 ;  /* 0x0000000000017941 */ /* 0x000fea0003800200 */
.L_x_57:
        /* <DEDUP_REMOVED lines=20> */
.L_x_60:
[----:B------:R-:W-:Y:S05]  /*4ef0*/  BSYNC.RECONVERGENT B1 ;  /* 0x0000000000017941 */ /* 0x000fea0003800200 */
.L_x_59:
        /* <DEDUP_REMOVED lines=20> */
.L_x_62:
[----:B------:R-:W-:Y:S05]  /*5040*/  BSYNC.RECONVERGENT B1 ;  /* 0x0000000000017941 */ /* 0x000fea0003800200 */
.L_x_61:
        /* <DEDUP_REMOVED lines=20> */
.L_x_64:
[----:B------:R-:W-:Y:S05]  /*5190*/  BSYNC.RECONVERGENT B1 ;  /* 0x0000000000017941 */ /* 0x000fea0003800200 */
.L_x_63:
[----:B------:R-:W-:Y:S04]  /*51a0*/  BSSY.RECONVERGENT B1, `(.L_x_65) ;  /* 0x000000c000017945 */ /* 0x000fe80003800200 */
[----:B------:R-:W-:Y:S05]  /*51b0*/  @P1 BRA `(.L_x_66) ;  /* 0x0000000000281947 */ /* 0x000fea0003800000 */
[----:B--2---:R-:W2:Y:S01]  /*51c0*/  S2R R8, SR_CgaCtaId ;  /* 0x0000000000087919 */ /* 0x004ea20000008800 */
[----:B----4-:R-:W-:Y:S02]  /*51d0*/  MOV R7, 0x400 ;  /* 0x0000040000077802 */ /* 0x010fe40000000f00 */
[----:B0-----:R-:W-:-:S04]  /*51e0*/  SHF.R.U32.HI R6, RZ, 0x1, R4 ;  /* 0x00000001ff067819 */ /* 0x001fc80000011604 */
[----:B------:R-:W-:Y:S02]  /*51f0*/  LOP3.LUT R6, R6, 0x1f0, RZ, 0xc0, !PT ;  /* 0x000001f006067812 */ /* 0x000fe400078ec0ff */
[----:B--2---:R-:W-:-:S05]  /*5200*/  LEA R7, R8, R7, 0x18 ;  /* 0x0000000708077211 */ /* 0x004fca00078ec0ff */
[----:B------:R-:W-:Y:S02]  /*5210*/  IMAD.IADD R8, R6, 0x1, R7 ;  /* 0x0000000106087824 */ /* 0x000fe400078e0207 */
[----:B------:R-:W-:Y:S02]  /*5220*/  IMAD.MOV.U32 R6, RZ, RZ, R2 ;  /* 0x000000ffff067224 */ /* 0x000fe400078e0002 */
[----:B------:R-:W-:Y:S01]  /*5230*/  IMAD.MOV.U32 R7, RZ, RZ, R5 ;  /* 0x000000ffff077224 */ /* 0x000fe200078e0005 */
[----:B------:R0:W-:Y:S04]  /*5240*/  STS.U8 [R8+0x8], R3 ;  /* 0x0000080308007388 */ /* 0x0001e80000000000 */
[----:B------:R0:W-:Y:S02]  /*5250*/  STS.64 [R8+0x10], R6 ;  /* 0x0000100608007388 */ /* 0x0001e40000000a00 */
.L_x_66:
[----:B------:R-:W-:Y:S05]  /*5260*/  BSYNC.RECONVERGENT B1 ;  /* 0x0000000000017941 */ /* 0x000fea0003800200 */
.L_x_65:
[----:B------:R-:W-:Y:S01]  /*5270*/  BAR.SYNC.DEFER_BLOCKING 0x0 ;  /* 0x0000000000007b1d */ /* 0x000fe20000010000 */
[----:B------:R-:W-:-:S13]  /*5280*/  ISETP.NE.AND P1, PT, R4, RZ, PT ;  /* 0x000000ff0400720c */ /* 0x000fda0003f25270 */
[----:B------:R-:W-:Y:S05]  /*5290*/  @P1 BRA `(.L_x_25) ;  /* 0x0000000400441947 */ /* 0x000fea0003800000 */
[----:B------:R-:W5:Y:S01]  /*52a0*/  S2UR UR5, SR_CgaCtaId ;  /* 0x00000000000579c3 */ /* 0x000f620000008800 */
[----:B------:R-:W-:Y:S01]  /*52b0*/  UMOV UR4, 0x400 ;  /* 0x0000040000047882 */ /* 0x000fe20000000000 */
[----:B------:R-:W-:Y:S01]  /*52c0*/  LOP3.LUT P4, RZ, R3, 0xff, RZ, 0xc0, !PT ;  /* 0x000000ff03ff7812 */ /* 0x000fe2000788c0ff */
[----:B-----5:R-:W-:-:S09]  /*52d0*/  ULEA UR4, UR5, UR4, 0x18 ;  /* 0x0000000405047291 */ /* 0x020fd2000f8ec0ff */
[----:B------:R-:W5:Y:S04]  /*52e0*/  LDS.U8 R4, [UR4+0x18] ;  /* 0x00001804ff047984 */ /* 0x000f680008000000 */
[----:B0-2---:R-:W0:Y:S04]  /*52f0*/  LDS.64 R8, [UR4+0x20] ;  /* 0x00002004ff087984 */ /* 0x005e280008000a00 */
[----:B------:R-:W2:Y:S04]  /*5300*/  LDS.U8 R16, [UR4+0x28] ;  /* 0x00002804ff107984 */ /* 0x000ea80008000000 */
[----:B------:R-:W1:Y:S04]  /*5310*/  LDS.64 R12, [UR4+0x30] ;  /* 0x00003004ff0c7984 */ /* 0x000e680008000a00 */
[----:B------:R-:W1:Y:S04]  /*5320*/  LDS.U8 R17, [UR4+0x38] ;  /* 0x00003804ff117984 */ /* 0x000e680008000000 */
[----:B------:R-:W1:Y:S04]  /*5330*/  LDS.64 R10, [UR4+0x40] ;  /* 0x00004004ff0a7984 */ /* 0x000e680008000a00 */
[----:B------:R-:W1:Y:S04]  /*5340*/  LDS.U8 R14, [UR4+0x48] ;  /* 0x00004804ff0e7984 */ /* 0x000e680008000000 */
[----:B----4-:R-:W4:Y:S04]  /*5350*/  LDS.64 R6, [UR4+0x50] ;  /* 0x00005004ff067984 */ /* 0x010f280008000a00 */
[----:B------:R-:W4:Y:S01]  /*5360*/  LDS.U8 R18, [UR4+0x58] ;  /* 0x00005804ff127984 */ /* 0x000f220008000000 */
[----:B-----5:R-:W-:-:S02]  /*5370*/  ISETP.NE.AND P2, PT, R4, RZ, PT ;  /* 0x000000ff0400720c */ /* 0x020fc40003f45270 */
[----:B0-----:R-:W-:Y:S02]  /*5380*/  ISETP.LT.U32.AND P0, PT, R8, R2, PT ;  /* 0x000000020800720c */ /* 0x001fe40003f01070 */
[----:B------:R-:W-:Y:S02]  /*5390*/  @P4 SEL R4, R3, 0x1, !P2 ;  /* 0x0000000103044807 */ /* 0x000fe40005000000 */
[----:B------:R-:W-:Y:S02]  /*53a0*/  ISETP.LT.AND.EX P0, PT, R9, R5, PT, P0 ;  /* 0x000000050900720c */ /* 0x000fe40003f01300 */
[----:B------:R-:W-:Y:S02]  /*53b0*/  LOP3.LUT P3, RZ, R4, 0xff, RZ, 0xc0, !PT ;  /* 0x000000ff04ff7812 */ /* 0x000fe4000786c0ff */
[----:B--2---:R-:W-:-:S03]  /*53c0*/  ISETP.NE.AND P5, PT, R16, RZ, PT ;  /* 0x000000ff1000720c */ /* 0x004fc60003fa5270 */
[C---:B-1-3--:R-:W-:Y:S02]  /*53d0*/  @P2 SEL R2, R8.reuse, R2, P0 ;  /* 0x0000000208022207 */ /* 0x04afe40000000000 */
        /* <DEDUP_REMOVED lines=16> */
[----:B------:R-:W2:Y:S01]  /*54e0*/  LDS.64 R2, [UR4+0x70] ;  /* 0x00007004ff027984 */ /* 0x000ea20008000a00 */
[----:B------:R-:W-:Y:S02]  /*54f0*/  ISETP.LT.AND.EX P0, PT, R11, R15, PT, P0 ;  /* 0x0000000f0b00720c */ /* 0x000fe40003f01300 */
[----:B------:R-:W-:Y:S02]  /*5500*/  LOP3.LUT P5, RZ, R17, 0xff, RZ, 0xc0, !PT ;  /* 0x000000ff11ff7812 */ /* 0x000fe400078ac0ff */
[----:B------:R-:W-:-:S02]  /*5510*/  @P4 SEL R5, R10, R5, P0 ;  /* 0x000000050a054207 */ /* 0x000fc40000000000 */
[----:B------:R-:W-:Y:S02]  /*5520*/  ISETP.NE.AND P3, PT, R14, RZ, PT ;  /* 0x000000ff0e00720c */ /* 0x000fe40003f65270 */
[C---:B------:R-:W-:Y:S02]  /*5530*/  @P4 SEL R15, R11.reuse, R15, P0 ;  /* 0x0000000f0b0f4207 */ /* 0x040fe40000000000 */
[----:B------:R-:W-:Y:S02]  /*5540*/  SEL R13, R10, R5, !P2 ;  /* 0x000000050a0d7207 */ /* 0x000fe40005000000 */
[----:B------:R-:W-:Y:S01]  /*5550*/  SEL R15, R11, R15, !P2 ;  /* 0x0000000f0b0f7207 */ /* 0x000fe20005000000 */
[----:B------:R-:W3:Y:S01]  /*5560*/  LDS.U8 R10, [UR4+0x78] ;  /* 0x00007804ff0a7984 */ /* 0x000ee20008000000 */
[----:B----4-:R-:W-:Y:S02]  /*5570*/  ISETP.LT.U32.AND P0, PT, R6, R13, PT ;  /* 0x0000000d0600720c */ /* 0x010fe40003f01070 */
[----:B------:R-:W-:Y:S01]  /*5580*/  @P5 SEL R14, R17, 0x1, !P3 ;  /* 0x00000001110e5807 */ /* 0x000fe20005800000 */
[----:B------:R-:W4:Y:S01]  /*5590*/  LDS.64 R4, [UR4+0x80] ;  /* 0x00008004ff047984 */ /* 0x000f220008000a00 */
[----:B------:R-:W-:-:S02]  /*55a0*/  ISETP.LT.AND.EX P0, PT, R7, R15, PT, P0 ;  /* 0x0000000f0700720c */ /* 0x000fc40003f01300 */
[----:B------:R-:W-:Y:S02]  /*55b0*/  LOP3.LUT P4, RZ, R14, 0xff, RZ, 0xc0, !PT ;  /* 0x000000ff0eff7812 */ /* 0x000fe4000788c0ff */
[----:B------:R-:W-:Y:S02]  /*55c0*/  @P3 SEL R13, R6, R13, P0 ;  /* 0x0000000d060d3207 */ /* 0x000fe40000000000 */
[----:B------:R-:W-:Y:S02]  /*55d0*/  ISETP.NE.AND P2, PT, R18, RZ, PT ;  /* 0x000000ff1200720c */ /* 0x000fe40003f45270 */
        /* <DEDUP_REMOVED lines=12> */
[----:B--2---:R-:W-:Y:S02]  /*56a0*/  ISETP.LT.U32.AND P0, PT, R2, R7, PT ;  /* 0x000000070200720c */ /* 0x004fe40003f01070 */
[----:B------:R-:W-:Y:S02]  /*56b0*/  @P5 SEL R12, R18, 0x1, !P3 ;  /* 0x00000001120c5807 */ /* 0x000fe40005800000 */
[----:B------:R-:W-:-:S02]  /*56c0*/  ISETP.LT.AND.EX P0, PT, R3, R9, PT, P0 ;  /* 0x000000090300720c */ /* 0x000fc40003f01300 */
[----:B---3--:R-:W-:Y:S02]  /*56d0*/  ISETP.NE.AND P4, PT, R10, RZ, PT ;  /* 0x000000ff0a00720c */ /* 0x008fe40003f85270 */
[----:B------:R-:W-:Y:S02]  /*56e0*/  @P3 SEL R7, R2, R7, P0 ;  /* 0x0000000702073207 */ /* 0x000fe40000000000 */
[----:B------:R-:W-:Y:S02]  /*56f0*/  LOP3.LUT P2, RZ, R12, 0xff, RZ, 0xc0, !PT ;  /* 0x000000ff0cff7812 */ /* 0x000fe4000784c0ff */
[C---:B------:R-:W-:Y:S02]  /*5700*/  @P3 SEL R9, R3.reuse, R9, P0 ;  /* 0x0000000903093207 */ /* 0x040fe40000000000 */
[----:B------:R-:W-:Y:S02]  /*5710*/  SEL R7, R2, R7, !P5 ;  /* 0x0000000702077207 */ /* 0x000fe40006800000 */
[----:B------:R-:W-:-:S02]  /*5720*/  SEL R9, R3, R9, !P5 ;  /* 0x0000000903097207 */ /* 0x000fc40006800000 */
[----:B----4-:R-:W-:-:S04]  /*5730*/  ISETP.LT.U32.AND P0, PT, R4, R7, PT ;  /* 0x000000070400720c */ /* 0x010fc80003f01070 */
[C---:B------:R-:W-:Y:S02]  /*5740*/  ISETP.LT.AND.EX P0, PT, R5.reuse, R9, PT, P0 ;  /* 0x000000090500720c */ /* 0x040fe40003f01300 */
[----:B------:R-:W-:Y:S02]  /*5750*/  @P2 SEL R10, R12, 0x1, !P4 ;  /* 0x000000010c0a2807 */ /* 0x000fe40006000000 */
[----:B------:R-:W-:Y:S02]  /*5760*/  @P4 SEL R7, R4, R7, P0 ;  /* 0x0000000704074207 */ /* 0x000fe40000000000 */
[----:B------:R-:W-:Y:S02]  /*5770*/  @P4 SEL R9, R5, R9, P0 ;  /* 0x0000000905094207 */ /* 0x000fe40000000000 */
[----:B------:R-:W-:Y:S02]  /*5780*/  PRMT R3, R10, 0x7610, R3 ;  /* 0x000076100a037816 */ /* 0x000fe40000000003 */
[----:B------:R-:W-:-:S02]  /*5790*/  SEL R2, R4, R7, !P2 ;  /* 0x0000000704027207 */ /* 0x000fc40005000000 */
[----:B------:R-:W-:-:S07]  /*57a0*/  SEL R5, R5, R9, !P2 ;  /* 0x0000000905057207 */ /* 0x000fce0005000000 */
.L_x_25:
[----:B------:R-:W-:Y:S05]  /*57b0*/  BSYNC.RECONVERGENT B0 ;  /* 0x0000000000007941 */ /* 0x000fea0003800200 */
.L_x_0:
[----:B------:R-:W-:Y:S05]  /*57c0*/  @P1 EXIT ;  /* 0x000000000000194d */ /* 0x000fea0003800000 */
[----:B012-4-:R-:W0:Y:S01]  /*57d0*/  LDC.64 R6, c[0x0][0x398] ;  /* 0x0000e600ff067b82 */ /* 0x017e220000000a00 */
[----:B------:R-:W-:Y:S02]  /*57e0*/  IMAD.MOV.U32 R4, RZ, RZ, R2 ;  /* 0x000000ffff047224 */ /* 0x000fe400078e0002 */
[----:B0-----:R-:W-:-:S05]  /*57f0*/  IMAD.WIDE.U32 R6, R0, 0x10, R6 ;  /* 0x0000001000067825 */ /* 0x001fca00078e0006 */
[----:B------:R-:W-:Y:S04]  /*5800*/  STG.E.64 desc[UR10][R6.64+0x8], R4 ;  /* 0x0000080406007986 */ /* 0x000fe8000c101b0a */
[----:B------:R-:W-:Y:S01]  /*5810*/  STG.E.U8 desc[UR10][R6.64], R3 ;  /* 0x0000000306007986 */ /* 0x000fe2000c10110a */
[----:B------:R-:W-:Y:S05]  /*5820*/  EXIT ;  /* 0x000000000000794d */ /* 0x000fea0003800000 */
.L_x_67:
[----:B------:R-:W-:-:S00]  /*5830*/  BRA `(.L_x_67) ;  /* 0xfffffffc00fc7947 */ /* 0x000fc0000383ffff */
[----:B------:R-:W-:-:S00]  /*5840*/  NOP ;  /* 0x0000000000007918 */ /* 0x000fc00000000000 */
        /* <DEDUP_REMOVED lines=11> */
.L_x_677:


//--------------------- .text._ZN3cub18CUB_300001_SM_10006detail6reduce28DeviceReduceSingleTileKernelINS2_10policy_hubIN4cuda3std3__45tupleIJblEEEyN6thrust24THRUST_300001_SM_1000_NS8cuda_cub9__find_if7functorIS9_EEE10Policy1000ENSB_12zip_iteratorINS8_IJNSD_26transform_input_iterator_tIbNSB_6detail15normal_iteratorINSB_10device_ptrIiEEEE7is_evenEENSB_17counting_iteratorIlNSB_11use_defaultESS_SS_EEEEEEEPS9_ySF_S9_S9_NS7_10__identityEEEvT0_T1_T2_T3_T4_T6_ --------------------------
	.section	.text._ZN3cub18CUB_300001_SM_10006detail6reduce28DeviceReduceSingleTileKernelINS2_10policy_hubIN4cuda3std3__45tupleIJblEEEyN6thrust24THRUST_300001_SM_1000_NS8cuda_cub9__find_if7functorIS9_EEE10Policy1000ENSB_12zip_iteratorINS8_IJNSD_26transform_input_iterator_tIbNSB_6detail15normal_iteratorINSB_10device_ptrIiEEEE7is_evenEENSB_17counting_iteratorIlNSB_11use_defaultESS_SS_EEEEEEEPS9_ySF_S9_S9_NS7_10__identityEEEvT0_T1_T2_T3_T4_T6_,"ax",@progbits
	.align	128
        .global         _ZN3cub18CUB_300001_SM_10006detail6reduce28DeviceReduceSingleTileKernelINS2_10policy_hubIN4cuda3std3__45tupleIJblEEEyN6thrust24THRUST_300001_SM_1000_NS8cuda_cub9__find_if7functorIS9_EEE10Policy1000ENSB_12zip_iteratorINS8_IJNSD_26transform_input_iterator_tIbNSB_6detail15normal_iteratorINSB_10device_ptrIiEEEE7is_evenEENSB_17counting_iteratorIlNSB_11use_defaultESS_SS_EEEEEEEPS9_ySF_S9_S9_NS7_10__identityEEEvT0_T1_T2_T3_T4_T6_
        .type           _ZN3cub18CUB_300001_SM_10006detail6reduce28DeviceReduceSingleTileKernelINS2_10policy_hubIN4cuda3std3__45tupleIJblEEEyN6thrust24THRUST_300001_SM_1000_NS8cuda_cub9__find_if7functorIS9_EEE10Policy1000ENSB_12zip_iteratorINS8_IJNSD_26transform_input_iterator_tIbNSB_6detail15normal_iteratorINSB_10device_ptrIiEEEE7is_evenEENSB_17counting_iteratorIlNSB_11use_defaultESS_SS_EEEEEEEPS9_ySF_S9_S9_NS7_10__identityEEEvT0_T1_T2_T3_T4_T6_,@function
        .size           _ZN3cub18CUB_300001_SM_10006detail6reduce28DeviceReduceSingleTileKernelINS2_10policy_hubIN4cuda3std3__45tupleIJblEEEyN6thrust24THRUST_300001_SM_1000_NS8cuda_cub9__find_if7functorIS9_EEE10Policy1000ENSB_12zip_iteratorINS8_IJNSD_26transform_input_iterator_tIbNSB_6detail15normal_iteratorINSB_10device_ptrIiEEEE7is_evenEENSB_17counting_iteratorIlNSB_11use_defaultESS_SS_EEEEEEEPS9_ySF_S9_S9_NS7_10__identityEEEvT0_T1_T2_T3_T4_T6_,(.L_x_678 - _ZN3cub18CUB_300001_SM_10006detail6reduce28DeviceReduceSingleTileKernelINS2_10policy_hubIN4cuda3std3__45tupleIJblEEEyN6thrust24THRUST_300001_SM_1000_NS8cuda_cub9__find_if7functorIS9_EEE10Policy1000ENSB_12zip_iteratorINS8_IJNSD_26transform_input_iterator_tIbNSB_6detail15normal_iteratorINSB_10device_ptrIiEEEE7is_evenEENSB_17counting_iteratorIlNSB_11use_defaultESS_SS_EEEEEEEPS9_ySF_S9_S9_NS7_10__identityEEEvT0_T1_T2_T3_T4_T6_)
        .other          _ZN3cub18CUB_300001_SM_10006detail6reduce28DeviceReduceSingleTileKernelINS2_10policy_hubIN4cuda3std3__45tupleIJblEEEyN6thrust24THRUST_300001_SM_1000_NS8cuda_cub9__find_if7functorIS9_EEE10Policy1000ENSB_12zip_iteratorINS8_IJNSD_26transform_input_iterator_tIbNSB_6detail15normal_iteratorINSB_10device_ptrIiEEEE7is_evenEENSB_17counting_iteratorIlNSB_11use_defaultESS_SS_EEEEEEEPS9_ySF_S9_S9_NS7_10__identityEEEvT0_T1_T2_T3_T4_T6_,@"STO_CUDA_ENTRY STV_DEFAULT"
_ZN3cub18CUB_300001_SM_10006detail6reduce28DeviceReduceSingleTileKernelINS2_10policy_hubIN4cuda3std3__45tupleIJblEEEyN6thrust24THRUST_300001_SM_1000_NS8cuda_cub9__find_if7functorIS9_EEE10Policy1000ENSB_12zip_iteratorINS8_IJNSD_26transform_input_iterator_tIbNSB_6detail15normal_iteratorINSB_10device_ptrIiEEEE7is_evenEENSB_17counting_iteratorIlNSB_11use_defaultESS_SS_EEEEEEEPS9_ySF_S9_S9_NS7_10__identityEEEvT0_T1_T2_T3_T4_T6_:
.text._ZN3cub18CUB_300001_SM_10006detail6reduce28DeviceReduceSingleTileKernelINS2_10policy_hubIN4cuda3std3__45tupleIJblEEEyN6thrust24THRUST_300001_SM_1000_NS8cuda_cub9__find_if7functorIS9_EEE10Policy1000ENSB_12zip_iteratorINS8_IJNSD_26transform_input_iterator_tIbNSB_6detail15normal_iteratorINSB_10device_ptrIiEEEE7is_evenEENSB_17counting_iteratorIlNSB_11use_defaultESS_SS_EEEEEEEPS9_ySF_S9_S9_NS7_10__identityEEEvT0_T1_T2_T3_T4_T6_:
[----:B------:R-:W-:Y:S01]  /*0000*/  LDC R1, c[0x0][0x37c] ;  /* 0x0000df00ff017b82 */ /* 0x000fe20000000800 */
[----:B------:R-:W0:Y:S07]  /*0010*/  LDCU.64 UR4, c[0x0][0x3a0] ;  /* 0x00007400ff0477ac */ /* 0x000e2e0008000a00 */
[----:B------:R-:W1:Y:S01]  /*0020*/  LDC.U8 R0, c[0x0][0x3b0] ;  /* 0x0000ec00ff007b82 */ /* 0x000e620000000000 */
[----:B------:R-:W2:Y:S01]  /*0030*/  LDCU.64 UR8, c[0x0][0x358] ;  /* 0x00006b00ff0877ac */ /* 0x000ea20008000a00 */
[----:B0-----:R-:W-:-:S04]  /*0040*/  UISETP.NE.U32.AND UP0, UPT, UR4, URZ, UPT ;  /* 0x000000ff0400728c */ /* 0x001fc8000bf05070 */
[----:B------:R-:W-:-:S09]  /*0050*/  UISETP.NE.AND.EX UP0, UPT, UR5, URZ, UPT, UP0 ;  /* 0x000000ff0500728c */ /* 0x000fd2000bf05300 */
[----:B--2---:R-:W-:Y:S05]  /*0060*/  BRA.U UP0, `(.L_x_68) ;  /* 0x0000000100207547 */ /* 0x004fea000b800000 */
[----:B------:R-:W0:Y:S02]  /*0070*/  S2R R2, SR_TID.X ;  /* 0x0000000000027919 */ /* 0x000e240000002100 */
[----:B0-----:R-:W-:-:S13]  /*0080*/  ISETP.NE.AND P0, PT, R2, RZ, PT ;  /* 0x000000ff0200720c */ /* 0x001fda0003f05270 */
[----:B------:R-:W-:Y:S05]  /*0090*/  @P0 EXIT ;  /* 0x000000000000094d */ /* 0x000fea0003800000 */
[----:B------:R-:W1:Y:S08]  /*00a0*/  LDC.64 R2, c[0x0][0x398] ;  /* 0x0000e600ff027b82 */ /* 0x000e700000000a00 */
[----:B------:R-:W0:Y:S01]  /*00b0*/  LDC.64 R4, c[0x0][0x3b8] ;  /* 0x0000ee00ff047b82 */ /* 0x000e220000000a00 */
[----:B-1----:R-:W-:Y:S04]  /*00c0*/  STG.E.U8 desc[UR8][R2.64], R0 ;  /* 0x0000000002007986 */ /* 0x002fe8000c101108 */
[----:B0-----:R-:W-:Y:S01]  /*00d0*/  STG.E.64 desc[UR8][R2.64+0x8], R4 ;  /* 0x0000080402007986 */ /* 0x001fe2000c101b08 */
[----:B------:R-:W-:Y:S05]  /*00e0*/  EXIT ;  /* 0x000000000000794d */ /* 0x000fea0003800000 */
.L_x_68:
[----:B------:R-:W-:Y:S01]  /*00f0*/  UISETP.GT.U32.AND UP0, UPT, UR4, 0x3ff, UPT ;  /* 0x000003ff0400788c */ /* 0x000fe2000bf04070 */
[----:B------:R-:W-:Y:S03]  /*0100*/  BSSY.RECONVERGENT B0, `(.L_x_69) ;  /* 0x0000539000007945 */ /* 0x000fe60003800200 */
[----:B------:R-:W-:-:S09]  /*0110*/  UISETP.GT.U32.AND.EX UP0, UPT, UR5, URZ, UPT, UP0 ;  /* 0x000000ff0500728c */ /* 0x000fd2000bf04100 */
[----:B------:R-:W-:Y:S05]  /*0120*/  BRA.U UP0, `(.L_x_70) ;  /* 0x0000002d00987547 */ /* 0x000fea000b800000 */
[----:B------:R-:W0:Y:S01]  /*0130*/  S2R R7, SR_TID.X ;  /* 0x0000000000077919 */ /* 0x000e220000002100 */
[----:B------:R-:W-:Y:S01]  /*0140*/  IMAD.MOV.U32 R6, RZ, RZ, RZ ;  /* 0x000000ffff067224 */ /* 0x000fe200078e00ff */
[----:B------:R-:W2:Y:S01]  /*0150*/  LDCU.64 UR6, c[0x0][0x390] ;  /* 0x00007200ff0677ac */ /* 0x000ea20008000a00 */
[----:B0-----:R-:W-:-:S13]  /*0160*/  ISETP.GE.U32.AND P0, PT, R7, UR4, PT ;  /* 0x0000000407007c0c */ /* 0x001fda000bf06070 */
[----:B------:R-:W0:Y:S08]  /*0170*/  @!P0 LDC.64 R2, c[0x0][0x380] ;  /* 0x0000e000ff028b82 */ /* 0x000e300000000a00 */
[----:B------:R-:W3:Y:S01]  /*0180*/  @!P0 LDC.64 R8, c[0x0][0x390] ;  /* 0x0000e400ff088b82 */ /* 0x000ee20000000a00 */
[----:B0-----:R-:W-:-:S06]  /*0190*/  @!P0 IMAD.WIDE.U32 R2, R7, 0x4, R2 ;  /* 0x0000000407028825 */ /* 0x001fcc00078e0002 */
[----:B------:R-:W4:Y:S01]  /*01a0*/  @!P0 LDG.E.U8 R2, desc[UR8][R2.64] ;  /* 0x0000000802028981 */ /* 0x000f22000c1e1100 */
[----:B------:R-:W-:Y:S01]  /*01b0*/  IMAD.MOV.U32 R11, RZ, RZ, R7 ;  /* 0x000000ffff0b7224 */ /* 0x000fe200078e0007 */
[C---:B---3--:R-:W-:Y:S01]  /*01c0*/  @!P0 IADD3 R6, P2, PT, R7.reuse, R8, RZ ;  /* 0x0000000807068210 */ /* 0x048fe20007f5e0ff */
[----:B------:R-:W-:Y:S01]  /*01d0*/  @!P0 VIADD R11, R7, 0x100 ;  /* 0x00000100070b8836 */ /* 0x000fe20000000000 */
[----:B------:R-:W-:Y:S01]  /*01e0*/  PRMT R4, RZ, 0x7610, R4 ;  /* 0x00007610ff047816 */ /* 0x000fe20000000004 */
[----:B------:R-:W-:Y:S01]  /*01f0*/  BSSY.RECONVERGENT B1, `(.L_x_71) ;  /* 0x00000fb000017945 */ /* 0x000fe20003800200 */
[----:B------:R-:W-:Y:S02]  /*0200*/  IMAD.MOV.U32 R5, RZ, RZ, RZ ;  /* 0x000000ffff057224 */ /* 0x000fe400078e00ff */
[----:B------:R-:W-:Y:S01]  /*0210*/  ISETP.GE.U32.AND P1, PT, R11, UR4, PT ;  /* 0x000000040b007c0c */ /* 0x000fe2000bf26070 */
[----:B------:R-:W-:Y:S01]  /*0220*/  @!P0 IMAD.X R5, RZ, RZ, R9, P2 ;  /* 0x000000ffff058224 */ /* 0x000fe200010e0609 */
[----:B----4-:R-:W-:-:S04]  /*0230*/  @!P0 LOP3.LUT R8, R2, 0x1, RZ, 0xc, !PT ;  /* 0x0000000102088812 */ /* 0x010fc800078e0cff */
[----:B------:R-:W-:-:S07]  /*0240*/  @!P0 PRMT R4, R8, 0x7610, R4 ;  /* 0x0000761008048816 */ /* 0x000fce0000000004 */
[----:B--2---:R-:W-:Y:S05]  /*0250*/  @P1 BRA `(.L_x_72) ;  /* 0x0000000c00d01947 */ /* 0x004fea0003800000 */
[----:B------:R-:W-:Y:S01]  /*0260*/  LOP3.LUT R10, RZ, R11, RZ, 0x33, !PT ;  /* 0x0000000bff0a7212 */ /* 0x000fe200078e33ff */
[----:B------:R-:W-:Y:S04]  /*0270*/  BSSY.RECONVERGENT B2, `(.L_x_73) ;  /* 0x0000079000027945 */ /* 0x000fe80003800200 */
[----:B------:R-:W-:-:S05]  /*0280*/  VIADD R10, R10, UR4 ;  /* 0x000000040a0a7c36 */ /* 0x000fca0008000000 */
[C---:B------:R-:W-:Y:S02]  /*0290*/  ISETP.GE.U32.AND P0, PT, R10.reuse, 0x700, PT ;  /* 0x000007000a00780c */ /* 0x040fe40003f06070 */
[----:B------:R-:W-:-:S04]  /*02a0*/  LEA.HI R12, R10, 0x1, RZ, 0x18 ;  /* 0x000000010a0c7811 */ /* 0x000fc800078fc0ff */
[----:B------:R-:W-:-:S04]  /*02b0*/  LOP3.LUT R22, R12, 0x7, RZ, 0xc0, !PT ;  /* 0x000000070c167812 */ /* 0x000fc800078ec0ff */
[----:B------:R-:W-:-:S03]  /*02c0*/  ISETP.NE.AND P1, PT, R22, RZ, PT ;  /* 0x000000ff1600720c */ /* 0x000fc60003f25270 */
[----:B------:R-:W-:Y:S10]  /*02d0*/  @!P0 BRA `(.L_x_74) ;  /* 0x0000000400c88947 */ /* 0x000ff40003800000 */
[----:B------:R-:W0:Y:S01]  /*02e0*/  LDC.64 R2, c[0x0][0x380] ;  /* 0x0000e000ff027b82 */ /* 0x000e220000000a00 */
[----:B------:R-:W-:-:S05]  /*02f0*/  LOP3.LUT R13, R12, 0x1fffff8, RZ, 0xc0, !PT ;  /* 0x01fffff80c0d7812 */ /* 0x000fca00078ec0ff */
[----:B------:R-:W-:-:S07]  /*0300*/  IMAD.MOV R13, RZ, RZ, -R13 ;  /* 0x000000ffff0d7224 */ /* 0x000fce00078e0a0d */
.L_x_75:
[----:B0-----:R-:W-:-:S05]  /*0310*/  IMAD.WIDE.U32 R8, R11, 0x4, R2 ;  /* 0x000000040b087825 */ /* 0x001fca00078e0002 */
        /* <DEDUP_REMOVED lines=13> */
[----:B------:R-:W-:Y:S01]  /*03f0*/  ISETP.LT.U32.AND P0, PT, R6, R23, PT ;  /* 0x000000170600720c */ /* 0x000fe20003f01070 */
[----:B------:R-:W-:Y:S02]  /*0400*/  IMAD.X R5, RZ, RZ, UR7, P3 ;  /* 0x00000007ff057e24 */ /* 0x000fe400098e06ff */
[----:B------:R-:W-:-:S03]  /*0410*/  VIADD R11, R11, 0x800 ;  /* 0x000008000b0b7836 */ /* 0x000fc60000000000 */
[----:B------:R-:W-:Y:S02]  /*0420*/  ISETP.LT.AND.EX P0, PT, R5, R24, PT, P0 ;  /* 0x000000180500720c */ /* 0x000fe40003f01300 */
[C---:B--2---:R-:W-:Y:S02]  /*0430*/  LOP3.LUT P5, RZ, R20.reuse, 0x1, RZ, 0xc0, !PT ;  /* 0x0000000114ff7812 */ /* 0x044fe400078ac0ff */
[----:B------:R-:W-:Y:S02]  /*0440*/  LOP3.LUT R20, R20, 0x1, RZ, 0xc, !PT ;  /* 0x0000000114147812 */ /* 0x000fe400078e0cff */
[----:B------:R-:W-:Y:S02]  /*0450*/  @P2 SEL R20, R4, 0x1, P5 ;  /* 0x0000000104142807 */ /* 0x000fe40002800000 */
[----:B------:R-:W-:Y:S02]  /*0460*/  IADD3 R4, P6, PT, R6, 0x100, RZ ;  /* 0x0000010006047810 */ /* 0x000fe40007fde0ff */
[----:B------:R-:W-:-:S02]  /*0470*/  LOP3.LUT P3, RZ, R20, 0xff, RZ, 0xc0, !PT ;  /* 0x000000ff14ff7812 */ /* 0x000fc4000786c0ff */
[C---:B---3--:R-:W-:Y:S02]  /*0480*/  LOP3.LUT P4, RZ, R21.reuse, 0x1, RZ, 0xc0, !PT ;  /* 0x0000000115ff7812 */ /* 0x048fe4000788c0ff */
[----:B------:R-:W-:Y:S02]  /*0490*/  LOP3.LUT R21, R21, 0x1, RZ, 0xc, !PT ;  /* 0x0000000115157812 */ /* 0x000fe400078e0cff */
[C---:B------:R-:W-:Y:S02]  /*04a0*/  @!P5 SEL R23, R6.reuse, R23, P0 ;  /* 0x000000170617d207 */ /* 0x040fe40000000000 */
[C---:B------:R-:W-:Y:S02]  /*04b0*/  @!P5 SEL R24, R5.reuse, R24, P0 ;  /* 0x000000180518d207 */ /* 0x040fe40000000000 */
[----:B------:R-:W-:Y:S01]  /*04c0*/  SEL R25, R6, R23, !P2 ;  /* 0x0000001706197207 */ /* 0x000fe20005000000 */
[----:B------:R-:W-:Y:S01]  /*04d0*/  IMAD.X R23, RZ, RZ, R5, P6 ;  /* 0x000000ffff177224 */ /* 0x000fe200030e0605 */
[----:B------:R-:W-:-:S02]  /*04e0*/  SEL R24, R5, R24, !P2 ;  /* 0x0000001805187207 */ /* 0x000fc40005000000 */
[-C--:B------:R-:W-:Y:S02]  /*04f0*/  ISETP.LT.U32.AND P0, PT, R4, R25.reuse, PT ;  /* 0x000000190400720c */ /* 0x080fe40003f01070 */
[----:B------:R-:W-:Y:S02]  /*0500*/  @P3 SEL R21, R20, 0x1, P4 ;  /* 0x0000000114153807 */ /* 0x000fe40002000000 */
[----:B------:R-:W-:Y:S02]  /*0510*/  ISETP.LT.AND.EX P0, PT, R23, R24, PT, P0 ;  /* 0x000000181700720c */ /* 0x000fe40003f01300 */
[----:B------:R-:W-:Y:S02]  /*0520*/  LOP3.LUT P2, RZ, R21, 0xff, RZ, 0xc0, !PT ;  /* 0x000000ff15ff7812 */ /* 0x000fe4000784c0ff */
[----:B------:R-:W-:Y:S02]  /*0530*/  @!P4 SEL R25, R4, R25, P0 ;  /* 0x000000190419c207 */ /* 0x000fe40000000000 */
[----:B0-----:R-:W-:-:S02]  /*0540*/  IADD3 R9, P5, PT, R6, 0x200, RZ ;  /* 0x0000020006097810 */ /* 0x001fc40007fbe0ff */
[----:B------:R-:W-:Y:S02]  /*0550*/  @!P4 SEL R24, R23, R24, P0 ;  /* 0x000000181718c207 */ /* 0x000fe40000000000 */
[----:B----4-:R-:W-:Y:S02]  /*0560*/  LOP3.LUT P4, RZ, R19, 0x1, RZ, 0xc0, !PT ;  /* 0x0000000113ff7812 */ /* 0x010fe4000788c0ff */
[----:B------:R-:W-:Y:S01]  /*0570*/  SEL R20, R4, R25, !P3 ;  /* 0x0000001904147207 */ /* 0x000fe20005800000 */
[----:B------:R-:W-:Y:S01]  /*0580*/  IMAD.X R4, RZ, RZ, R5, P5 ;  /* 0x000000ffff047224 */ /* 0x000fe200028e0605 */
[----:B------:R-:W-:Y:S02]  /*0590*/  SEL R23, R23, R24, !P3 ;  /* 0x0000001817177207 */ /* 0x000fe40005800000 */
[----:B------:R-:W-:Y:S02]  /*05a0*/  ISETP.LT.U32.AND P0, PT, R9, R20, PT ;  /* 0x000000140900720c */ /* 0x000fe40003f01070 */
[----:B------:R-:W-:-:S02]  /*05b0*/  LOP3.LUT R19, R19, 0x1, RZ, 0xc, !PT ;  /* 0x0000000113137812 */ /* 0x000fc400078e0cff */
[CC--:B------:R-:W-:Y:S02]  /*05c0*/  ISETP.LT.AND.EX P0, PT, R4.reuse, R23.reuse, PT, P0 ;  /* 0x000000170400720c */ /* 0x0c0fe40003f01300 */
[----:B------:R-:W-:Y:S02]  /*05d0*/  @P2 SEL R19, R21, 0x1, P4 ;  /* 0x0000000115132807 */ /* 0x000fe40002000000 */
[----:B------:R-:W-:Y:S02]  /*05e0*/  @!P4 SEL R20, R9, R20, P0 ;  /* 0x000000140914c207 */ /* 0x000fe40000000000 */
[----:B------:R-:W-:Y:S02]  /*05f0*/  @!P4 SEL R23, R4, R23, P0 ;  /* 0x000000170417c207 */ /* 0x000fe40000000000 */
[----:B------:R-:W-:Y:S02]  /*0600*/  IADD3 R8, P0, PT, R6, 0x300, RZ ;  /* 0x0000030006087810 */ /* 0x000fe40007f1e0ff */
[----:B------:R-:W-:-:S02]  /*0610*/  LOP3.LUT P3, RZ, R19, 0xff, RZ, 0xc0, !PT ;  /* 0x000000ff13ff7812 */ /* 0x000fc4000786c0ff */
[----:B-----5:R-:W-:Y:S02]  /*0620*/  LOP3.LUT P4, RZ, R18, 0x1, RZ, 0xc0, !PT ;  /* 0x0000000112ff7812 */ /* 0x020fe4000788c0ff */
[----:B------:R-:W-:Y:S01]  /*0630*/  SEL R9, R9, R20, !P2 ;  /* 0x0000001409097207 */ /* 0x000fe20005000000 */
[----:B------:R-:W-:Y:S01]  /*0640*/  IMAD.X R20, RZ, RZ, R5, P0 ;  /* 0x000000ffff147224 */ /* 0x000fe200000e0605 */
[----:B------:R-:W-:Y:S02]  /*0650*/  SEL R21, R4, R23, !P2 ;  /* 0x0000001704157207 */ /* 0x000fe40005000000 */
[----:B------:R-:W-:Y:S02]  /*0660*/  ISETP.LT.U32.AND P0, PT, R8, R9, PT ;  /* 0x000000090800720c */ /* 0x000fe40003f01070 */
[----:B------:R-:W-:Y:S02]  /*0670*/  LOP3.LUT R18, R18, 0x1, RZ, 0xc, !PT ;  /* 0x0000000112127812 */ /* 0x000fe400078e0cff */
[----:B------:R-:W-:-:S02]  /*0680*/  ISETP.LT.AND.EX P0, PT, R20, R21, PT, P0 ;  /* 0x000000151400720c */ /* 0x000fc40003f01300 */
[----:B------:R-:W-:Y:S02]  /*0690*/  @P3 SEL R18, R19, 0x1, P4 ;  /* 0x0000000113123807 */ /* 0x000fe40002000000 */
[----:B------:R-:W-:Y:S02]  /*06a0*/  @!P4 SEL R9, R8, R9, P0 ;  /* 0x000000090809c207 */ /* 0x000fe40000000000 */
[----:B------:R-:W-:Y:S02]  /*06b0*/  @!P4 SEL R21, R20, R21, P0 ;  /* 0x000000151415c207 */ /* 0x000fe40000000000 */
[----:B------:R-:W-:Y:S02]  /*06c0*/  IADD3 R19, P0, PT, R6, 0x400, RZ ;  /* 0x0000040006137810 */ /* 0x000fe40007f1e0ff */
[----:B------:R-:W-:Y:S02]  /*06d0*/  LOP3.LUT P4, RZ, R17, 0x1, RZ, 0xc0, !PT ;  /* 0x0000000111ff7812 */ /* 0x000fe4000788c0ff */
[----:B------:R-:W-:-:S02]  /*06e0*/  LOP3.LUT P2, RZ, R18, 0xff, RZ, 0xc0, !PT ;  /* 0x000000ff12ff7812 */ /* 0x000fc4000784c0ff */
[----:B------:R-:W-:Y:S02]  /*06f0*/  SEL R8, R8, R9, !P3 ;  /* 0x0000000908087207 */ /* 0x000fe40005800000 */
[----:B------:R-:W-:Y:S01]  /*0700*/  SEL R20, R20, R21, !P3 ;  /* 0x0000001514147207 */ /* 0x000fe20005800000 */
[----:B------:R-:W-:Y:S01]  /*0710*/  IMAD.X R21, RZ, RZ, R5, P0 ;  /* 0x000000ffff157224 */ /* 0x000fe200000e0605 */
[----:B------:R-:W-:Y:S02]  /*0720*/  ISETP.LT.U32.AND P0, PT, R19, R8, PT ;  /* 0x000000081300720c */ /* 0x000fe40003f01070 */
[----:B------:R-:W-:Y:S02]  /*0730*/  LOP3.LUT R17, R17, 0x1, RZ, 0xc, !PT ;  /* 0x0000000111117812 */ /* 0x000fe400078e0cff */
[----:B------:R-:W-:Y:S02]  /*0740*/  ISETP.LT.AND.EX P0, PT, R21, R20, PT, P0 ;  /* 0x000000141500720c */ /* 0x000fe40003f01300 */
[----:B------:R-:W-:-:S02]  /*0750*/  IADD3 R4, P5, PT, R6, 0x500, RZ ;  /* 0x0000050006047810 */ /* 0x000fc40007fbe0ff */
[----:B------:R-:W-:Y:S02]  /*0760*/  @!P4 SEL R8, R19, R8, P0 ;  /* 0x000000081308c207 */ /* 0x000fe40000000000 */
[----:B------:R-:W-:Y:S02]  /*0770*/  @P2 SEL R17, R18, 0x1, P4 ;  /* 0x0000000112112807 */ /* 0x000fe40002000000 */
[----:B------:R-:W-:Y:S02]  /*0780*/  @!P4 SEL R20, R21, R20, P0 ;  /* 0x000000141514c207 */ /* 0x000fe40000000000 */
[----:B------:R-:W-:Y:S02]  /*0790*/  LOP3.LUT P4, RZ, R16, 0x1, RZ, 0xc0, !PT ;  /* 0x0000000110ff7812 */ /* 0x000fe4000788c0ff */
[----:B------:R-:W-:Y:S01]  /*07a0*/  SEL R19, R19, R8, !P2 ;  /* 0x0000000813137207 */ /* 0x000fe20005000000 */
[----:B------:R-:W-:Y:S01]  /*07b0*/  IMAD.X R8, RZ, RZ, R5, P5 ;  /* 0x000000ffff087224 */ /* 0x000fe200028e0605 */
[----:B------:R-:W-:-:S02]  /*07c0*/  LOP3.LUT P3, RZ, R17, 0xff, RZ, 0xc0, !PT ;  /* 0x000000ff11ff7812 */ /* 0x000fc4000786c0ff */
[----:B------:R-:W-:Y:S02]  /*07d0*/  SEL R21, R21, R20, !P2 ;  /* 0x0000001415157207 */ /* 0x000fe40005000000 */
[----:B------:R-:W-:Y:S02]  /*07e0*/  ISETP.LT.U32.AND P0, PT, R4, R19, PT ;  /* 0x000000130400720c */ /* 0x000fe40003f01070 */
[----:B------:R-:W-:Y:S02]  /*07f0*/  LOP3.LUT R16, R16, 0x1, RZ, 0xc, !PT ;  /* 0x0000000110107812 */ /* 0x000fe400078e0cff */
[----:B------:R-:W-:Y:S02]  /*0800*/  ISETP.LT.AND.EX P0, PT, R8, R21, PT, P0 ;  /* 0x000000150800720c */ /* 0x000fe40003f01300 */
[----:B------:R-:W-:Y:S02]  /*0810*/  IADD3 R9, P5, PT, R6, 0x600, RZ ;  /* 0x0000060006097810 */ /* 0x000fe40007fbe0ff */
[----:B------:R-:W-:-:S02]  /*0820*/  @!P4 SEL R19, R4, R19, P0 ;  /* 0x000000130413c207 */ /* 0x000fc40000000000 */
[----:B------:R-:W-:Y:S02]  /*0830*/  @P3 SEL R16, R17, 0x1, P4 ;  /* 0x0000000111103807 */ /* 0x000fe40002000000 */
[----:B------:R-:W-:Y:S02]  /*0840*/  @!P4 SEL R21, R8, R21, P0 ;  /* 0x000000150815c207 */ /* 0x000fe40000000000 */
[----:B------:R-:W-:Y:S02]  /*0850*/  LOP3.LUT P4, RZ, R14, 0x1, RZ, 0xc0, !PT ;  /* 0x000000010eff7812 */ /* 0x000fe4000788c0ff */
[----:B------:R-:W-:Y:S02]  /*0860*/  SEL R4, R4, R19, !P3 ;  /* 0x0000001304047207 */ /* 0x000fe40005800000 */
[----:B------:R-:W-:Y:S02]  /*0870*/  LOP3.LUT P2, RZ, R16, 0xff, RZ, 0xc0, !PT ;  /* 0x000000ff10ff7812 */ /* 0x000fe4000784c0ff */
[----:B------:R-:W-:Y:S01]  /*0880*/  SEL R17, R8, R21, !P3 ;  /* 0x0000001508117207 */ /* 0x000fe20005800000 */
[----:B------:R-:W-:Y:S01]  /*0890*/  IMAD.X R8, RZ, RZ, R5, P5 ;  /* 0x000000ffff087224 */ /* 0x000fe200028e0605 */
[----:B------:R-:W-:-:S02]  /*08a0*/  ISETP.LT.U32.AND P0, PT, R9, R4, PT ;  /* 0x000000040900720c */ /* 0x000fc40003f01070 */
[----:B------:R-:W-:Y:S02]  /*08b0*/  LOP3.LUT R14, R14, 0x1, RZ, 0xc, !PT ;  /* 0x000000010e0e7812 */ /* 0x000fe400078e0cff */
[CC--:B------:R-:W-:Y:S02]  /*08c0*/  ISETP.LT.AND.EX P0, PT, R8.reuse, R17.reuse, PT, P0 ;  /* 0x000000110800720c */ /* 0x0c0fe40003f01300 */
[----:B------:R-:W-:Y:S02]  /*08d0*/  LOP3.LUT P3, RZ, R15, 0x1, RZ, 0xc0, !PT ;  /* 0x000000010fff7812 */ /* 0x000fe4000786c0ff */
[----:B------:R-:W-:Y:S02]  /*08e0*/  @!P4 SEL R4, R9, R4, P0 ;  /* 0x000000040904c207 */ /* 0x000fe40000000000 */
[----:B------:R-:W-:Y:S02]  /*08f0*/  @!P4 SEL R17, R8, R17, P0 ;  /* 0x000000110811c207 */ /* 0x000fe40000000000 */
[----:B------:R-:W-:-:S02]  /*0900*/  IADD3 R6, P0, PT, R6, 0x700, RZ ;  /* 0x0000070006067810 */ /* 0x000fc40007f1e0ff */
[----:B------:R-:W-:Y:S02]  /*0910*/  @P2 SEL R14, R16, 0x1, P4 ;  /* 0x00000001100e2807 */ /* 0x000fe40002000000 */
[----:B------:R-:W-:Y:S01]  /*0920*/  SEL R9, R9, R4, !P2 ;  /* 0x0000000409097207 */ /* 0x000fe20005000000 */
[----:B------:R-:W-:Y:S01]  /*0930*/  IMAD.X R5, RZ, RZ, R5, P0 ;  /* 0x000000ffff057224 */ /* 0x000fe200000e0605 */
[----:B------:R-:W-:Y:S02]  /*0940*/  ISETP.NE.AND P4, PT, R13, RZ, PT ;  /* 0x000000ff0d00720c */ /* 0x000fe40003f85270 */
[----:B------:R-:W-:Y:S02]  /*0950*/  SEL R8, R8, R17, !P2 ;  /* 0x0000001108087207 */ /* 0x000fe40005000000 */
[----:B------:R-:W-:Y:S02]  /*0960*/  LOP3.LUT P2, RZ, R14, 0xff, RZ, 0xc0, !PT ;  /* 0x000000ff0eff7812 */ /* 0x000fe4000784c0ff */
[----:B------:R-:W-:-:S02]  /*0970*/  ISETP.LT.U32.AND P0, PT, R6, R9, PT ;  /* 0x000000090600720c */ /* 0x000fc40003f01070 */
        /* <DEDUP_REMOVED lines=8> */
.L_x_74:
[----:B------:R-:W-:Y:S05]  /*0a00*/  BSYNC.RECONVERGENT B2 ;  /* 0x0000000000027941 */ /* 0x000fea0003800200 */
.L_x_73:
[----:B------:R-:W-:Y:S05]  /*0a10*/  @!P1 BRA `(.L_x_72) ;  /* 0x0000000400e09947 */ /* 0x000fea0003800000 */
[----:B------:R-:W-:Y:S01]  /*0a20*/  ISETP.GE.U32.AND P0, PT, R22, 0x4, PT ;  /* 0x000000041600780c */ /* 0x000fe20003f06070 */
[----:B------:R-:W-:Y:S01]  /*0a30*/  BSSY.RECONVERGENT B2, `(.L_x_76) ;  /* 0x000003f000027945 */ /* 0x000fe20003800200 */
[----:B------:R-:W-:-:S11]  /*0a40*/  LOP3.LUT P1, R12, R12, 0x3, RZ, 0xc0, !PT ;  /* 0x000000030c0c7812 */ /* 0x000fd6000782c0ff */
[----:B------:R-:W-:Y:S05]  /*0a50*/  @!P0 BRA `(.L_x_77) ;  /* 0x0000000000f08947 */ /* 0x000fea0003800000 */
[----:B------:R-:W0:Y:S01]  /*0a60*/  LDC.64 R8, c[0x0][0x380] ;  /* 0x0000e000ff087b82 */ /* 0x000e220000000a00 */
[----:B------:R-:W2:Y:S01]  /*0a70*/  LDCU.64 UR10, c[0x0][0x390] ;  /* 0x00007200ff0a77ac */ /* 0x000ea20008000a00 */
[----:B0-----:R-:W-:-:S05]  /*0a80*/  IMAD.WIDE.U32 R8, R11, 0x4, R8 ;  /* 0x000000040b087825 */ /* 0x001fca00078e0008 */
[----:B------:R-:W3:Y:S04]  /*0a90*/  LDG.E.U8 R3, desc[UR8][R8.64] ;  /* 0x0000000808037981 */ /* 0x000ee8000c1e1100 */
[----:B------:R-:W4:Y:S04]  /*0aa0*/  LDG.E.U8 R13, desc[UR8][R8.64+0x400] ;  /* 0x00040008080d7981 */ /* 0x000f28000c1e1100 */
[----:B------:R-:W5:Y:S04]  /*0ab0*/  LDG.E.U8 R14, desc[UR8][R8.64+0x800] ;  /* 0x00080008080e7981 */ /* 0x000f68000c1e1100 */
[----:B------:R0:W5:Y:S01]  /*0ac0*/  LDG.E.U8 R2, desc[UR8][R8.64+0xc00] ;  /* 0x000c000808027981 */ /* 0x000162000c1e1100 */
[----:B------:R-:W-:-:S02]  /*0ad0*/  LOP3.LUT P3, RZ, R4, 0xff, RZ, 0xc0, !PT ;  /* 0x000000ff04ff7812 */ /* 0x000fc4000786c0ff */
[----:B--2---:R-:W-:-:S04]  /*0ae0*/  IADD3 R15, P2, PT, R11, UR10, RZ ;  /* 0x0000000a0b0f7c10 */ /* 0x004fc8000ff5e0ff */
[----:B------:R-:W-:Y:S01]  /*0af0*/  ISETP.LT.U32.AND P0, PT, R15, R6, PT ;  /* 0x000000060f00720c */ /* 0x000fe20003f01070 */
[----:B------:R-:W-:-:S05]  /*0b00*/  IMAD.X R16, RZ, RZ, UR11, P2 ;  /* 0x0000000bff107e24 */ /* 0x000fca00090e06ff */
[----:B------:R-:W-:Y:S02]  /*0b10*/  ISETP.LT.AND.EX P0, PT, R16, R5, PT, P0 ;  /* 0x000000051000720c */ /* 0x000fe40003f01300 */
[C---:B---3--:R-:W-:Y:S02]  /*0b20*/  LOP3.LUT P4, RZ, R3.reuse, 0x1, RZ, 0xc0, !PT ;  /* 0x0000000103ff7812 */ /* 0x048fe4000788c0ff */
[----:B------:R-:W-:Y:S02]  /*0b30*/  LOP3.LUT R3, R3, 0x1, RZ, 0xc, !PT ;  /* 0x0000000103037812 */ /* 0x000fe400078e0cff */
[----:B------:R-:W-:Y:S01]  /*0b40*/  @P3 SEL R3, R4, 0x1, P4 ;  /* 0x0000000104033807 */ /* 0x000fe20002000000 */
[----:B------:R-:W-:-:S03]  /*0b50*/  VIADD R4, R11, 0x100 ;  /* 0x000001000b047836 */ /* 0x000fc60000000000 */
[----:B------:R-:W-:Y:S02]  /*0b60*/  LOP3.LUT P2, RZ, R3, 0xff, RZ, 0xc0, !PT ;  /* 0x000000ff03ff7812 */ /* 0x000fe4000784c0ff */
[----:B0-----:R-:W-:Y:S01]  /*0b70*/  IADD3 R9, P5, PT, R4, UR10, RZ ;  /* 0x0000000a04097c10 */ /* 0x001fe2000ffbe0ff */
[----:B------:R-:W-:Y:S02]  /*0b80*/  VIADD R4, R11, 0x200 ;  /* 0x000002000b047836 */ /* 0x000fe40000000000 */
[----:B------:R-:W-:Y:S02]  /*0b90*/  @!P4 SEL R6, R15, R6, P0 ;  /* 0x000000060f06c207 */ /* 0x000fe40000000000 */
[----:B------:R-:W-:Y:S01]  /*0ba0*/  @!P4 SEL R5, R16, R5, P0 ;  /* 0x000000051005c207 */ /* 0x000fe20000000000 */
[----:B------:R-:W-:Y:S01]  /*0bb0*/  IMAD.X R8, RZ, RZ, UR11, P5 ;  /* 0x0000000bff087e24 */ /* 0x000fe2000a8e06ff */
[----:B----4-:R-:W-:Y:S02]  /*0bc0*/  LOP3.LUT P4, RZ, R13, 0x1, RZ, 0xc0, !PT ;  /* 0x000000010dff7812 */ /* 0x010fe4000788c0ff */
[----:B------:R-:W-:-:S02]  /*0bd0*/  SEL R6, R15, R6, !P3 ;  /* 0x000000060f067207 */ /* 0x000fc40005800000 */
[----:B------:R-:W-:Y:S02]  /*0be0*/  SEL R5, R16, R5, !P3 ;  /* 0x0000000510057207 */ /* 0x000fe40005800000 */
[-C--:B------:R-:W-:Y:S02]  /*0bf0*/  ISETP.LT.U32.AND P0, PT, R9, R6.reuse, PT ;  /* 0x000000060900720c */ /* 0x080fe40003f01070 */
[----:B------:R-:W-:Y:S02]  /*0c00*/  LOP3.LUT R13, R13, 0x1, RZ, 0xc, !PT ;  /* 0x000000010d0d7812 */ /* 0x000fe400078e0cff */
[----:B------:R-:W-:Y:S02]  /*0c10*/  ISETP.LT.AND.EX P0, PT, R8, R5, PT, P0 ;  /* 0x000000050800720c */ /* 0x000fe40003f01300 */
[----:B------:R-:W-:Y:S01]  /*0c20*/  @P2 SEL R13, R3, 0x1, P4 ;  /* 0x00000001030d2807 */ /* 0x000fe20002000000 */
[----:B------:R-:W-:Y:S01]  /*0c30*/  VIADD R3, R11, 0x300 ;  /* 0x000003000b037836 */ /* 0x000fe20000000000 */
[----:B------:R-:W-:Y:S01]  /*0c40*/  @!P4 SEL R6, R9, R6, P0 ;  /* 0x000000060906c207 */ /* 0x000fe20000000000 */
[----:B------:R-:W-:Y:S01]  /*0c50*/  VIADD R11, R11, 0x400 ;  /* 0x000004000b0b7836 */ /* 0x000fe20000000000 */
[----:B------:R-:W-:-:S02]  /*0c60*/  IADD3 R4, P5, PT, R4, UR10, RZ ;  /* 0x0000000a04047c10 */ /* 0x000fc4000ffbe0ff */
[----:B------:R-:W-:Y:S02]  /*0c70*/  @!P4 SEL R5, R8, R5, P0 ;  /* 0x000000050805c207 */ /* 0x000fe40000000000 */
[----:B------:R-:W-:Y:S02]  /*0c80*/  LOP3.LUT P3, RZ, R13, 0xff, RZ, 0xc0, !PT ;  /* 0x000000ff0dff7812 */ /* 0x000fe4000786c0ff */
[----:B-----5:R-:W-:Y:S02]  /*0c90*/  LOP3.LUT P4, RZ, R14, 0x1, RZ, 0xc0, !PT ;  /* 0x000000010eff7812 */ /* 0x020fe4000788c0ff */
[----:B------:R-:W-:Y:S02]  /*0ca0*/  SEL R9, R9, R6, !P2 ;  /* 0x0000000609097207 */ /* 0x000fe40005000000 */
[----:B------:R-:W-:Y:S01]  /*0cb0*/  SEL R8, R8, R5, !P2 ;  /* 0x0000000508087207 */ /* 0x000fe20005000000 */
[----:B------:R-:W-:Y:S01]  /*0cc0*/  IMAD.X R5, RZ, RZ, UR11, P5 ;  /* 0x0000000bff057e24 */ /* 0x000fe2000a8e06ff */
[----:B------:R-:W-:-:S02]  /*0cd0*/  ISETP.LT.U32.AND P0, PT, R4, R9, PT ;  /* 0x000000090400720c */ /* 0x000fc40003f01070 */
[----:B------:R-:W-:Y:S02]  /*0ce0*/  LOP3.LUT R14, R14, 0x1, RZ, 0xc, !PT ;  /* 0x000000010e0e7812 */ /* 0x000fe400078e0cff */
[-C--:B------:R-:W-:Y:S02]  /*0cf0*/  ISETP.LT.AND.EX P0, PT, R5, R8.reuse, PT, P0 ;  /* 0x000000080500720c */ /* 0x080fe40003f01300 */
[----:B------:R-:W-:Y:S02]  /*0d00*/  @P3 SEL R14, R13, 0x1, P4 ;  /* 0x000000010d0e3807 */ /* 0x000fe40002000000 */
[----:B------:R-:W-:Y:S02]  /*0d10*/  @!P4 SEL R9, R4, R9, P0 ;  /* 0x000000090409c207 */ /* 0x000fe40000000000 */
[----:B------:R-:W-:Y:S02]  /*0d20*/  @!P4 SEL R8, R5, R8, P0 ;  /* 0x000000080508c207 */ /* 0x000fe40000000000 */
[----:B------:R-:W-:-:S02]  /*0d30*/  IADD3 R3, P0, PT, R3, UR10, RZ ;  /* 0x0000000a03037c10 */ /* 0x000fc4000ff1e0ff */
[----:B------:R-:W-:Y:S02]  /*0d40*/  LOP3.LUT P4, RZ, R2, 0x1, RZ, 0xc0, !PT ;  /* 0x0000000102ff7812 */ /* 0x000fe4000788c0ff */
[----:B------:R-:W-:Y:S02]  /*0d50*/  SEL R6, R4, R9, !P3 ;  /* 0x0000000904067207 */ /* 0x000fe40005800000 */
[----:B------:R-:W-:Y:S02]  /*0d60*/  LOP3.LUT P2, RZ, R14, 0xff, RZ, 0xc0, !PT ;  /* 0x000000ff0eff7812 */ /* 0x000fe4000784c0ff */
[----:B------:R-:W-:Y:S01]  /*0d70*/  SEL R4, R5, R8, !P3 ;  /* 0x0000000805047207 */ /* 0x000fe20005800000 */
[----:B------:R-:W-:Y:S01]  /*0d80*/  IMAD.X R5, RZ, RZ, UR11, P0 ;  /* 0x0000000bff057e24 */ /* 0x000fe200080e06ff */
[----:B------:R-:W-:Y:S02]  /*0d90*/  ISETP.LT.U32.AND P0, PT, R3, R6, PT ;  /* 0x000000060300720c */ /* 0x000fe40003f01070 */
[----:B------:R-:W-:-:S02]  /*0da0*/  LOP3.LUT R2, R2, 0x1, RZ, 0xc, !PT ;  /* 0x0000000102027812 */ /* 0x000fc400078e0cff */
[----:B------:R-:W-:-:S04]  /*0db0*/  ISETP.LT.AND.EX P0, PT, R5, R4, PT, P0 ;  /* 0x000000040500720c */ /* 0x000fc80003f01300 */
[----:B------:R-:W-:Y:S02]  /*0dc0*/  @!P4 SEL R4, R5, R4, P0 ;  /* 0x000000040504c207 */ /* 0x000fe40000000000 */
[----:B------:R-:W-:Y:S02]  /*0dd0*/  @!P4 SEL R6, R3, R6, P0 ;  /* 0x000000060306c207 */ /* 0x000fe40000000000 */
[----:B------:R-:W-:Y:S02]  /*0de0*/  @P2 SEL R2, R14, 0x1, P4 ;  /* 0x000000010e022807 */ /* 0x000fe40002000000 */
[----:B------:R-:W-:Y:S02]  /*0df0*/  SEL R5, R5, R4, !P2 ;  /* 0x0000000405057207 */ /* 0x000fe40005000000 */
[----:B------:R-:W-:Y:S02]  /*0e00*/  SEL R6, R3, R6, !P2 ;  /* 0x0000000603067207 */ /* 0x000fe40005000000 */
[----:B------:R-:W-:-:S07]  /*0e10*/  PRMT R4, R2, 0x7610, R4 ;  /* 0x0000761002047816 */ /* 0x000fce0000000004 */
.L_x_77:
[----:B------:R-:W-:Y:S05]  /*0e20*/  BSYNC.RECONVERGENT B2 ;  /* 0x0000000000027941 */ /* 0x000fea0003800200 */
.L_x_76:
[----:B------:R-:W-:Y:S05]  /*0e30*/  @!P1 BRA `(.L_x_72) ;  /* 0x0000000000d89947 */ /* 0x000fea0003800000 */
[----:B------:R-:W-:Y:S01]  /*0e40*/  ISETP.NE.AND P0, PT, R12, 0x1, PT ;  /* 0x000000010c00780c */ /* 0x000fe20003f05270 */
[----:B------:R-:W-:Y:S01]  /*0e50*/  BSSY.RECONVERGENT B2, `(.L_x_78) ;  /* 0x0000022000027945 */ /* 0x000fe20003800200 */
[----:B------:R-:W-:-:S11]  /*0e60*/  LOP3.LUT P1, RZ, R10, 0x100, RZ, 0xc0, !PT ;  /* 0x000001000aff7812 */ /* 0x000fd6000782c0ff */
[----:B------:R-:W-:Y:S05]  /*0e70*/  @!P0 BRA `(.L_x_79) ;  /* 0x00000000007c8947 */ /* 0x000fea0003800000 */
[----:B------:R-:W0:Y:S01]  /*0e80*/  LDC.64 R2, c[0x0][0x380] ;  /* 0x0000e000ff027b82 */ /* 0x000e220000000a00 */
[----:B------:R-:W2:Y:S01]  /*0e90*/  LDCU.64 UR10, c[0x0][0x390] ;  /* 0x00007200ff0a77ac */ /* 0x000ea20008000a00 */
[----:B0-----:R-:W-:-:S05]  /*0ea0*/  IMAD.WIDE.U32 R2, R11, 0x4, R2 ;  /* 0x000000040b027825 */ /* 0x001fca00078e0002 */
[----:B------:R-:W3:Y:S04]  /*0eb0*/  LDG.E.U8 R10, desc[UR8][R2.64] ;  /* 0x00000008020a7981 */ /* 0x000ee8000c1e1100 */
[----:B------:R-:W4:Y:S01]  /*0ec0*/  LDG.E.U8 R13, desc[UR8][R2.64+0x400] ;  /* 0x00040008020d7981 */ /* 0x000f22000c1e1100 */
[C---:B--2---:R-:W-:Y:S01]  /*0ed0*/  IADD3 R9, P3, PT, R11.reuse, UR10, RZ ;  /* 0x0000000a0b097c10 */ /* 0x044fe2000ff7e0ff */
[C---:B------:R-:W-:Y:S01]  /*0ee0*/  VIADD R12, R11.reuse, 0x100 ;  /* 0x000001000b0c7836 */ /* 0x040fe20000000000 */
[----:B------:R-:W-:Y:S01]  /*0ef0*/  LOP3.LUT P2, RZ, R4, 0xff, RZ, 0xc0, !PT ;  /* 0x000000ff04ff7812 */ /* 0x000fe2000784c0ff */
[----:B------:R-:W-:Y:S01]  /*0f00*/  VIADD R11, R11, 0x200 ;  /* 0x000002000b0b7836 */ /* 0x000fe20000000000 */
[----:B------:R-:W-:Y:S01]  /*0f10*/  ISETP.LT.U32.AND P0, PT, R9, R6, PT ;  /* 0x000000060900720c */ /* 0x000fe20003f01070 */
[----:B------:R-:W-:-:S05]  /*0f20*/  IMAD.X R8, RZ, RZ, UR11, P3 ;  /* 0x0000000bff087e24 */ /* 0x000fca00098e06ff */
[----:B------:R-:W-:Y:S02]  /*0f30*/  ISETP.LT.AND.EX P0, PT, R8, R5, PT, P0 ;  /* 0x000000050800720c */ /* 0x000fe40003f01300 */
[C---:B---3--:R-:W-:Y:S02]  /*0f40*/  LOP3.LUT P4, RZ, R10.reuse, 0x1, RZ, 0xc0, !PT ;  /* 0x000000010aff7812 */ /* 0x048fe4000788c0ff */
[----:B------:R-:W-:Y:S02]  /*0f50*/  LOP3.LUT R10, R10, 0x1, RZ, 0xc, !PT ;  /* 0x000000010a0a7812 */ /* 0x000fe400078e0cff */
[----:B------:R-:W-:Y:S02]  /*0f60*/  @P2 SEL R10, R4, 0x1, P4 ;  /* 0x00000001040a2807 */ /* 0x000fe40002000000 */
[C---:B----4-:R-:W-:Y:S02]  /*0f70*/  LOP3.LUT P3, RZ, R13.reuse, 0x1, RZ, 0xc0, !PT ;  /* 0x000000010dff7812 */ /* 0x050fe4000786c0ff */
[----:B------:R-:W-:-:S05]  /*0f80*/  LOP3.LUT R4, R13, 0x1, RZ, 0xc, !PT ;  /* 0x000000010d047812 */ /* 0x000fca00078e0cff */
[C---:B------:R-:W-:Y:S02]  /*0f90*/  @!P4 SEL R6, R9.reuse, R6, P0 ;  /* 0x000000060906c207 */ /* 0x040fe40000000000 */
[----:B------:R-:W-:Y:S02]  /*0fa0*/  @!P4 SEL R5, R8, R5, P0 ;  /* 0x000000050805c207 */ /* 0x000fe40000000000 */
[----:B------:R-:W-:Y:S02]  /*0fb0*/  IADD3 R3, P0, PT, R12, UR10, RZ ;  /* 0x0000000a0c037c10 */ /* 0x000fe4000ff1e0ff */
[----:B------:R-:W-:Y:S02]  /*0fc0*/  SEL R6, R9, R6, !P2 ;  /* 0x0000000609067207 */ /* 0x000fe40005000000 */
[----:B------:R-:W-:Y:S01]  /*0fd0*/  SEL R5, R8, R5, !P2 ;  /* 0x0000000508057207 */ /* 0x000fe20005000000 */
[----:B------:R-:W-:Y:S01]  /*0fe0*/  IMAD.X R2, RZ, RZ, UR11, P0 ;  /* 0x0000000bff027e24 */ /* 0x000fe200080e06ff */
[----:B------:R-:W-:-:S02]  /*0ff0*/  LOP3.LUT P2, RZ, R10, 0xff, RZ, 0xc0, !PT ;  /* 0x000000ff0aff7812 */ /* 0x000fc4000784c0ff */
[----:B------:R-:W-:-:S04]  /*1000*/  ISETP.LT.U32.AND P0, PT, R3, R6, PT ;  /* 0x000000060300720c */ /* 0x000fc80003f01070 */
[----:B------:R-:W-:-:S04]  /*1010*/  ISETP.LT.AND.EX P0, PT, R2, R5, PT, P0 ;  /* 0x000000050200720c */ /* 0x000fc80003f01300 */
[C---:B------:R-:W-:Y:S02]  /*1020*/  @!P3 SEL R6, R3.reuse, R6, P0 ;  /* 0x000000060306b207 */ /* 0x040fe40000000000 */
[----:B------:R-:W-:Y:S02]  /*1030*/  @!P3 SEL R5, R2, R5, P0 ;  /* 0x000000050205b207 */ /* 0x000fe40000000000 */
[----:B------:R-:W-:Y:S02]  /*1040*/  @P2 SEL R4, R10, 0x1, P3 ;  /* 0x000000010a042807 */ /* 0x000fe40001800000 */
[----:B------:R-:W-:Y:S02]  /*1050*/  SEL R6, R3, R6, !P2 ;  /* 0x0000000603067207 */ /* 0x000fe40005000000 */
[----:B------:R-:W-:-:S07]  /*1060*/  SEL R5, R2, R5, !P2 ;  /* 0x0000000502057207 */ /* 0x000fce0005000000 */
.L_x_79:
[----:B------:R-:W-:Y:S05]  /*1070*/  BSYNC.RECONVERGENT B2 ;  /* 0x0000000000027941 */ /* 0x000fea0003800200 */
.L_x_78:
[----:B------:R-:W-:Y:S05]  /*1080*/  @P1 BRA `(.L_x_72) ;  /* 0x0000000000441947 */ /* 0x000fea0003800000 */
[----:B------:R-:W0:Y:S01]  /*1090*/  LDC.64 R2, c[0x0][0x380] ;  /* 0x0000e000ff027b82 */ /* 0x000e220000000a00 */
[----:B------:R-:W2:Y:S01]  /*10a0*/  LDCU.64 UR10, c[0x0][0x390] ;  /* 0x00007200ff0a77ac */ /* 0x000ea20008000a00 */
[----:B0-----:R-:W-:-:S06]  /*10b0*/  IMAD.WIDE.U32 R2, R11, 0x4, R2 ;  /* 0x000000040b027825 */ /* 0x001fcc00078e0002 */
[----:B------:R-:W3:Y:S01]  /*10c0*/  LDG.E.U8 R2, desc[UR8][R2.64] ;  /* 0x0000000802027981 */ /* 0x000ee2000c1e1100 */
[----:B--2---:R-:W-:Y:S02]  /*10d0*/  IADD3 R9, P0, PT, R11, UR10, RZ ;  /* 0x0000000a0b097c10 */ /* 0x004fe4000ff1e0ff */
[----:B------:R-:W-:-:S03]  /*10e0*/  LOP3.LUT P2, RZ, R4, 0xff, RZ, 0xc0, !PT ;  /* 0x000000ff04ff7812 */ /* 0x000fc6000784c0ff */
[----:B------:R-:W-:Y:S01]  /*10f0*/  IMAD.X R10, RZ, RZ, UR11, P0 ;  /* 0x0000000bff0a7e24 */ /* 0x000fe200080e06ff */
[----:B------:R-:W-:-:S04]  /*1100*/  ISETP.LT.U32.AND P0, PT, R9, R6, PT ;  /* 0x000000060900720c */ /* 0x000fc80003f01070 */
[----:B------:R-:W-:Y:S02]  /*1110*/  ISETP.LT.AND.EX P0, PT, R10, R5, PT, P0 ;  /* 0x000000050a00720c */ /* 0x000fe40003f01300 */
[C---:B---3--:R-:W-:Y:S02]  /*1120*/  LOP3.LUT P1, RZ, R2.reuse, 0x1, RZ, 0xc0, !PT ;  /* 0x0000000102ff7812 */ /* 0x048fe4000782c0ff */
[----:B------:R-:W-:Y:S02]  /*1130*/  LOP3.LUT R8, R2, 0x1, RZ, 0xc, !PT ;  /* 0x0000000102087812 */ /* 0x000fe400078e0cff */
[----:B------:R-:W-:-:S04]  /*1140*/  @P2 SEL R8, R4, 0x1, P1 ;  /* 0x0000000104082807 */ /* 0x000fc80000800000 */
[----:B------:R-:W-:-:S05]  /*1150*/  PRMT R4, R8, 0x7610, R4 ;  /* 0x0000761008047816 */ /* 0x000fca0000000004 */
[C---:B------:R-:W-:Y:S02]  /*1160*/  @!P1 SEL R6, R9.reuse, R6, P0 ;  /* 0x0000000609069207 */ /* 0x040fe40000000000 */
[C---:B------:R-:W-:Y:S02]  /*1170*/  @!P1 SEL R5, R10.reuse, R5, P0 ;  /* 0x000000050a059207 */ /* 0x040fe40000000000 */
[----:B------:R-:W-:Y:S02]  /*1180*/  SEL R6, R9, R6, !P2 ;  /* 0x0000000609067207 */ /* 0x000fe40005000000 */
[----:B------:R-:W-:-:S07]  /*1190*/  SEL R5, R10, R5, !P2 ;  /* 0x000000050a057207 */ /* 0x000fce0005000000 */
.L_x_72:
[----:B------:R-:W-:Y:S05]  /*11a0*/  BSYNC.RECONVERGENT B1 ;  /* 0x0000000000017941 */ /* 0x000fea0003800200 */
.L_x_71:
[----:B------:R-:W-:-:S04]  /*11b0*/  UISETP.GE.U32.AND UP0, UPT, UR4, 0x100, UPT ;  /* 0x000001000400788c */ /* 0x000fc8000bf06070 */
[----:B------:R-:W-:-:S09]  /*11c0*/  UISETP.GE.U32.AND.EX UP0, UPT, UR5, URZ, UPT, UP0 ;  /* 0x000000ff0500728c */ /* 0x000fd2000bf06100 */
[----:B------:R-:W-:Y:S05]  /*11d0*/  BRA.U !UP0, `(.L_x_80) ;  /* 0x0000000d08487547 */ /* 0x000fea000b800000 */
[----:B------:R-:W0:Y:S01]  /*11e0*/  S2R R10, SR_LANEID ;  /* 0x00000000000a7919 */ /* 0x000e220000000000 */
[----:B------:R-:W-:Y:S01]  /*11f0*/  LOP3.LUT R2, R4, 0xff, RZ, 0xc0, !PT ;  /* 0x000000ff04027812 */ /* 0x000fe200078ec0ff */
[----:B------:R-:W-:Y:S01]  /*1200*/  BSSY.RECONVERGENT B1, `(.L_x_81) ;  /* 0x0000016000017945 */ /* 0x000fe20003800200 */
[----:B------:R2:W3:Y:S04]  /*1210*/  SHFL.DOWN PT, R9, R6, 0x1, 0x1f ;  /* 0x08201f0006097f89 */ /* 0x0004e800000e0000 */
[----:B------:R2:W4:Y:S04]  /*1220*/  SHFL.DOWN PT, R8, R5, 0x1, 0x1f ;  /* 0x08201f0005087f89 */ /* 0x00052800000e0000 */
[----:B------:R2:W1:Y:S01]  /*1230*/  SHFL.DOWN PT, R3, R2, 0x1, 0x1f ;  /* 0x08201f0002037f89 */ /* 0x00046200000e0000 */
        /* <DEDUP_REMOVED lines=8> */
[----:B------:R-:W-:Y:S02]  /*12c0*/  @!P0 ISETP.LT.U32.AND P1, PT, R9, R6, PT ;  /* 0x000000060900820c */ /* 0x000fe40003f21070 */
        /* <DEDUP_REMOVED lines=9> */
.L_x_82:
[----:B------:R-:W-:Y:S05]  /*1360*/  BSYNC.RECONVERGENT B1 ;  /* 0x0000000000017941 */ /* 0x000fea0003800200 */
.L_x_81:
        /* <DEDUP_REMOVED lines=13> */
[----:B-1----:R-:W-:Y:S02]  /*1440*/  @!P0 ISETP.LT.U32.AND P3, PT, R9, R6, PT ;  /* 0x000000060900820c */ /* 0x002fe40003f61070 */
        /* <DEDUP_REMOVED lines=9> */
.L_x_84:
[----:B------:R-:W-:Y:S05]  /*14e0*/  BSYNC.RECONVERGENT B1 ;  /* 0x0000000000017941 */ /* 0x000fea0003800200 */
.L_x_83:
        /* <DEDUP_REMOVED lines=10> */
[----:B---3--:R-:W-:Y:S02]  /*1590*/  @!P0 ISETP.LT.U32.AND P2, PT, R9, R6, PT ;  /* 0x000000060900820c */ /* 0x008fe40003f41070 */
        /* <DEDUP_REMOVED lines=9> */
.L_x_86:
[----:B------:R-:W-:Y:S05]  /*1630*/  BSYNC.RECONVERGENT B1 ;  /* 0x0000000000017941 */ /* 0x000fea0003800200 */
.L_x_85:
        /* <DEDUP_REMOVED lines=10> */
[----:B----4-:R-:W-:Y:S02]  /*16e0*/  @!P0 ISETP.LT.U32.AND P2, PT, R9, R6, PT ;  /* 0x000000060900820c */ /* 0x010fe40003f41070 */
        /* <DEDUP_REMOVED lines=9> */
.L_x_88:
[----:B------:R-:W-:Y:S05]  /*1780*/  BSYNC.RECONVERGENT B1 ;  /* 0x0000000000017941 */ /* 0x000fea0003800200 */
.L_x_87:
        /* <DEDUP_REMOVED lines=20> */
.L_x_90:
[----:B------:R-:W-:Y:S05]  /*18d0*/  BSYNC.RECONVERGENT B1 ;  /* 0x0000000000017941 */ /* 0x000fea0003800200 */
.L_x_89:
[----:B------:R-:W-:Y:S04]  /*18e0*/  BSSY.RECONVERGENT B1, `(.L_x_91) ;  /* 0x000000c000017945 */ /* 0x000fe80003800200 */
[----:B------:R-:W-:Y:S05]  /*18f0*/  @P1 BRA `(.L_x_92) ;  /* 0x0000000000281947 */ /* 0x000fea0003800000 */
[----:B--2---:R-:W2:Y:S01]  /*1900*/  S2R R8, SR_CgaCtaId ;  /* 0x0000000000087919 */ /* 0x004ea20000008800 */
[----:B0-----:R-:W-:Y:S02]  /*1910*/  MOV R3, 0x400 ;  /* 0x0000040000037802 */ /* 0x001fe40000000f00 */
[----:B------:R-:W-:-:S04]  /*1920*/  SHF.R.U32.HI R2, RZ, 0x1, R7 ;  /* 0x00000001ff027819 */ /* 0x000fc80000011607 */
[----:B------:R-:W-:Y:S02]  /*1930*/  LOP3.LUT R2, R2, 0x1f0, RZ, 0xc0, !PT ;  /* 0x000001f002027812 */ /* 0x000fe400078ec0ff */
[----:B--2---:R-:W-:-:S05]  /*1940*/  LEA R3, R8, R3, 0x18 ;  /* 0x0000000308037211 */ /* 0x004fca00078ec0ff */
[----:B----4-:R-:W-:Y:S02]  /*1950*/  IMAD.IADD R9, R2, 0x1, R3 ;  /* 0x0000000102097824 */ /* 0x010fe400078e0203 */
[----:B------:R-:W-:Y:S02]  /*1960*/  IMAD.MOV.U32 R2, RZ, RZ, R6 ;  /* 0x000000ffff027224 */ /* 0x000fe400078e0006 */
[----:B------:R-:W-:Y:S01]  /*1970*/  IMAD.MOV.U32 R3, RZ, RZ, R5 ;  /* 0x000000ffff037224 */ /* 0x000fe200078e0005 */
[----:B------:R0:W-:Y:S04]  /*1980*/  STS.U8 [R9+0x8], R4 ;  /* 0x0000080409007388 */ /* 0x0001e80000000000 */
[----:B------:R0:W-:Y:S02]  /*1990*/  STS.64 [R9+0x10], R2 ;  /* 0x0000100209007388 */ /* 0x0001e40000000a00 */
.L_x_92:
[----:B------:R-:W-:Y:S05]  /*19a0*/  BSYNC.RECONVERGENT B1 ;  /* 0x0000000000017941 */ /* 0x000fea0003800200 */
.L_x_91:
        /* <DEDUP_REMOVED lines=8> */
[----:B------:R-:W1:Y:S04]  /*1a30*/  LDS.64 R12, [UR6+0x20] ;  /* 0x00002006ff0c7984 */ /* 0x000e680008000a00 */
[----:B------:R-:W3:Y:S04]  /*1a40*/  LDS.U8 R16, [UR6+0x28] ;  /* 0x00002806ff107984 */ /* 0x000ee80008000000 */
[----:B------:R-:W3:Y:S04]  /*1a50*/  LDS.64 R10, [UR6+0x30] ;  /* 0x00003006ff0a7984 */ /* 0x000ee80008000a00 */
[----:B------:R-:W3:Y:S04]  /*1a60*/  LDS.U8 R17, [UR6+0x38] ;  /* 0x00003806ff117984 */ /* 0x000ee80008000000 */
[----:B0-----:R-:W0:Y:S04]  /*1a70*/  LDS.64 R2, [UR6+0x40] ;  /* 0x00004006ff027984 */ /* 0x001e280008000a00 */
[----:B------:R-:W0:Y:S04]  /*1a80*/  LDS.U8 R14, [UR6+0x48] ;  /* 0x00004806ff0e7984 */ /* 0x000e280008000000 */
[----:B--2-4-:R-:W2:Y:S01]  /*1a90*/  LDS.64 R8, [UR6+0x50] ;  /* 0x00005006ff087984 */ /* 0x014ea20008000a00 */
[----:B-----5:R-:W-:-:S04]  /*1aa0*/  ISETP.NE.AND P2, PT, R7, RZ, PT ;  /* 0x000000ff0700720c */ /* 0x020fc80003f45270 */
[----:B------:R-:W-:Y:S02]  /*1ab0*/  @P4 SEL R7, R4, 0x1, !P2 ;  /* 0x0000000104074807 */ /* 0x000fe40005000000 */
[-C--:B-1----:R-:W-:Y:S02]  /*1ac0*/  ISETP.LT.U32.AND P0, PT, R12, R6.reuse, PT ;  /* 0x000000060c00720c */ /* 0x082fe40003f01070 */
[----:B------:R-:W-:Y:S02]  /*1ad0*/  LOP3.LUT P3, RZ, R7, 0xff, RZ, 0xc0, !PT ;  /* 0x000000ff07ff7812 */ /* 0x000fe4000786c0ff */
[----:B------:R-:W-:Y:S02]  /*1ae0*/  ISETP.LT.AND.EX P0, PT, R13, R5, PT, P0 ;  /* 0x000000050d00720c */ /* 0x000fe40003f01300 */
[----:B---3--:R-:W-:Y:S02]  /*1af0*/  ISETP.NE.AND P5, PT, R16, RZ, PT ;  /* 0x000000ff1000720c */ /* 0x008fe40003fa5270 */
[----:B------:R-:W-:-:S02]  /*1b00*/  @P2 SEL R6, R12, R6, P0 ;  /* 0x000000060c062207 */ /* 0x000fc40000000000 */
[C---:B------:R-:W-:Y:S02]  /*1b10*/  @P2 SEL R5, R13.reuse, R5, P0 ;  /* 0x000000050d052207 */ /* 0x040fe40000000000 */
[----:B------:R-:W-:Y:S02]  /*1b20*/  SEL R15, R12, R6, !P4 ;  /* 0x000000060c0f7207 */ /* 0x000fe40006000000 */
[----:B------:R-:W-:Y:S01]  /*1b30*/  SEL R5, R13, R5, !P4 ;  /* 0x000000050d057207 */ /* 0x000fe20006000000 */
[----:B------:R-:W1:Y:S01]  /*1b40*/  LDS.U8 R12, [UR6+0x58] ;  /* 0x00005806ff0c7984 */ /* 0x000e620008000000 */
[----:B------:R-:W-:Y:S02]  /*1b50*/  ISETP.LT.U32.AND P0, PT, R10, R15, PT ;  /* 0x0000000f0a00720c */ /* 0x000fe40003f01070 */
[----:B------:R-:W-:Y:S02]  /*1b60*/  @P3 SEL R16, R7, 0x1, !P5 ;  /* 0x0000000107103807 */ /* 0x000fe40006800000 */
[----:B------:R-:W-:Y:S01]  /*1b70*/  ISETP.LT.AND.EX P0, PT, R11, R5, PT, P0 ;  /* 0x000000050b00720c */ /* 0x000fe20003f01300 */
[----:B------:R-:W3:Y:S01]  /*1b80*/  LDS.64 R6, [UR6+0x60] ;  /* 0x00006006ff067984 */ /* 0x000ee20008000a00 */
[----:B------:R-:W-:-:S02]  /*1b90*/  LOP3.LUT P2, RZ, R16, 0xff, RZ, 0xc0, !PT ;  /* 0x000000ff10ff7812 */ /* 0x000fc4000784c0ff */
[C---:B------:R-:W-:Y:S02]  /*1ba0*/  @P5 SEL R15, R10.reuse, R15, P0 ;  /* 0x0000000f0a0f5207 */ /* 0x040fe40000000000 */
[----:B------:R-:W-:Y:S02]  /*1bb0*/  ISETP.NE.AND P4, PT, R17, RZ, PT ;  /* 0x000000ff1100720c */ /* 0x000fe40003f85270 */
[C---:B------:R-:W-:Y:S02]  /*1bc0*/  @P5 SEL R5, R11.reuse, R5, P0 ;  /* 0x000000050b055207 */ /* 0x040fe40000000000 */
[----:B------:R-:W-:Y:S02]  /*1bd0*/  SEL R13, R10, R15, !P3 ;  /* 0x0000000f0a0d7207 */ /* 0x000fe40005800000 */
[----:B------:R-:W-:Y:S01]  /*1be0*/  SEL R15, R11, R5, !P3 ;  /* 0x000000050b0f7207 */ /* 0x000fe20005800000 */
[----:B------:R-:W-:Y:S01]  /*1bf0*/  LDS.U8 R10, [UR6+0x78] ;  /* 0x00007806ff0a7984 */ /* 0x000fe20008000000 */
[----:B0-----:R-:W-:-:S02]  /*1c00*/  ISETP.LT.U32.AND P0, PT, R2, R13, PT ;  /* 0x0000000d0200720c */ /* 0x001fc40003f01070 */
[----:B------:R-:W-:Y:S01]  /*1c10*/  @P2 SEL R17, R16, 0x1, !P4 ;  /* 0x0000000110112807 */ /* 0x000fe20006000000 */
[----:B------:R-:W-:Y:S01]  /*1c20*/  LDS.64 R4, [UR6+0x70] ;  /* 0x00007006ff047984 */ /* 0x000fe20008000a00 */
[----:B------:R-:W-:Y:S02]  /*1c30*/  ISETP.LT.AND.EX P0, PT, R3, R15, PT, P0 ;  /* 0x0000000f0300720c */ /* 0x000fe40003f01300 */
[----:B------:R-:W-:Y:S01]  /*1c40*/  LOP3.LUT P5, RZ, R17, 0xff, RZ, 0xc0, !PT ;  /* 0x000000ff11ff7812 */ /* 0x000fe200078ac0ff */
[----:B------:R-:W0:Y:S01]  /*1c50*/  LDS.U8 R16, [UR6+0x68] ;  /* 0x00006806ff107984 */ /* 0x000e220008000000 */
[----:B------:R-:W-:Y:S02]  /*1c60*/  @P4 SEL R13, R2, R13, P0 ;  /* 0x0000000d020d4207 */ /* 0x000fe40000000000 */
[----:B------:R-:W-:Y:S02]  /*1c70*/  ISETP.NE.AND P3, PT, R14, RZ, PT ;  /* 0x000000ff0e00720c */ /* 0x000fe40003f65270 */
[----:B------:R-:W-:-:S02]  /*1c80*/  @P4 SEL R15, R3, R15, P0 ;  /* 0x0000000f030f4207 */ /* 0x000fc40000000000 */
[----:B------:R-:W-:Y:S02]  /*1c90*/  SEL R11, R2, R13, !P2 ;  /* 0x0000000d020b7207 */ /* 0x000fe40005000000 */
[----:B------:R-:W-:Y:S02]  /*1ca0*/  SEL R13, R3, R15, !P2 ;  /* 0x0000000f030d7207 */ /* 0x000fe40005000000 */
[----:B--2---:R-:W-:Y:S01]  /*1cb0*/  ISETP.LT.U32.AND P0, PT, R8, R11, PT ;  /* 0x0000000b0800720c */ /* 0x004fe20003f01070 */
[----:B------:R-:W2:Y:S01]  /*1cc0*/  LDS.64 R2, [UR6+0x80] ;  /* 0x00008006ff027984 */ /* 0x000ea20008000a00 */
[----:B------:R-:W-:Y:S02]  /*1cd0*/  @P5 SEL R14, R17, 0x1, !P3 ;  /* 0x00000001110e5807 */ /* 0x000fe40005800000 */
[----:B------:R-:W-:Y:S02]  /*1ce0*/  ISETP.LT.AND.EX P0, PT, R9, R13, PT, P0 ;  /* 0x0000000d0900720c */ /* 0x000fe40003f01300 */
[----:B------:R-:W-:-:S02]  /*1cf0*/  LOP3.LUT P4, RZ, R14, 0xff, RZ, 0xc0, !PT ;  /* 0x000000ff0eff7812 */ /* 0x000fc4000788c0ff */
[----:B------:R-:W-:Y:S02]  /*1d00*/  @P3 SEL R11, R8, R11, P0 ;  /* 0x0000000b080b3207 */ /* 0x000fe40000000000 */
[----:B-1----:R-:W-:Y:S02]  /*1d10*/  ISETP.NE.AND P2, PT, R12, RZ, PT ;  /* 0x000000ff0c00720c */ /* 0x002fe40003f45270 */
[C---:B------:R-:W-:Y:S02]  /*1d20*/  @P3 SEL R13, R9.reuse, R13, P0 ;  /* 0x0000000d090d3207 */ /* 0x040fe40000000000 */
[----:B------:R-:W-:Y:S02]  /*1d30*/  SEL R11, R8, R11, !P5 ;  /* 0x0000000b080b7207 */ /* 0x000fe40006800000 */
[----:B------:R-:W-:Y:S02]  /*1d40*/  SEL R13, R9, R13, !P5 ;  /* 0x0000000d090d7207 */ /* 0x000fe40006800000 */
[----:B---3--:R-:W-:-:S02]  /*1d50*/  ISETP.LT.U32.AND P0, PT, R6, R11, PT ;  /* 0x0000000b0600720c */ /* 0x008fc40003f01070 */
[----:B------:R-:W-:Y:S02]  /*1d60*/  @P4 SEL R12, R14, 0x1, !P2 ;  /* 0x000000010e0c4807 */ /* 0x000fe40005000000 */
[C---:B------:R-:W-:Y:S02]  /*1d70*/  ISETP.LT.AND.EX P0, PT, R7.reuse, R13, PT, P0 ;  /* 0x0000000d0700720c */ /* 0x040fe40003f01300 */
[----:B------:R-:W-:Y:S02]  /*1d80*/  LOP3.LUT P5, RZ, R12, 0xff, RZ, 0xc0, !PT ;  /* 0x000000ff0cff7812 */ /* 0x000fe400078ac0ff */
[----:B------:R-:W-:Y:S02]  /*1d90*/  @P2 SEL R11, R6, R11, P0 ;  /* 0x0000000b060b2207 */ /* 0x000fe40000000000 */
[----:B------:R-:W-:Y:S02]  /*1da0*/  @P2 SEL R13, R7, R13, P0 ;  /* 0x0000000d070d2207 */ /* 0x000fe40000000000 */
[----:B0-----:R-:W-:-:S02]  /*1db0*/  ISETP.NE.AND P3, PT, R16, RZ, PT ;  /* 0x000000ff1000720c */ /* 0x001fc40003f65270 */
[----:B------:R-:W-:Y:S02]  /*1dc0*/  SEL R9, R6, R11, !P4 ;  /* 0x0000000b06097207 */ /* 0x000fe40006000000 */
[----:B------:R-:W-:Y:S02]  /*1dd0*/  SEL R11, R7, R13, !P4 ;  /* 0x0000000d070b7207 */ /* 0x000fe40006000000 */
[----:B------:R-:W-:Y:S02]  /*1de0*/  ISETP.LT.U32.AND P0, PT, R4, R9, PT ;  /* 0x000000090400720c */ /* 0x000fe40003f01070 */
[----:B------:R-:W-:Y:S02]  /*1df0*/  @P5 SEL R16, R12, 0x1, !P3 ;  /* 0x000000010c105807 */ /* 0x000fe40005800000 */
[----:B------:R-:W-:Y:S02]  /*1e00*/  ISETP.LT.AND.EX P0, PT, R5, R11, PT, P0 ;  /* 0x0000000b0500720c */ /* 0x000fe40003f01300 */
[----:B------:R-:W-:-:S02]  /*1e10*/  ISETP.NE.AND P4, PT, R10, RZ, PT ;  /* 0x000000ff0a00720c */ /* 0x000fc40003f85270 */
[----:B------:R-:W-:Y:S02]  /*1e20*/  @P3 SEL R9, R4, R9, P0 ;  /* 0x0000000904093207 */ /* 0x000fe40000000000 */
[----:B------:R-:W-:Y:S02]  /*1e30*/  LOP3.LUT P2, RZ, R16, 0xff, RZ, 0xc0, !PT ;  /* 0x000000ff10ff7812 */ /* 0x000fe4000784c0ff */
[C---:B------:R-:W-:Y:S02]  /*1e40*/  @P3 SEL R11, R5.reuse, R11, P0 ;  /* 0x0000000b050b3207 */ /* 0x040fe40000000000 */
[----:B------:R-:W-:Y:S02]  /*1e50*/  SEL R7, R4, R9, !P5 ;  /* 0x0000000904077207 */ /* 0x000fe40006800000 */
[----:B------:R-:W-:Y:S02]  /*1e60*/  SEL R5, R5, R11, !P5 ;  /* 0x0000000b05057207 */ /* 0x000fe40006800000 */
        /* <DEDUP_REMOVED lines=9> */
.L_x_80:
[----:B------:R-:W0:Y:S01]  /*1f00*/  S2R R13, SR_LANEID ;  /* 0x00000000000d7919 */ /* 0x000e220000000000 */
[----:B------:R-:W-:Y:S01]  /*1f10*/  LOP3.LUT R2, R7, 0x3e0, RZ, 0xc0, !PT ;  /* 0x000003e007027812 */ /* 0x000fe200078ec0ff */
[----:B------:R-:W-:Y:S04]  /*1f20*/  BSSY.RECONVERGENT B1, `(.L_x_94) ;  /* 0x0000022000017945 */ /* 0x000fe80003800200 */
[----:B------:R-:W-:Y:S01]  /*1f30*/  VIADD R3, R2, 0x20 ;  /* 0x0000002002037836 */ /* 0x000fe20000000000 */
[----:B------:R-:W-:-:S04]  /*1f40*/  LOP3.LUT R2, RZ, R2, RZ, 0x33, !PT ;  /* 0x00000002ff027212 */ /* 0x000fc800078e33ff */
[----:B------:R-:W-:Y:S01]  /*1f50*/  ISETP.GT.U32.AND P0, PT, R3, UR4, PT ;  /* 0x0000000403007c0c */ /* 0x000fe2000bf04070 */
[----:B------:R-:W-:-:S05]  /*1f60*/  VIADD R2, R2, UR4 ;  /* 0x0000000402027c36 */ /* 0x000fca0008000000 */
[----:B------:R-:W-:-:S05]  /*1f70*/  SEL R2, R2, 0x1f, P0 ;  /* 0x0000001f02027807 */ /* 0x000fca0000000000 */
[----:B------:R2:W3:Y:S01]  /*1f80*/  SHFL.DOWN PT, R8, R5, 0x1, R2 ;  /* 0x0820000005087989 */ /* 0x0004e200000e0002 */
[C---:B0-----:R-:W-:Y:S01]  /*1f90*/  VIADD R3, R13.reuse, 0x2 ;  /* 0x000000020d037836 */ /* 0x041fe20000000000 */
[CC--:B------:R-:W-:Y:S01]  /*1fa0*/  ISETP.GE.AND P0, PT, R13.reuse, R2.reuse, PT ;  /* 0x000000020d00720c */ /* 0x0c0fe20003f06270 */
[C---:B------:R-:W-:Y:S01]  /*1fb0*/  VIADD R11, R13.reuse, 0x8 ;  /* 0x000000080d0b7836 */ /* 0x040fe20000000000 */
[C---:B------:R-:W-:Y:S01]  /*1fc0*/  ISETP.NE.AND P1, PT, R13.reuse, RZ, PT ;  /* 0x000000ff0d00720c */ /* 0x040fe20003f25270 */
[----:B------:R-:W-:Y:S01]  /*1fd0*/  VIADD R9, R13, 0x4 ;  /* 0x000000040d097836 */ /* 0x000fe20000000000 */
[-C--:B------:R-:W-:Y:S02]  /*1fe0*/  ISETP.GT.AND P5, PT, R3, R2.reuse, PT ;  /* 0x000000020300720c */ /* 0x080fe40003fa4270 */
[----:B------:R-:W-:Y:S02]  /*1ff0*/  LOP3.LUT R3, R4, 0xff, RZ, 0xc0, !PT ;  /* 0x000000ff04037812 */ /* 0x000fe400078ec0ff */
[----:B------:R-:W-:-:S02]  /*2000*/  ISETP.GT.AND P2, PT, R11, R2, PT ;  /* 0x000000020b00720c */ /* 0x000fc40003f44270 */
[----:B------:R2:W0:Y:S01]  /*2010*/  SHFL.DOWN PT, R11, R6, 0x1, R2 ;  /* 0x08200000060b7989 */ /* 0x00042200000e0002 */
[----:B------:R-:W-:Y:S01]  /*2020*/  ISETP.GT.AND P3, PT, R9, R2, PT ;  /* 0x000000020900720c */ /* 0x000fe20003f64270 */
[----:B------:R-:W-:Y:S02]  /*2030*/  VIADD R9, R13, 0x10 ;  /* 0x000000100d097836 */ /* 0x000fe40000000000 */
[----:B------:R2:W4:Y:S01]  /*2040*/  SHFL.DOWN PT, R3, R3, 0x1, R2 ;  /* 0x0820000003037989 */ /* 0x00052200000e0002 */
[----:B---3--:R-:W-:Y:S09]  /*2050*/  @P0 BRA `(.L_x_95) ;  /* 0x0000000000380947 */ /* 0x008ff20003800000 */
[----:B----4-:R-:W-:Y:S01]  /*2060*/  LOP3.LUT P0, RZ, R3, 0xff, RZ, 0xc0, !PT ;  /* 0x000000ff03ff7812 */ /* 0x010fe2000780c0ff */
[----:B------:R-:W-:Y:S01]  /*2070*/  IMAD.MOV.U32 R12, RZ, RZ, 0x1 ;  /* 0x00000001ff0c7424 */ /* 0x000fe200078e00ff */
[----:B------:R-:W-:-:S04]  /*2080*/  LOP3.LUT P4, R10, R4, 0xff, RZ, 0xc0, !PT ;  /* 0x000000ff040a7812 */ /* 0x000fc8000788c0ff */
[----:B------:R-:W-:-:S13]  /*2090*/  PLOP3.LUT P0, PT, P4, P0, PT, 0x2f, 0xf2 ;  /* 0x0000000000f2781c */ /* 0x000fda0002700577 */
[----:B0-----:R-:W-:Y:S02]  /*20a0*/  @!P0 ISETP.LT.U32.AND P4, PT, R11, R6, PT ;  /* 0x000000060b00820c */ /* 0x001fe40003f81070 */
[----:B------:R-:W-:Y:S02]  /*20b0*/  @P0 ISETP.NE.AND P6, PT, R10, RZ, PT ;  /* 0x000000ff0a00020c */ /* 0x000fe40003fc5270 */
[----:B------:R-:W-:Y:S02]  /*20c0*/  @!P0 PRMT R4, R12, 0x7610, R4 ;  /* 0x000076100c048816 */ /* 0x000fe40000000004 */
[----:B------:R-:W-:Y:S02]  /*20d0*/  @!P0 ISETP.LT.AND.EX P4, PT, R8, R5, PT, P4 ;  /* 0x000000050800820c */ /* 0x000fe40003f81340 */
[----:B------:R-:W-:Y:S02]  /*20e0*/  @P0 SEL R3, R3, R4, !P6 ;  /* 0x0000000403030207 */ /* 0x000fe40007000000 */
[----:B--2---:R-:W-:-:S02]  /*20f0*/  @!P0 SEL R6, R11, R6, P4 ;  /* 0x000000060b068207 */ /* 0x004fc40002000000 */
[C---:B------:R-:W-:Y:S02]  /*2100*/  @!P0 SEL R5, R8.reuse, R5, P4 ;  /* 0x0000000508058207 */ /* 0x040fe40002000000 */
[----:B------:R-:W-:Y:S02]  /*2110*/  @P0 PRMT R4, R3, 0x7610, R4 ;  /* 0x0000761003040816 */ /* 0x000fe40000000004 */
[----:B------:R-:W-:Y:S02]  /*2120*/  @P0 SEL R6, R11, R6, !P6 ;  /* 0x000000060b060207 */ /* 0x000fe40007000000 */
[----:B------:R-:W-:-:S07]  /*2130*/  @P0 SEL R5, R8, R5, !P6 ;  /* 0x0000000508050207 */ /* 0x000fce0007000000 */
.L_x_95:
[----:B------:R-:W-:Y:S05]  /*2140*/  BSYNC.RECONVERGENT B1 ;  /* 0x0000000000017941 */ /* 0x000fea0003800200 */
.L_x_94:
[----:B----4-:R-:W-:Y:S01]  /*2150*/  LOP3.LUT R3, R4, 0xff, RZ, 0xc0, !PT ;  /* 0x000000ff04037812 */ /* 0x010fe200078ec0ff */
[----:B------:R3:W4:Y:S01]  /*2160*/  SHFL.DOWN PT, R8, R5, 0x2, R2 ;  /* 0x0840000005087989 */ /* 0x00072200000e0002 */
[----:B------:R-:W-:Y:S01]  /*2170*/  ISETP.GT.AND P4, PT, R9, R2, PT ;  /* 0x000000020900720c */ /* 0x000fe20003f84270 */
[----:B------:R-:W-:Y:S02]  /*2180*/  BSSY.RECONVERGENT B1, `(.L_x_96) ;  /* 0x0000012000017945 */ /* 0x000fe40003800200 */
[----:B------:R3:W0:Y:S04]  /*2190*/  SHFL.DOWN PT, R9, R6, 0x2, R2 ;  /* 0x0840000006097989 */ /* 0x00062800000e0002 */
[----:B------:R3:W0:Y:S01]  /*21a0*/  SHFL.DOWN PT, R3, R3, 0x2, R2 ;  /* 0x0840000003037989 */ /* 0x00062200000e0002 */
[----:B------:R-:W-:Y:S05]  /*21b0*/  @P5 BRA `(.L_x_97) ;  /* 0x0000000000385947 */ /* 0x000fea0003800000 */
[----:B0-----:R-:W-:Y:S01]  /*21c0*/  LOP3.LUT P0, RZ, R3, 0xff, RZ, 0xc0, !PT ;  /* 0x000000ff03ff7812 */ /* 0x001fe2000780c0ff */
[----:B------:R-:W-:Y:S01]  /*21d0*/  IMAD.MOV.U32 R11, RZ, RZ, 0x1 ;  /* 0x00000001ff0b7424 */ /* 0x000fe200078e00ff */
[----:B------:R-:W-:-:S04]  /*21e0*/  LOP3.LUT P5, R10, R4, 0xff, RZ, 0xc0, !PT ;  /* 0x000000ff040a7812 */ /* 0x000fc800078ac0ff */
[----:B------:R-:W-:-:S13]  /*21f0*/  PLOP3.LUT P0, PT, P5, P0, PT, 0x2f, 0xf2 ;  /* 0x0000000000f2781c */ /* 0x000fda0002f00577 */
[----:B------:R-:W-:Y:S02]  /*2200*/  @!P0 ISETP.LT.U32.AND P5, PT, R9, R6, PT ;  /* 0x000000060900820c */ /* 0x000fe40003fa1070 */
[----:B------:R-:W-:Y:S02]  /*2210*/  @P0 ISETP.NE.AND P6, PT, R10, RZ, PT ;  /* 0x000000ff0a00020c */ /* 0x000fe40003fc5270 */
[----:B------:R-:W-:Y:S02]  /*2220*/  @!P0 PRMT R4, R11, 0x7610, R4 ;  /* 0x000076100b048816 */ /* 0x000fe40000000004 */
[----:B----4-:R-:W-:Y:S02]  /*2230*/  @!P0 ISETP.LT.AND.EX P5, PT, R8, R5, PT, P5 ;  /* 0x000000050800820c */ /* 0x010fe40003fa1350 */
[----:B------:R-:W-:Y:S02]  /*2240*/  @P0 SEL R3, R3, R4, !P6 ;  /* 0x0000000403030207 */ /* 0x000fe40007000000 */
[----:B--23--:R-:W-:-:S02]  /*2250*/  @!P0 SEL R6, R9, R6, P5 ;  /* 0x0000000609068207 */ /* 0x00cfc40002800000 */
[C---:B------:R-:W-:Y:S02]  /*2260*/  @!P0 SEL R5, R8.reuse, R5, P5 ;  /* 0x0000000508058207 */ /* 0x040fe40002800000 */
[----:B------:R-:W-:Y:S02]  /*2270*/  @P0 PRMT R4, R3, 0x7610, R4 ;  /* 0x0000761003040816 */ /* 0x000fe40000000004 */
[----:B------:R-:W-:Y:S02]  /*2280*/  @P0 SEL R6, R9, R6, !P6 ;  /* 0x0000000609060207 */ /* 0x000fe40007000000 */
[----:B------:R-:W-:-:S07]  /*2290*/  @P0 SEL R5, R8, R5, !P6 ;  /* 0x0000000508050207 */ /* 0x000fce0007000000 */
.L_x_97:
[----:B------:R-:W-:Y:S05]  /*22a0*/  BSYNC.RECONVERGENT B1 ;  /* 0x0000000000017941 */ /* 0x000fea0003800200 */
.L_x_96:
[----:B0-----:R-:W-:Y:S01]  /*22b0*/  LOP3.LUT R3, R4, 0xff, RZ, 0xc0, !PT ;  /* 0x000000ff04037812 */ /* 0x001fe200078ec0ff */
[----:B------:R0:W0:Y:S01]  /*22c0*/  SHFL.DOWN PT, R9, R6, 0x4, R2 ;  /* 0x0880000006097989 */ /* 0x00002200000e0002 */
[----:B------:R-:W-:Y:S03]  /*22d0*/  BSSY.RECONVERGENT B1, `(.L_x_98) ;  /* 0x0000012000017945 */ /* 0x000fe60003800200 */
[----:B----4-:R4:W0:Y:S04]  /*22e0*/  SHFL.DOWN PT, R8, R5, 0x4, R2 ;  /* 0x0880000005087989 */ /* 0x01082800000e0002 */
        /* <DEDUP_REMOVED lines=11> */
[----:B--23--:R-:W-:-:S02]  /*23a0*/  @!P0 SEL R6, R9, R6, P3 ;  /* 0x0000000609068207 */ /* 0x00cfc40001800000 */
[C---:B----4-:R-:W-:Y:S02]  /*23b0*/  @!P0 SEL R5, R8.reuse, R5, P3 ;  /* 0x0000000508058207 */ /* 0x050fe40001800000 */
[----:B------:R-:W-:Y:S02]  /*23c0*/  @P0 PRMT R4, R3, 0x7610, R4 ;  /* 0x0000761003040816 */ /* 0x000fe40000000004 */
[----:B------:R-:W-:Y:S02]  /*23d0*/  @P0 SEL R6, R9, R6, !P5 ;  /* 0x0000000609060207 */ /* 0x000fe40006800000 */
[----:B------:R-:W-:-:S07]  /*23e0*/  @P0 SEL R5, R8, R5, !P5 ;  /* 0x0000000508050207 */ /* 0x000fce0006800000 */
.L_x_99:
[----:B------:R-:W-:Y:S05]  /*23f0*/  BSYNC.RECONVERGENT B1 ;  /* 0x0000000000017941 */ /* 0x000fea0003800200 */
.L_x_98:
[----:B0-----:R-:W-:Y:S01]  /*2400*/  LOP3.LUT R3, R4, 0xff, RZ, 0xc0, !PT ;  /* 0x000000ff04037812 */ /* 0x001fe200078ec0ff */
[----:B------:R0:W0:Y:S01]  /*2410*/  SHFL.DOWN PT, R9, R6, 0x8, R2 ;  /* 0x0900000006097989 */ /* 0x00002200000e0002 */
[----:B------:R-:W-:Y:S03]  /*2420*/  BSSY.RECONVERGENT B1, `(.L_x_100) ;  /* 0x0000012000017945 */ /* 0x000fe60003800200 */
        /* <DEDUP_REMOVED lines=17> */
.L_x_101:
[----:B------:R-:W-:Y:S05]  /*2540*/  BSYNC.RECONVERGENT B1 ;  /* 0x0000000000017941 */ /* 0x000fea0003800200 */
.L_x_100:
        /* <DEDUP_REMOVED lines=8> */
[----:B--234-:R-:W-:-:S04]  /*25d0*/  LOP3.LUT P2, R2, R4, 0xff, RZ, 0xc0, !PT ;  /* 0x000000ff04027812 */ /* 0x01cfc8000784c0ff */
        /* <DEDUP_REMOVED lines=11> */
.L_x_103:
[----:B------:R-:W-:Y:S05]  /*2690*/  BSYNC.RECONVERGENT B1 ;  /* 0x0000000000017941 */ /* 0x000fea0003800200 */
.L_x_102:
[----:B------:R-:W-:Y:S04]  /*26a0*/  BSSY.RECONVERGENT B1, `(.L_x_104) ;  /* 0x000000c000017945 */ /* 0x000fe80003800200 */
[----:B------:R-:W-:Y:S05]  /*26b0*/  @P1 BRA `(.L_x_105) ;  /* 0x0000000000281947 */ /* 0x000fea0003800000 */
[----:B0-----:R-:W0:Y:S01]  /*26c0*/  S2R R8, SR_CgaCtaId ;  /* 0x0000000000087919 */ /* 0x001e220000008800 */
[----:B------:R-:W-:Y:S02]  /*26d0*/  MOV R3, 0x400 ;  /* 0x0000040000037802 */ /* 0x000fe40000000f00 */
[----:B--234-:R-:W-:-:S04]  /*26e0*/  SHF.R.U32.HI R2, RZ, 0x1, R7 ;  /* 0x00000001ff027819 */ /* 0x01cfc80000011607 */
[----:B------:R-:W-:Y:S02]  /*26f0*/  LOP3.LUT R2, R2, 0x1f0, RZ, 0xc0, !PT ;  /* 0x000001f002027812 */ /* 0x000fe400078ec0ff */
[----:B0-----:R-:W-:-:S05]  /*2700*/  LEA R3, R8, R3, 0x18 ;  /* 0x0000000308037211 */ /* 0x001fca00078ec0ff */
[----:B------:R-:W-:Y:S02]  /*2710*/  IMAD.IADD R9, R2, 0x1, R3 ;  /* 0x0000000102097824 */ /* 0x000fe400078e0203 */
[----:B------:R-:W-:Y:S02]  /*2720*/  IMAD.MOV.U32 R2, RZ, RZ, R6 ;  /* 0x000000ffff027224 */ /* 0x000fe400078e0006 */
[----:B------:R-:W-:Y:S01]  /*2730*/  IMAD.MOV.U32 R3, RZ, RZ, R5 ;  /* 0x000000ffff037224 */ /* 0x000fe200078e0005 */
[----:B------:R0:W-:Y:S04]  /*2740*/  STS.U8 [R9+0x8], R4 ;  /* 0x0000080409007388 */ /* 0x0001e80000000000 */
[----:B------:R0:W-:Y:S02]  /*2750*/  STS.64 [R9+0x10], R2 ;  /* 0x0000100209007388 */ /* 0x0001e40000000a00 */
.L_x_105:
[----:B------:R-:W-:Y:S05]  /*2760*/  BSYNC.RECONVERGENT B1 ;  /* 0x0000000000017941 */ /* 0x000fea0003800200 */
.L_x_104:
[----:B------:R-:W-:Y:S01]  /*2770*/  BAR.SYNC.DEFER_BLOCKING 0x0 ;  /* 0x0000000000007b1d */ /* 0x000fe20000010000 */
[----:B------:R-:W-:-:S13]  /*2780*/  ISETP.NE.AND P1, PT, R7, RZ, PT ;  /* 0x000000ff0700720c */ /* 0x000fda0003f25270 */
[----:B------:R-:W-:Y:S05]  /*2790*/  @P1 BRA `(.L_x_93) ;  /* 0x0000002c003c1947 */ /* 0x000fea0003800000 */
[----:B------:R-:W-:Y:S02]  /*27a0*/  UISETP.GE.U32.AND UP3, UPT, UR4, 0x21, UPT ;  /* 0x000000210400788c */ /* 0x000fe4000bf66070 */
[----:B------:R-:W-:Y:S02]  /*27b0*/  UISETP.GE.U32.AND UP2, UPT, UR4, 0x41, UPT ;  /* 0x000000410400788c */ /* 0x000fe4000bf46070 */
[----:B------:R-:W-:Y:S02]  /*27c0*/  UISETP.GE.U32.AND.EX UP3, UPT, UR5, URZ, UPT, UP3 ;  /* 0x000000ff0500728c */ /* 0x000fe4000bf66130 */
[----:B------:R-:W-:Y:S02]  /*27d0*/  UISETP.GE.U32.AND UP1, UPT, UR4, 0x61, UPT ;  /* 0x000000610400788c */ /* 0x000fe4000bf26070 */
[----:B------:R-:W-:Y:S02]  /*27e0*/  UISETP.GE.U32.AND UP0, UPT, UR4, 0x81, UPT ;  /* 0x000000810400788c */ /* 0x000fe4000bf06070 */
[----:B------:R-:W-:-:S02]  /*27f0*/  UISETP.GE.U32.AND UP6, UPT, UR4, 0xa1, UPT ;  /* 0x000000a10400788c */ /* 0x000fc4000bfc6070 */
[----:B------:R-:W-:Y:S02]  /*2800*/  UISETP.GE.U32.AND UP4, UPT, UR4, 0xc1, UPT ;  /* 0x000000c10400788c */ /* 0x000fe4000bf86070 */
[----:B------:R-:W-:Y:S02]  /*2810*/  UISETP.GE.U32.AND UP5, UPT, UR4, 0xe1, UPT ;  /* 0x000000e10400788c */ /* 0x000fe4000bfa6070 */
[----:B------:R-:W-:Y:S02]  /*2820*/  UISETP.GE.U32.AND.EX UP2, UPT, UR5, URZ, UPT, UP2 ;  /* 0x000000ff0500728c */ /* 0x000fe4000bf46120 */
[----:B------:R-:W-:Y:S02]  /*2830*/  UISETP.GE.U32.AND.EX UP1, UPT, UR5, URZ, UPT, UP1 ;  /* 0x000000ff0500728c */ /* 0x000fe4000bf26110 */
[----:B------:R-:W-:Y:S02]  /*2840*/  UISETP.GE.U32.AND.EX UP0, UPT, UR5, URZ, UPT, UP0 ;  /* 0x000000ff0500728c */ /* 0x000fe4000bf06100 */
[----:B------:R-:W-:-:S02]  /*2850*/  UISETP.GE.U32.AND.EX UP6, UPT, UR5, URZ, UPT, UP6 ;  /* 0x000000ff0500728c */ /* 0x000fc4000bfc6160 */
[----:B------:R-:W-:Y:S02]  /*2860*/  UISETP.GE.U32.AND.EX UP4, UPT, UR5, URZ, UPT, UP4 ;  /* 0x000000ff0500728c */ /* 0x000fe4000bf86140 */
[----:B------:R-:W-:Y:S01]  /*2870*/  UISETP.GE.U32.AND.EX UP5, UPT, UR5, URZ, UPT, UP5 ;  /* 0x000000ff0500728c */ /* 0x000fe2000bfa6150 */
[----:B------:R-:W-:Y:S10]  /*2880*/  BRA.U !UP3, `(.L_x_106) ;  /* 0x000000010b3c7547 */ /* 0x000ff4000b800000 */
[----:B------:R-:W5:Y:S01]  /*2890*/  S2UR UR7, SR_CgaCtaId ;  /* 0x00000000000779c3 */ /* 0x000f620000008800 */
[----:B------:R-:W-:Y:S01]  /*28a0*/  UMOV UR6, 0x400 ;  /* 0x0000040000067882 */ /* 0x000fe20000000000 */
[----:B------:R-:W-:Y:S01]  /*28b0*/  LOP3.LUT P3, RZ, R4, 0xff, RZ, 0xc0, !PT ;  /* 0x000000ff04ff7812 */ /* 0x000fe2000786c0ff */
[----:B-----5:R-:W-:-:S09]  /*28c0*/  ULEA UR6, UR7, UR6, 0x18 ;  /* 0x0000000607067291 */ /* 0x020fd2000f8ec0ff */
[----:B------:R-:W5:Y:S04]  /*28d0*/  LDS.U8 R7, [UR6+0x18] ;  /* 0x00001806ff077984 */ /* 0x000f680008000000 */
[----:B0-234-:R-:W0:Y:S01]  /*28e0*/  LDS.64 R2, [UR6+0x20] ;  /* 0x00002006ff027984 */ /* 0x01de220008000a00 */
[----:B-----5:R-:W-:Y:S02]  /*28f0*/  ISETP.NE.AND P2, PT, R7, RZ, PT ;  /* 0x000000ff0700720c */ /* 0x020fe40003f45270 */
[----:B0-----:R-:W-:Y:S02]  /*2900*/  ISETP.LT.U32.AND P0, PT, R2, R6, PT ;  /* 0x000000060200720c */ /* 0x001fe40003f01070 */
[----:B------:R-:W-:Y:S02]  /*2910*/  @P3 SEL R7, R4, 0x1, !P2 ;  /* 0x0000000104073807 */ /* 0x000fe40005000000 */
[----:B------:R-:W-:-:S02]  /*2920*/  ISETP.LT.AND.EX P0, PT, R3, R5, PT, P0 ;  /* 0x000000050300720c */ /* 0x000fc40003f01300 */
[----:B------:R-:W-:-:S05]  /*2930*/  PRMT R4, R7, 0x7610, R4 ;  /* 0x0000761007047816 */ /* 0x000fca0000000004 */
[C---:B------:R-:W-:Y:S02]  /*2940*/  @P2 SEL R6, R2.reuse, R6, P0 ;  /* 0x0000000602062207 */ /* 0x040fe40000000000 */
[C---:B------:R-:W-:Y:S02]  /*2950*/  @P2 SEL R5, R3.reuse, R5, P0 ;  /* 0x0000000503052207 */ /* 0x040fe40000000000 */
[----:B------:R-:W-:Y:S02]  /*2960*/  SEL R6, R2, R6, !P3 ;  /* 0x0000000602067207 */ /* 0x000fe40005800000 */
[----:B------:R-:W-:-:S07]  /*2970*/  SEL R5, R3, R5, !P3 ;  /* 0x0000000503057207 */ /* 0x000fce0005800000 */
.L_x_106:
[----:B------:R-:W-:Y:S05]  /*2980*/  BRA.U !UP2, `(.L_x_107) ;  /* 0x000000010a3c7547 */ /* 0x000fea000b800000 */
        /* <DEDUP_REMOVED lines=15> */
.L_x_107:
        /* <DEDUP_REMOVED lines=16> */
.L_x_108:
        /* <DEDUP_REMOVED lines=16> */
.L_x_109:
        /* <DEDUP_REMOVED lines=16> */
.L_x_110:
        /* <DEDUP_REMOVED lines=16> */
.L_x_111:
        /* <DEDUP_REMOVED lines=17> */
.L_x_70:
[----:B------:R-:W0:Y:S01]  /*2f90*/  S2R R8, SR_TID.X ;  /* 0x0000000000087919 */ /* 0x000e220000002100 */
[----:B------:R-:W0:Y:S01]  /*2fa0*/  LDC.64 R2, c[0x0][0x380] ;  /* 0x0000e000ff027b82 */ /* 0x000e220000000a00 */
[----:B------:R-:W2:Y:S01]  /*2fb0*/  LDCU.64 UR6, c[0x0][0x390] ;  /* 0x00007200ff0677ac */ /* 0x000ea20008000a00 */
[----:B0-----:R-:W-:-:S05]  /*2fc0*/  IMAD.WIDE.U32 R2, R8, 0x4, R2 ;  /* 0x0000000408027825 */ /* 0x001fca00078e0002 */
[----:B------:R-:W3:Y:S04]  /*2fd0*/  LDG.E R4, desc[UR8][R2.64] ;  /* 0x0000000802047981 */ /* 0x000ee8000c1e1900 */
[----:B------:R-:W4:Y:S04]  /*2fe0*/  LDG.E R6, desc[UR8][R2.64+0x800] ;  /* 0x0008000802067981 */ /* 0x000f28000c1e1900 */
[----:B------:R-:W5:Y:S04]  /*2ff0*/  LDG.E R5, desc[UR8][R2.64+0x400] ;  /* 0x0004000802057981 */ /* 0x000f68000c1e1900 */
[----:B------:R-:W5:Y:S01]  /*3000*/  LDG.E.U8 R7, desc[UR8][R2.64+0xc00] ;  /* 0x000c000802077981 */ /* 0x000f62000c1e1100 */
[----:B------:R-:W-:Y:S01]  /*3010*/  VIADD R11, R8, 0x100 ;  /* 0x00000100080b7836 */ /* 0x000fe20000000000 */
[----:B------:R-:W-:-:S04]  /*3020*/  UIADD3 UR10, UP0, UPT, UR4, -0x400, URZ ;  /* 0xfffffc00040a7890 */ /* 0x000fc8000ff1e0ff */
[----:B------:R-:W-:Y:S02]  /*3030*/  UIADD3.X UR11, UPT, UPT, UR5, -0x1, URZ, UP0, !UPT ;  /* 0xffffffff050b7890 */ /* 0x000fe400087fe4ff */
[----:B------:R-:W-:-:S04]  /*3040*/  UISETP.GE.U32.AND UP0, UPT, UR10, 0x400, UPT ;  /* 0x000004000a00788c */ /* 0x000fc8000bf06070 */
[----:B------:R-:W-:Y:S01]  /*3050*/  UISETP.GE.U32.AND.EX UP0, UPT, UR11, URZ, UPT, UP0 ;  /* 0x000000ff0b00728c */ /* 0x000fe2000bf06100 */
[----:B---3--:R-:W-:-:S04]  /*3060*/  LOP3.LUT R9, R4, 0x1, RZ, 0xc0, !PT ;  /* 0x0000000104097812 */ /* 0x008fc800078ec0ff */
[----:B------:R-:W-:Y:S02]  /*3070*/  ISETP.NE.U32.AND P0, PT, R9, 0x1, PT ;  /* 0x000000010900780c */ /* 0x000fe40003f05070 */
[----:B----4-:R-:W-:Y:S01]  /*3080*/  LOP3.LUT R9, R6, 0x1, RZ, 0xc0, !PT ;  /* 0x0000000106097812 */ /* 0x010fe200078ec0ff */
[----:B------:R-:W-:Y:S01]  /*3090*/  VIADD R6, R8, 0x200 ;  /* 0x0000020008067836 */ /* 0x000fe20000000000 */
[----:B------:R-:W-:Y:S02]  /*30a0*/  SEL R10, R11, R8, !P0 ;  /* 0x000000080b0a7207 */ /* 0x000fe40004000000 */
[----:B------:R-:W-:Y:S02]  /*30b0*/  ISETP.NE.U32.AND P0, PT, R9, 0x1, PT ;  /* 0x000000010900780c */ /* 0x000fe40003f05070 */
[----:B--2---:R-:W-:Y:S02]  /*30c0*/  IADD3 R13, P1, PT, R6, UR6, RZ ;  /* 0x00000006060d7c10 */ /* 0x004fe4000ff3e0ff */
[----:B------:R-:W-:-:S02]  /*30d0*/  IADD3 R6, P2, PT, R10, UR6, RZ ;  /* 0x000000060a067c10 */ /* 0x000fc4000ff5e0ff */
[----:B-----5:R-:W-:Y:S01]  /*30e0*/  LOP3.LUT R5, R4, 0x1, R5, 0x80, !PT ;  /* 0x0000000104057812 */ /* 0x020fe200078e8005 */
[----:B------:R-:W-:Y:S01]  /*30f0*/  IMAD.X R10, RZ, RZ, UR7, P1 ;  /* 0x00000007ff0a7e24 */ /* 0x000fe200088e06ff */
[----:B------:R-:W-:Y:S01]  /*3100*/  ISETP.LT.U32.AND P1, PT, R13, R6, PT ;  /* 0x000000060d00720c */ /* 0x000fe20003f21070 */
[----:B------:R-:W-:Y:S01]  /*3110*/  IMAD.X R9, RZ, RZ, UR7, P2 ;  /* 0x00000007ff097e24 */ /* 0x000fe200090e06ff */
[----:B------:R-:W-:Y:S02]  /*3120*/  ISETP.NE.U32.AND P2, PT, R5, 0x1, PT ;  /* 0x000000010500780c */ /* 0x000fe40003f45070 */
[----:B------:R-:W-:Y:S02]  /*3130*/  IADD3 R11, P4, PT, R13, 0x100, RZ ;  /* 0x000001000d0b7810 */ /* 0x000fe40007f9e0ff */
[----:B------:R-:W-:Y:S02]  /*3140*/  ISETP.LT.AND.EX P1, PT, R10, R9, PT, P1 ;  /* 0x000000090a00720c */ /* 0x000fe40003f21310 */
[----:B------:R-:W-:-:S02]  /*3150*/  LOP3.LUT P3, RZ, R7, 0x1, RZ, 0xc0, !PT ;  /* 0x0000000107ff7812 */ /* 0x000fc4000786c0ff */
[C---:B------:R-:W-:Y:S02]  /*3160*/  @P0 SEL R6, R13.reuse, R6, P1 ;  /* 0x000000060d060207 */ /* 0x040fe40000800000 */
[C---:B------:R-:W-:Y:S02]  /*3170*/  @P0 SEL R9, R10.reuse, R9, P1 ;  /* 0x000000090a090207 */ /* 0x040fe40000800000 */
[----:B------:R-:W-:Y:S02]  /*3180*/  SEL R6, R13, R6, !P2 ;  /* 0x000000060d067207 */ /* 0x000fe40005000000 */
[----:B------:R-:W-:Y:S01]  /*3190*/  SEL R9, R10, R9, !P2 ;  /* 0x000000090a097207 */ /* 0x000fe20005000000 */
[----:B------:R-:W-:Y:S01]  /*31a0*/  IMAD.X R10, RZ, RZ, R10, P4 ;  /* 0x000000ffff0a7224 */ /* 0x000fe200020e060a */
[----:B------:R-:W-:Y:S02]  /*31b0*/  ISETP.LT.U32.AND P1, PT, R11, R6, PT ;  /* 0x000000060b00720c */ /* 0x000fe40003f21070 */
[----:B------:R-:W-:-:S02]  /*31c0*/  ISETP.EQ.U32.AND P0, PT, R5, 0x1, !P0 ;  /* 0x000000010500780c */ /* 0x000fc40004702070 */
[CC--:B------:R-:W-:Y:S02]  /*31d0*/  ISETP.LT.AND.EX P1, PT, R10.reuse, R9.reuse, PT, P1 ;  /* 0x000000090a00720c */ /* 0x0c0fe40003f21310 */
[----:B------:R-:W-:Y:S02]  /*31e0*/  LOP3.LUT R7, R7, 0x1, RZ, 0xc, !PT ;  /* 0x0000000107077812 */ /* 0x000fe400078e0cff */
[C---:B------:R-:W-:Y:S02]  /*31f0*/  @!P3 SEL R9, R10.reuse, R9, P1 ;  /* 0x000000090a09b207 */ /* 0x040fe40000800000 */
[----:B------:R-:W-:Y:S02]  /*3200*/  @!P3 SEL R6, R11, R6, P1 ;  /* 0x000000060b06b207 */ /* 0x000fe40000800000 */
[----:B------:R-:W-:Y:S01]  /*3210*/  SEL R4, R7, 0x1, P0 ;  /* 0x0000000107047807 */ /* 0x000fe20000000000 */
[----:B------:R-:W-:Y:S01]  /*3220*/  IMAD.MOV.U32 R7, RZ, RZ, RZ ;  /* 0x000000ffff077224 */ /* 0x000fe200078e00ff */
[----:B------:R-:W-:Y:S01]  /*3230*/  SEL R5, R10, R9, P0 ;  /* 0x000000090a057207 */ /* 0x000fe20000000000 */
[----:B------:R-:W-:Y:S01]  /*3240*/  IMAD.MOV.U32 R9, RZ, RZ, 0x400 ;  /* 0x00000400ff097424 */ /* 0x000fe200078e00ff */
[----:B------:R-:W-:Y:S01]  /*3250*/  SEL R6, R11, R6, P0 ;  /* 0x000000060b067207 */ /* 0x000fe20000000000 */
[----:B------:R-:W-:Y:S06]  /*3260*/  BRA.U !UP0, `(.L_x_112) ;  /* 0x0000000508307547 */ /* 0x000fec000b800000 */
[----:B------:R-:W-:Y:S01]  /*3270*/  IMAD.MOV.U32 R9, RZ, RZ, 0x400 ;  /* 0x00000400ff097424 */ /* 0x000fe200078e00ff */
[----:B------:R-:W0:Y:S01]  /*3280*/  LDCU.64 UR6, c[0x0][0x390] ;  /* 0x00007200ff0677ac */ /* 0x000e220008000a00 */
[----:B------:R-:W-:Y:S01]  /*3290*/  IMAD.MOV.U32 R7, RZ, RZ, RZ ;  /* 0x000000ffff077224 */ /* 0x000fe200078e00ff */
[----:B------:R-:W2:Y:S01]  /*32a0*/  LDCU.64 UR4, c[0x0][0x3a0] ;  /* 0x00007400ff0477ac */ /* 0x000ea20008000a00 */
[----:B------:R-:W-:-:S05]  /*32b0*/  NOP ;  /* 0x0000000000007918 */ /* 0x000fca0000000000 */
.L_x_114:
[----:B------:R-:W-:-:S04]  /*32c0*/  LEA R12, P0, R9, R2, 0x2 ;  /* 0x00000002090c7211 */ /* 0x000fc800078010ff */
[----:B------:R-:W-:-:S05]  /*32d0*/  LEA.HI.X R13, R9, R3, R7, 0x2, P0 ;  /* 0x00000003090d7211 */ /* 0x000fca00000f1407 */
[----:B------:R-:W3:Y:S04]  /*32e0*/  LDG.E.U16 R14, desc[UR8][R12.64] ;  /* 0x000000080c0e7981 */ /* 0x000ee8000c1e1500 */
[----:B------:R-:W4:Y:S04]  /*32f0*/  LDG.E.U8 R17, desc[UR8][R12.64+0x400] ;  /* 0x000400080c117981 */ /* 0x000f28000c1e1100 */
[----:B------:R-:W5:Y:S04]  /*3300*/  LDG.E.U8 R11, desc[UR8][R12.64+0x800] ;  /* 0x000800080c0b7981 */ /* 0x000f68000c1e1100 */
[----:B------:R1:W2:Y:S01]  /*3310*/  LDG.E.U8 R10, desc[UR8][R12.64+0xc00] ;  /* 0x000c00080c0a7981 */ /* 0x0002a2000c1e1100 */
[----:B------:R-:W-:Y:S01]  /*3320*/  LOP3.LUT P1, RZ, R4, 0xff, RZ, 0xc0, !PT ;  /* 0x000000ff04ff7812 */ /* 0x000fe2000782c0ff */
[----:B------:R-:W-:Y:S01]  /*3330*/  IMAD.MOV.U32 R15, RZ, RZ, R6 ;  /* 0x000000ffff0f7224 */ /* 0x000fe200078e0006 */
[----:B0-----:R-:W-:-:S11]  /*3340*/  IADD3 R6, P3, P4, R9, UR6, R8 ;  /* 0x0000000609067c10 */ /* 0x001fd6000fc7e008 */
[----:B------:R-:W-:Y:S02]  /*3350*/  @P1 ISETP.LT.U32.AND P0, PT, R6, R15, PT ;  /* 0x0000000f0600120c */ /* 0x000fe40003f01070 */
[----:B---3--:R-:W-:Y:S01]  /*3360*/  LOP3.LUT R16, R14, 0x1, RZ, 0xc0, !PT ;  /* 0x000000010e107812 */ /* 0x008fe200078ec0ff */
[----:B------:R-:W-:Y:S01]  /*3370*/  IMAD.MOV.U32 R14, RZ, RZ, R5 ;  /* 0x000000ffff0e7224 */ /* 0x000fe200078e0005 */
[----:B------:R-:W-:Y:S02]  /*3380*/  IADD3.X R5, PT, PT, R7, UR7, RZ, P3, P4 ;  /* 0x0000000707057c10 */ /* 0x000fe40009fe84ff */
[C---:B------:R-:W-:Y:S02]  /*3390*/  ISETP.NE.OR P2, PT, R16.reuse, RZ, !P1 ;  /* 0x000000ff1000720c */ /* 0x040fe40004f45670 */
[----:B------:R-:W-:Y:S02]  /*33a0*/  @P1 ISETP.NE.AND P3, PT, R16, RZ, PT ;  /* 0x000000ff1000120c */ /* 0x000fe40003f65270 */
[----:B------:R-:W-:-:S02]  /*33b0*/  @P1 ISETP.LT.AND.EX P0, PT, R5, R14, PT, P0 ;  /* 0x0000000e0500120c */ /* 0x000fc40003f01300 */
[----:B------:R-:W-:Y:S02]  /*33c0*/  @P1 SEL R4, R4, 0x1, P3 ;  /* 0x0000000104041807 */ /* 0x000fe40001800000 */
[----:B------:R-:W-:Y:S02]  /*33d0*/  IADD3 R18, P4, PT, R6, 0x100, RZ ;  /* 0x0000010006127810 */ /* 0x000fe40007f9e0ff */
[----:B----4-:R-:W-:Y:S02]  /*33e0*/  LOP3.LUT P3, RZ, R17, 0x1, RZ, 0xc0, !PT ;  /* 0x0000000111ff7812 */ /* 0x010fe4000786c0ff */
[----:B------:R-:W-:Y:S01]  /*33f0*/  @!P1 LOP3.LUT R4, R16, 0x1, RZ, 0x3c, !PT ;  /* 0x0000000110049812 */ /* 0x000fe200078e3cff */
[--C-:B-1----:R-:W-:Y:S01]  /*3400*/  IMAD.X R13, RZ, RZ, R5.reuse, P4 ;  /* 0x000000ffff0d7224 */ /* 0x102fe200020e0605 */
[----:B------:R-:W-:Y:S01]  /*3410*/  @!P2 SEL R15, R6, R15, P0 ;  /* 0x0000000f060fa207 */ /* 0x000fe20000000000 */
[----:B------:R-:W-:Y:S01]  /*3420*/  @!P1 IMAD.MOV.U32 R15, RZ, RZ, R6 ;  /* 0x000000ffff0f9224 */ /* 0x000fe200078e0006 */
[----:B------:R-:W-:Y:S01]  /*3430*/  @!P2 SEL R14, R5, R14, P0 ;  /* 0x0000000e050ea207 */ /* 0x000fe20000000000 */
[----:B------:R-:W-:Y:S01]  /*3440*/  @!P1 IMAD.MOV.U32 R14, RZ, RZ, R5 ;  /* 0x000000ffff0e9224 */ /* 0x000fe200078e0005 */
[----:B------:R-:W-:-:S02]  /*3450*/  LOP3.LUT P2, RZ, R4, 0xff, RZ, 0xc0, !PT ;  /* 0x000000ff04ff7812 */ /* 0x000fc4000784c0ff */
[-C--:B------:R-:W-:Y:S02]  /*3460*/  ISETP.LT.U32.AND P0, PT, R18, R15.reuse, PT ;  /* 0x0000000f1200720c */ /* 0x080fe40003f01070 */
[----:B------:R-:W-:Y:S02]  /*3470*/  LOP3.LUT R12, R17, 0x1, RZ, 0xc0, !PT ;  /* 0x00000001110c7812 */ /* 0x000fe400078ec0ff */
[CC--:B------:R-:W-:Y:S02]  /*3480*/  ISETP.LT.AND.EX P0, PT, R13.reuse, R14.reuse, PT, P0 ;  /* 0x0000000e0d00720c */ /* 0x0c0fe40003f01300 */
[----:B------:R-:W-:Y:S02]  /*3490*/  SEL R4, R4, 0x1, P3 ;  /* 0x0000000104047807 */ /* 0x000fe40001800000 */
[----:B------:R-:W-:Y:S02]  /*34a0*/  @!P3 SEL R15, R18, R15, P0 ;  /* 0x0000000f120fb207 */ /* 0x000fe40000000000 */
[----:B------:R-:W-:-:S02]  /*34b0*/  @!P3 SEL R14, R13, R14, P0 ;  /* 0x0000000e0d0eb207 */ /* 0x000fc40000000000 */
[----:B------:R-:W-:Y:S02]  /*34c0*/  IADD3 R16, P0, PT, R6, 0x200, RZ ;  /* 0x0000020006107810 */ /* 0x000fe40007f1e0ff */
[----:B-----5:R-:W-:Y:S02]  /*34d0*/  LOP3.LUT P3, RZ, R11, 0x1, RZ, 0xc0, !PT ;  /* 0x000000010bff7812 */ /* 0x020fe4000786c0ff */
[----:B------:R-:W-:Y:S02]  /*34e0*/  SEL R15, R18, R15, !P2 ;  /* 0x0000000f120f7207 */ /* 0x000fe40005000000 */
[----:B------:R-:W-:Y:S02]  /*34f0*/  @!P2 LOP3.LUT R4, R12, 0x1, RZ, 0x3c, !PT ;  /* 0x000000010c04a812 */ /* 0x000fe400078e3cff */
[----:B------:R-:W-:Y:S01]  /*3500*/  SEL R12, R13, R14, !P2 ;  /* 0x0000000e0d0c7207 */ /* 0x000fe20005000000 */
[----:B------:R-:W-:Y:S01]  /*3510*/  IMAD.X R13, RZ, RZ, R5, P0 ;  /* 0x000000ffff0d7224 */ /* 0x000fe200000e0605 */
[----:B------:R-:W-:-:S02]  /*3520*/  ISETP.LT.U32.AND P0, PT, R16, R15, PT ;  /* 0x0000000f1000720c */ /* 0x000fc40003f01070 */
[----:B------:R-:W-:Y:S02]  /*3530*/  LOP3.LUT P1, RZ, R4, 0xff, RZ, 0xc0, !PT ;  /* 0x000000ff04ff7812 */ /* 0x000fe4000782c0ff */
[-C--:B------:R-:W-:Y:S02]  /*3540*/  ISETP.LT.AND.EX P0, PT, R13, R12.reuse, PT, P0 ;  /* 0x0000000c0d00720c */ /* 0x080fe40003f01300 */
[----:B------:R-:W-:Y:S02]  /*3550*/  LOP3.LUT R11, R11, 0x1, RZ, 0xc0, !PT ;  /* 0x000000010b0b7812 */ /* 0x000fe400078ec0ff */
[----:B------:R-:W-:Y:S02]  /*3560*/  @!P3 SEL R12, R13, R12, P0 ;  /* 0x0000000c0d0cb207 */ /* 0x000fe40000000000 */
[----:B------:R-:W-:Y:S02]  /*3570*/  @!P3 SEL R15, R16, R15, P0 ;  /* 0x0000000f100fb207 */ /* 0x000fe40000000000 */
[----:B------:R-:W-:-:S02]  /*3580*/  IADD3 R6, P0, PT, R6, 0x300, RZ ;  /* 0x0000030006067810 */ /* 0x000fc40007f1e0ff */
[----:B------:R-:W-:Y:S02]  /*3590*/  SEL R12, R13, R12, !P1 ;  /* 0x0000000c0d0c7207 */ /* 0x000fe40004800000 */
[----:B--2---:R-:W-:Y:S01]  /*35a0*/  IADD3 R13, P4, PT, -R9, UR4, RZ ;  /* 0x00000004090d7c10 */ /* 0x004fe2000ff9e1ff */
[----:B------:R-:W-:Y:S01]  /*35b0*/  IMAD.X R5, RZ, RZ, R5, P0 ;  /* 0x000000ffff057224 */ /* 0x000fe200000e0605 */
[----:B------:R-:W-:Y:S02]  /*35c0*/  SEL R4, R4, 0x1, P3 ;  /* 0x0000000104047807 */ /* 0x000fe40001800000 */
[----:B------:R-:W-:Y:S02]  /*35d0*/  ISETP.GE.U32.AND P0, PT, R13, 0x400, PT ;  /* 0x000004000d00780c */ /* 0x000fe40003f06070 */
[----:B------:R-:W-:Y:S02]  /*35e0*/  IADD3.X R13, PT, PT, ~R7, UR5, RZ, P4, !PT ;  /* 0x00000005070d7c10 */ /* 0x000fe4000a7fe5ff */
[----:B------:R-:W-:-:S02]  /*35f0*/  @!P1 LOP3.LUT R4, R11, 0x1, RZ, 0x3c, !PT ;  /* 0x000000010b049812 */ /* 0x000fc400078e3cff */
[----:B------:R-:W-:Y:S02]  /*3600*/  LOP3.LUT P2, RZ, R10, 0x1, RZ, 0xc0, !PT ;  /* 0x000000010aff7812 */ /* 0x000fe4000784c0ff */
[----:B------:R-:W-:Y:S02]  /*3610*/  SEL R11, R16, R15, !P1 ;  /* 0x0000000f100b7207 */ /* 0x000fe40004800000 */
[----:B------:R-:W-:Y:S02]  /*3620*/  ISETP.GE.U32.AND.EX P0, PT, R13, RZ, PT, P0 ;  /* 0x000000ff0d00720c */ /* 0x000fe40003f06100 */
[----:B------:R-:W-:Y:S02]  /*3630*/  LOP3.LUT P3, RZ, R4, 0xff, RZ, 0xc0, !PT ;  /* 0x000000ff04ff7812 */ /* 0x000fe4000786c0ff */
[----:B------:R-:W-:Y:S02]  /*3640*/  ISETP.LT.U32.AND P1, PT, R6, R11, PT ;  /* 0x0000000b0600720c */ /* 0x000fe40003f21070 */
[----:B------:R-:W-:-:S02]  /*3650*/  LOP3.LUT R10, R10, 0x1, RZ, 0xc0, !PT ;  /* 0x000000010a0a7812 */ /* 0x000fc400078ec0ff */
[CC--:B------:R-:W-:Y:S02]  /*3660*/  ISETP.LT.AND.EX P1, PT, R5.reuse, R12.reuse, PT, P1 ;  /* 0x0000000c0500720c */ /* 0x0c0fe40003f21310 */
[----:B------:R-:W-:Y:S02]  /*3670*/  SEL R4, R4, 0x1, P2 ;  /* 0x0000000104047807 */ /* 0x000fe40001000000 */
[----:B------:R-:W-:Y:S02]  /*3680*/  @!P2 SEL R11, R6, R11, P1 ;  /* 0x0000000b060ba207 */ /* 0x000fe40000800000 */
[----:B------:R-:W-:Y:S02]  /*3690*/  @!P2 SEL R12, R5, R12, P1 ;  /* 0x0000000c050ca207 */ /* 0x000fe40000800000 */
[----:B------:R-:W-:Y:S02]  /*36a0*/  @!P3 LOP3.LUT R4, R10, 0x1, RZ, 0x3c, !PT ;  /* 0x000000010a04b812 */ /* 0x000fe400078e3cff */
[----:B------:R-:W-:-:S02]  /*36b0*/  SEL R6, R6, R11, !P3 ;  /* 0x0000000b06067207 */ /* 0x000fc40005800000 */
[----:B------:R-:W-:Y:S01]  /*36c0*/  SEL R5, R5, R12, !P3 ;  /* 0x0000000c05057207 */ /* 0x000fe20005800000 */
[----:B------:R-:W-:Y:S06]  /*36d0*/  @!P0 BRA `(.L_x_113) ;  /* 0x00000010002c8947 */ /* 0x000fec0003800000 */
[----:B------:R-:W-:-:S05]  /*36e0*/  IADD3 R9, P0, PT, R9, 0x400, RZ ;  /* 0x0000040009097810 */ /* 0x000fca0007f1e0ff */
[----:B------:R-:W-:Y:S01]  /*36f0*/  IMAD.X R7, RZ, RZ, R7, P0 ;  /* 0x000000ffff077224 */ /* 0x000fe200000e0607 */
[----:B------:R-:W-:-:S04]  /*3700*/  ISETP.GT.U32.AND P0, PT, R9, UR10, PT ;  /* 0x0000000a09007c0c */ /* 0x000fc8000bf04070 */
[----:B------:R-:W-:-:S13]  /*3710*/  ISETP.GT.U32.AND.EX P0, PT, R7, UR11, PT, P0 ;  /* 0x0000000b07007c0c */ /* 0x000fda000bf04100 */
[----:B------:R-:W-:Y:S05]  /*3720*/  @!P0 BRA `(.L_x_114) ;  /* 0xfffffff800e48947 */ /* 0x000fea000383ffff */
.L_x_112:
[C---:B------:R-:W-:Y:S01]  /*3730*/  IADD3 R3, PT, PT, -R9.reuse, UR4, RZ ;  /* 0x0000000409037c10 */ /* 0x040fe2000fffe1ff */
[----:B------:R-:W0:Y:S01]  /*3740*/  LDCU.64 UR10, c[0x0][0x380] ;  /* 0x00007000ff0a77ac */ /* 0x000e220008000a00 */
[----:B------:R-:W-:Y:S01]  /*3750*/  ISETP.GE.U32.AND P1, PT, R9, UR4, PT ;  /* 0x0000000409007c0c */ /* 0x000fe2000bf26070 */
[----:B------:R-:W-:Y:S01]  /*3760*/  BSSY.RECONVERGENT B1, `(.L_x_113) ;  /* 0x0000102000017945 */ /* 0x000fe20003800200 */
[----:B------:R-:W-:-:S04]  /*3770*/  ISETP.GE.AND P0, PT, R8, R3, PT ;  /* 0x000000030800720c */ /* 0x000fc80003f06270 */
[----:B------:R-:W-:-:S13]  /*3780*/  ISETP.GE.U32.OR.EX P0, PT, R7, UR5, P0, P1 ;  /* 0x0000000507007c0c */ /* 0x000fda0008706510 */
[----:B0-----:R-:W-:Y:S05]  /*3790*/  @P0 BRA `(.L_x_115) ;  /* 0x0000000c00f80947 */ /* 0x001fea0003800000 */
[----:B------:R-:W-:Y:S01]  /*37a0*/  LOP3.LUT R2, RZ, R8, RZ, 0x33, !PT ;  /* 0x00000008ff027212 */ /* 0x000fe200078e33ff */
[----:B------:R-:W-:Y:S01]  /*37b0*/  BSSY.RECONVERGENT B2, `(.L_x_116) ;  /* 0x000007d000027945 */ /* 0x000fe20003800200 */
[----:B------:R-:W-:Y:S02]  /*37c0*/  IMAD.MOV.U32 R10, RZ, RZ, R8 ;  /* 0x000000ffff0a7224 */ /* 0x000fe400078e0008 */
[----:B------:R-:W-:-:S04]  /*37d0*/  IADD3 R11, PT, PT, -R9, UR4, R2 ;  /* 0x00000004090b7c10 */ /* 0x000fc8000fffe102 */
[C---:B------:R-:W-:Y:S02]  /*37e0*/  ISETP.GE.U32.AND P0, PT, R11.reuse, 0x700, PT ;  /* 0x000007000b00780c */ /* 0x040fe40003f06070 */
[----:B------:R-:W-:-:S04]  /*37f0*/  LEA.HI R12, R11, 0x1, RZ, 0x18 ;  /* 0x000000010b0c7811 */ /* 0x000fc800078fc0ff */
[----:B------:R-:W-:-:S04]  /*3800*/  LOP3.LUT R22, R12, 0x7, RZ, 0xc0, !PT ;  /* 0x000000070c167812 */ /* 0x000fc800078ec0ff */
[----:B------:R-:W-:-:S03]  /*3810*/  ISETP.NE.AND P1, PT, R22, RZ, PT ;  /* 0x000000ff1600720c */ /* 0x000fc60003f25270 */
[----:B------:R-:W-:Y:S10]  /*3820*/  @!P0 BRA `(.L_x_117) ;  /* 0x0000000400d48947 */ /* 0x000ff40003800000 */
[----:B------:R-:W-:Y:S01]  /*3830*/  LOP3.LUT R13, R12, 0x1fffff8, RZ, 0xc0, !PT ;  /* 0x01fffff80c0d7812 */ /* 0x000fe200078ec0ff */
[----:B------:R-:W-:-:S04]  /*3840*/  IMAD.MOV.U32 R10, RZ, RZ, R8 ;  /* 0x000000ffff0a7224 */ /* 0x000fc800078e0008 */
[----:B------:R-:W-:-:S07]  /*3850*/  IMAD.MOV R13, RZ, RZ, -R13 ;  /* 0x000000ffff0d7224 */ /* 0x000fce00078e0a0d */
.L_x_118:
        /* <DEDUP_REMOVED lines=17> */
[----:B------:R-:W-:Y:S01]  /*3970*/  IADD3.X R5, PT, PT, R24, UR7, RZ, P0, !PT ;  /* 0x0000000718057c10 */ /* 0x000fe200087fe4ff */
[----:B------:R-:W-:Y:S01]  /*3980*/  VIADD R10, R10, 0x800 ;  /* 0x000008000a0a7836 */ /* 0x000fe20000000000 */
[----:B------:R-:W-:-:S04]  /*3990*/  ISETP.LT.U32.AND P0, PT, R6, R25, PT ;  /* 0x000000190600720c */ /* 0x000fc80003f01070 */
[----:B------:R-:W-:Y:S02]  /*39a0*/  ISETP.LT.AND.EX P0, PT, R5, R26, PT, P0 ;  /* 0x0000001a0500720c */ /* 0x000fe40003f01300 */
[C---:B--2---:R-:W-:Y:S02]  /*39b0*/  LOP3.LUT P5, RZ, R21.reuse, 0x1, RZ, 0xc0, !PT ;  /* 0x0000000115ff7812 */ /* 0x044fe400078ac0ff */
[----:B------:R-:W-:Y:S02]  /*39c0*/  LOP3.LUT R21, R21, 0x1, RZ, 0xc, !PT ;  /* 0x0000000115157812 */ /* 0x000fe400078e0cff */
[----:B------:R-:W-:Y:S02]  /*39d0*/  @P2 SEL R21, R4, 0x1, P5 ;  /* 0x0000000104152807 */ /* 0x000fe40002800000 */
[----:B------:R-:W-:Y:S02]  /*39e0*/  IADD3 R4, P6, PT, R6, 0x100, RZ ;  /* 0x0000010006047810 */ /* 0x000fe40007fde0ff */
[----:B------:R-:W-:-:S02]  /*39f0*/  LOP3.LUT P3, RZ, R21, 0xff, RZ, 0xc0, !PT ;  /* 0x000000ff15ff7812 */ /* 0x000fc4000786c0ff */
[C---:B---3--:R-:W-:Y:S01]  /*3a00*/  LOP3.LUT P4, RZ, R20.reuse, 0x1, RZ, 0xc0, !PT ;  /* 0x0000000114ff7812 */ /* 0x048fe2000788c0ff */
[----:B------:R-:W-:Y:S01]  /*3a10*/  IMAD.X R24, RZ, RZ, R5, P6 ;  /* 0x000000ffff187224 */ /* 0x000fe200030e0605 */
[----:B------:R-:W-:Y:S02]  /*3a20*/  LOP3.LUT R20, R20, 0x1, RZ, 0xc, !PT ;  /* 0x0000000114147812 */ /* 0x000fe400078e0cff */
[C---:B------:R-:W-:Y:S02]  /*3a30*/  @!P5 SEL R25, R6.reuse, R25, P0 ;  /* 0x000000190619d207 */ /* 0x040fe40000000000 */
[C---:B------:R-:W-:Y:S02]  /*3a40*/  @!P5 SEL R26, R5.reuse, R26, P0 ;  /* 0x0000001a051ad207 */ /* 0x040fe40000000000 */
[----:B------:R-:W-:Y:S02]  /*3a50*/  SEL R23, R6, R25, !P2 ;  /* 0x0000001906177207 */ /* 0x000fe40005000000 */
[----:B------:R-:W-:-:S02]  /*3a60*/  SEL R25, R5, R26, !P2 ;  /* 0x0000001a05197207 */ /* 0x000fc40005000000 */
[----:B------:R-:W-:Y:S02]  /*3a70*/  ISETP.LT.U32.AND P0, PT, R4, R23, PT ;  /* 0x000000170400720c */ /* 0x000fe40003f01070 */
[----:B------:R-:W-:Y:S02]  /*3a80*/  @P3 SEL R20, R21, 0x1, P4 ;  /* 0x0000000115143807 */ /* 0x000fe40002000000 */
[----:B------:R-:W-:Y:S02]  /*3a90*/  ISETP.LT.AND.EX P0, PT, R24, R25, PT, P0 ;  /* 0x000000191800720c */ /* 0x000fe40003f01300 */
[----:B------:R-:W-:Y:S02]  /*3aa0*/  LOP3.LUT P2, RZ, R20, 0xff, RZ, 0xc0, !PT ;  /* 0x000000ff14ff7812 */ /* 0x000fe4000784c0ff */
[----:B------:R-:W-:Y:S02]  /*3ab0*/  @!P4 SEL R23, R4, R23, P0 ;  /* 0x000000170417c207 */ /* 0x000fe40000000000 */
[----:B0-----:R-:W-:-:S02]  /*3ac0*/  IADD3 R3, P5, PT, R6, 0x200, RZ ;  /* 0x0000020006037810 */ /* 0x001fc40007fbe0ff */
[----:B------:R-:W-:Y:S02]  /*3ad0*/  @!P4 SEL R25, R24, R25, P0 ;  /* 0x000000191819c207 */ /* 0x000fe40000000000 */
[----:B----4-:R-:W-:Y:S01]  /*3ae0*/  LOP3.LUT P4, RZ, R19, 0x1, RZ, 0xc0, !PT ;  /* 0x0000000113ff7812 */ /* 0x010fe2000788c0ff */
[----:B------:R-:W-:Y:S01]  /*3af0*/  IMAD.X R21, RZ, RZ, R5, P5 ;  /* 0x000000ffff157224 */ /* 0x000fe200028e0605 */
[----:B------:R-:W-:Y:S02]  /*3b00*/  SEL R4, R4, R23, !P3 ;  /* 0x0000001704047207 */ /* 0x000fe40005800000 */
[----:B------:R-:W-:Y:S02]  /*3b10*/  SEL R24, R24, R25, !P3 ;  /* 0x0000001918187207 */ /* 0x000fe40005800000 */
[----:B------:R-:W-:Y:S02]  /*3b20*/  ISETP.LT.U32.AND P0, PT, R3, R4, PT ;  /* 0x000000040300720c */ /* 0x000fe40003f01070 */
[----:B------:R-:W-:-:S02]  /*3b30*/  LOP3.LUT R19, R19, 0x1, RZ, 0xc, !PT ;  /* 0x0000000113137812 */ /* 0x000fc400078e0cff */
[----:B------:R-:W-:Y:S02]  /*3b40*/  ISETP.LT.AND.EX P0, PT, R21, R24, PT, P0 ;  /* 0x000000181500720c */ /* 0x000fe40003f01300 */
[----:B------:R-:W-:Y:S02]  /*3b50*/  @P2 SEL R19, R20, 0x1, P4 ;  /* 0x0000000114132807 */ /* 0x000fe40002000000 */
[----:B------:R-:W-:Y:S02]  /*3b60*/  @!P4 SEL R4, R3, R4, P0 ;  /* 0x000000040304c207 */ /* 0x000fe40000000000 */
[----:B------:R-:W-:Y:S02]  /*3b70*/  @!P4 SEL R24, R21, R24, P0 ;  /* 0x000000181518c207 */ /* 0x000fe40000000000 */
[----:B------:R-:W-:Y:S02]  /*3b80*/  IADD3 R2, P0, PT, R6, 0x300, RZ ;  /* 0x0000030006027810 */ /* 0x000fe40007f1e0ff */
[----:B------:R-:W-:-:S02]  /*3b90*/  LOP3.LUT P3, RZ, R19, 0xff, RZ, 0xc0, !PT ;  /* 0x000000ff13ff7812 */ /* 0x000fc4000786c0ff */
[----:B-----5:R-:W-:Y:S01]  /*3ba0*/  LOP3.LUT P4, RZ, R18, 0x1, RZ, 0xc0, !PT ;  /* 0x0000000112ff7812 */ /* 0x020fe2000788c0ff */
[----:B------:R-:W-:Y:S01]  /*3bb0*/  IMAD.X R20, RZ, RZ, R5, P0 ;  /* 0x000000ffff147224 */ /* 0x000fe200000e0605 */
[----:B------:R-:W-:Y:S02]  /*3bc0*/  SEL R3, R3, R4, !P2 ;  /* 0x0000000403037207 */ /* 0x000fe40005000000 */
        /* <DEDUP_REMOVED lines=59> */
.L_x_117:
[----:B------:R-:W-:Y:S05]  /*3f80*/  BSYNC.RECONVERGENT B2 ;  /* 0x0000000000027941 */ /* 0x000fea0003800200 */
.L_x_116:
[----:B------:R-:W-:Y:S05]  /*3f90*/  @!P1 BRA `(.L_x_115) ;  /* 0x0000000400f89947 */ /* 0x000fea0003800000 */
[----:B------:R-:W-:Y:S01]  /*3fa0*/  ISETP.GE.U32.AND P0, PT, R22, 0x4, PT ;  /* 0x000000041600780c */ /* 0x000fe20003f06070 */
[----:B------:R-:W-:Y:S01]  /*3fb0*/  BSSY.RECONVERGENT B2, `(.L_x_119) ;  /* 0x0000041000027945 */ /* 0x000fe20003800200 */
[----:B------:R-:W-:-:S11]  /*3fc0*/  LOP3.LUT P1, R12, R12, 0x3, RZ, 0xc0, !PT ;  /* 0x000000030c0c7812 */ /* 0x000fd6000782c0ff */
[----:B------:R-:W-:Y:S05]  /*3fd0*/  @!P0 BRA `(.L_x_120) ;  /* 0x0000000000f88947 */ /* 0x000fea0003800000 */
[----:B------:R-:W0:Y:S01]  /*3fe0*/  LDCU.64 UR12, c[0x0][0x380] ;  /* 0x00007000ff0c77ac */ /* 0x000e220008000a00 */
[----:B------:R-:W-:-:S05]  /*3ff0*/  IADD3 R17, P0, PT, R10, R9, RZ ;  /* 0x000000090a117210 */ /* 0x000fca0007f1e0ff */
[----:B------:R-:W-:Y:S01]  /*4000*/  IMAD.X R18, RZ, RZ, R7, P0 ;  /* 0x000000ffff127224 */ /* 0x000fe200000e0607 */
[----:B0-----:R-:W-:-:S04]  /*4010*/  LEA R14, P0, R17, UR12, 0x2 ;  /* 0x0000000c110e7c11 */ /* 0x001fc8000f8010ff */
[----:B------:R-:W-:-:S05]  /*4020*/  LEA.HI.X R15, R17, UR13, R18, 0x2, P0 ;  /* 0x0000000d110f7c11 */ /* 0x000fca00080f1412 */
[----:B------:R-:W2:Y:S04]  /*4030*/  LDG.E.U8 R13, desc[UR8][R14.64] ;  /* 0x000000080e0d7981 */ /* 0x000ea8000c1e1100 */
[----:B------:R-:W3:Y:S04]  /*4040*/  LDG.E.U8 R16, desc[UR8][R14.64+0x400] ;  /* 0x000400080e107981 */ /* 0x000ee8000c1e1100 */
[----:B------:R-:W4:Y:S04]  /*4050*/  LDG.E.U8 R3, desc[UR8][R14.64+0x800] ;  /* 0x000800080e037981 */ /* 0x000f28000c1e1100 */
[----:B------:R0:W5:Y:S01]  /*4060*/  LDG.E.U8 R2, desc[UR8][R14.64+0xc00] ;  /* 0x000c00080e027981 */ /* 0x000162000c1e1100 */
[----:B------:R-:W-:-:S02]  /*4070*/  LOP3.LUT P2, RZ, R4, 0xff, RZ, 0xc0, !PT ;  /* 0x000000ff04ff7812 */ /* 0x000fc4000784c0ff */
[----:B------:R-:W-:-:S04]  /*4080*/  IADD3 R17, P0, PT, R17, UR6, RZ ;  /* 0x0000000611117c10 */ /* 0x000fc8000ff1e0ff */
[----:B------:R-:W-:Y:S02]  /*4090*/  IADD3.X R18, PT, PT, R18, UR7, RZ, P0, !PT ;  /* 0x0000000712127c10 */ /* 0x000fe400087fe4ff */
[----:B------:R-:W-:-:S04]  /*40a0*/  ISETP.LT.U32.AND P0, PT, R17, R6, PT ;  /* 0x000000061100720c */ /* 0x000fc80003f01070 */
[----:B------:R-:W-:Y:S02]  /*40b0*/  ISETP.LT.AND.EX P0, PT, R18, R5, PT, P0 ;  /* 0x000000051200720c */ /* 0x000fe40003f01300 */
[C---:B--2---:R-:W-:Y:S02]  /*40c0*/  LOP3.LUT P4, RZ, R13.reuse, 0x1, RZ, 0xc0, !PT ;  /* 0x000000010dff7812 */ /* 0x044fe4000788c0ff */
[----:B------:R-:W-:Y:S02]  /*40d0*/  LOP3.LUT R13, R13, 0x1, RZ, 0xc, !PT ;  /* 0x000000010d0d7812 */ /* 0x000fe400078e0cff */
[----:B------:R-:W-:Y:S01]  /*40e0*/  @P2 SEL R13, R4, 0x1, P4 ;  /* 0x00000001040d2807 */ /* 0x000fe20002000000 */
[----:B------:R-:W-:-:S03]  /*40f0*/  VIADD R4, R10, 0x100 ;  /* 0x000001000a047836 */ /* 0x000fc60000000000 */
[----:B------:R-:W-:Y:S02]  /*4100*/  LOP3.LUT P3, RZ, R13, 0xff, RZ, 0xc0, !PT ;  /* 0x000000ff0dff7812 */ /* 0x000fe4000786c0ff */
[----:B0-----:R-:W-:Y:S01]  /*4110*/  IADD3 R14, P5, P6, R9, UR6, R4 ;  /* 0x00000006090e7c10 */ /* 0x001fe2000febe004 */
[----:B------:R-:W-:Y:S02]  /*4120*/  VIADD R4, R10, 0x200 ;  /* 0x000002000a047836 */ /* 0x000fe40000000000 */
[C---:B------:R-:W-:Y:S02]  /*4130*/  @!P4 SEL R6, R17.reuse, R6, P0 ;  /* 0x000000061106c207 */ /* 0x040fe40000000000 */
[----:B------:R-:W-:Y:S02]  /*4140*/  @!P4 SEL R5, R18, R5, P0 ;  /* 0x000000051205c207 */ /* 0x000fe40000000000 */
[----:B---3--:R-:W-:Y:S02]  /*4150*/  LOP3.LUT P4, RZ, R16, 0x1, RZ, 0xc0, !PT ;  /* 0x0000000110ff7812 */ /* 0x008fe4000788c0ff */
[----:B------:R-:W-:-:S02]  /*4160*/  SEL R15, R17, R6, !P2 ;  /* 0x00000006110f7207 */ /* 0x000fc40005000000 */
[----:B------:R-:W-:Y:S02]  /*4170*/  SEL R18, R18, R5, !P2 ;  /* 0x0000000512127207 */ /* 0x000fe40005000000 */
[----:B------:R-:W-:Y:S02]  /*4180*/  IADD3.X R5, PT, PT, R7, UR7, RZ, P5, P6 ;  /* 0x0000000707057c10 */ /* 0x000fe4000afec4ff */
[----:B------:R-:W-:Y:S02]  /*4190*/  ISETP.LT.U32.AND P0, PT, R14, R15, PT ;  /* 0x0000000f0e00720c */ /* 0x000fe40003f01070 */
[----:B------:R-:W-:Y:S02]  /*41a0*/  LOP3.LUT R16, R16, 0x1, RZ, 0xc, !PT ;  /* 0x0000000110107812 */ /* 0x000fe400078e0cff */
[----:B------:R-:W-:Y:S02]  /*41b0*/  ISETP.LT.AND.EX P0, PT, R5, R18, PT, P0 ;  /* 0x000000120500720c */ /* 0x000fe40003f01300 */
[----:B------:R-:W-:-:S02]  /*41c0*/  @P3 SEL R16, R13, 0x1, P4 ;  /* 0x000000010d103807 */ /* 0x000fc40002000000 */
[----:B------:R-:W-:Y:S02]  /*41d0*/  @!P4 SEL R15, R14, R15, P0 ;  /* 0x0000000f0e0fc207 */ /* 0x000fe40000000000 */
[----:B------:R-:W-:Y:S02]  /*41e0*/  @!P4 SEL R18, R5, R18, P0 ;  /* 0x000000120512c207 */ /* 0x000fe40000000000 */
[----:B----4-:R-:W-:Y:S02]  /*41f0*/  LOP3.LUT P4, RZ, R3, 0x1, RZ, 0xc0, !PT ;  /* 0x0000000103ff7812 */ /* 0x010fe4000788c0ff */
[----:B------:R-:W-:Y:S01]  /*4200*/  IADD3 R13, P5, P6, R9, UR6, R4 ;  /* 0x00000006090d7c10 */ /* 0x000fe2000febe004 */
[----:B------:R-:W-:Y:S01]  /*4210*/  VIADD R4, R10, 0x300 ;  /* 0x000003000a047836 */ /* 0x000fe20000000000 */
[----:B------:R-:W-:Y:S01]  /*4220*/  LOP3.LUT P2, RZ, R16, 0xff, RZ, 0xc0, !PT ;  /* 0x000000ff10ff7812 */ /* 0x000fe2000784c0ff */
[----:B------:R-:W-:Y:S01]  /*4230*/  VIADD R10, R10, 0x400 ;  /* 0x000004000a0a7836 */ /* 0x000fe20000000000 */
        /* <DEDUP_REMOVED lines=24> */
.L_x_120:
[----:B------:R-:W-:Y:S05]  /*43c0*/  BSYNC.RECONVERGENT B2 ;  /* 0x0000000000027941 */ /* 0x000fea0003800200 */
.L_x_119:
[----:B------:R-:W-:Y:S05]  /*43d0*/  @!P1 BRA `(.L_x_115) ;  /* 0x0000000000e89947 */ /* 0x000fea0003800000 */
[----:B------:R-:W-:Y:S01]  /*43e0*/  ISETP.NE.AND P0, PT, R12, 0x1, PT ;  /* 0x000000010c00780c */ /* 0x000fe20003f05270 */
[----:B------:R-:W-:Y:S01]  /*43f0*/  BSSY.RECONVERGENT B2, `(.L_x_121) ;  /* 0x0000024000027945 */ /* 0x000fe20003800200 */
[----:B------:R-:W-:-:S11]  /*4400*/  LOP3.LUT P1, RZ, R11, 0x100, RZ, 0xc0, !PT ;  /* 0x000001000bff7812 */ /* 0x000fd6000782c0ff */
[----:B------:R-:W-:Y:S05]  /*4410*/  @!P0 BRA `(.L_x_122) ;  /* 0x0000000000848947 */ /* 0x000fea0003800000 */
[----:B------:R-:W0:Y:S01]  /*4420*/  LDCU.64 UR12, c[0x0][0x380] ;  /* 0x00007000ff0c77ac */ /* 0x000e220008000a00 */
[----:B------:R-:W-:-:S05]  /*4430*/  IADD3 R11, P0, PT, R10, R9, RZ ;  /* 0x000000090a0b7210 */ /* 0x000fca0007f1e0ff */
[----:B------:R-:W-:Y:S01]  /*4440*/  IMAD.X R12, RZ, RZ, R7, P0 ;  /* 0x000000ffff0c7224 */ /* 0x000fe200000e0607 */
[----:B0-----:R-:W-:-:S04]  /*4450*/  LEA R2, P0, R11, UR12, 0x2 ;  /* 0x0000000c0b027c11 */ /* 0x001fc8000f8010ff */
[----:B------:R-:W-:-:S05]  /*4460*/  LEA.HI.X R3, R11, UR13, R12, 0x2, P0 ;  /* 0x0000000d0b037c11 */ /* 0x000fca00080f140c */
[----:B------:R-:W2:Y:S04]  /*4470*/  LDG.E.U8 R13, desc[UR8][R2.64] ;  /* 0x00000008020d7981 */ /* 0x000ea8000c1e1100 */
[----:B------:R-:W3:Y:S01]  /*4480*/  LDG.E.U8 R15, desc[UR8][R2.64+0x400] ;  /* 0x00040008020f7981 */ /* 0x000ee2000c1e1100 */
[----:B------:R-:W-:Y:S01]  /*4490*/  IADD3 R11, P0, PT, R11, UR6, RZ ;  /* 0x000000060b0b7c10 */ /* 0x000fe2000ff1e0ff */
[----:B------:R-:W-:Y:S01]  /*44a0*/  VIADD R14, R10, 0x100 ;  /* 0x000001000a0e7836 */ /* 0x000fe20000000000 */
[----:B------:R-:W-:Y:S01]  /*44b0*/  LOP3.LUT P2, RZ, R4, 0xff, RZ, 0xc0, !PT ;  /* 0x000000ff04ff7812 */ /* 0x000fe2000784c0ff */
[----:B------:R-:W-:Y:S01]  /*44c0*/  VIADD R10, R10, 0x200 ;  /* 0x000002000a0a7836 */ /* 0x000fe20000000000 */
[----:B------:R-:W-:Y:S02]  /*44d0*/  IADD3.X R12, PT, PT, R12, UR7, RZ, P0, !PT ;  /* 0x000000070c0c7c10 */ /* 0x000fe400087fe4ff */
[----:B------:R-:W-:-:S04]  /*44e0*/  ISETP.LT.U32.AND P0, PT, R11, R6, PT ;  /* 0x000000060b00720c */ /* 0x000fc80003f01070 */
[----:B------:R-:W-:Y:S02]  /*44f0*/  ISETP.LT.AND.EX P0, PT, R12, R5, PT, P0 ;  /* 0x000000050c00720c */ /* 0x000fe40003f01300 */
[C---:B--2---:R-:W-:Y:S02]  /*4500*/  LOP3.LUT P3, RZ, R13.reuse, 0x1, RZ, 0xc0, !PT ;  /* 0x000000010dff7812 */ /* 0x044fe4000786c0ff */
[----:B------:R-:W-:Y:S02]  /*4510*/  LOP3.LUT R13, R13, 0x1, RZ, 0xc, !PT ;  /* 0x000000010d0d7812 */ /* 0x000fe400078e0cff */
[----:B------:R-:W-:Y:S02]  /*4520*/  @P2 SEL R13, R4, 0x1, P3 ;  /* 0x00000001040d2807 */ /* 0x000fe40001800000 */
[----:B---3--:R-:W-:-:S07]  /*4530*/  LOP3.LUT R4, R15, 0x1, RZ, 0xc, !PT ;  /* 0x000000010f047812 */ /* 0x008fce00078e0cff */
[----:B------:R-:W-:Y:S02]  /*4540*/  @!P3 SEL R6, R11, R6, P0 ;  /* 0x000000060b06b207 */ /* 0x000fe40000000000 */
[C---:B------:R-:W-:Y:S02]  /*4550*/  @!P3 SEL R5, R12.reuse, R5, P0 ;  /* 0x000000050c05b207 */ /* 0x040fe40000000000 */
[----:B------:R-:W-:Y:S02]  /*4560*/  IADD3 R3, P0, P4, R9, UR6, R14 ;  /* 0x0000000609037c10 */ /* 0x000fe4000fc1e00e */
[----:B------:R-:W-:Y:S02]  /*4570*/  LOP3.LUT P3, RZ, R15, 0x1, RZ, 0xc0, !PT ;  /* 0x000000010fff7812 */ /* 0x000fe4000786c0ff */
[----:B------:R-:W-:Y:S02]  /*4580*/  SEL R6, R11, R6, !P2 ;  /* 0x000000060b067207 */ /* 0x000fe40005000000 */
[----:B------:R-:W-:-:S02]  /*4590*/  SEL R5, R12, R5, !P2 ;  /* 0x000000050c057207 */ /* 0x000fc40005000000 */
[----:B------:R-:W-:Y:S02]  /*45a0*/  LOP3.LUT P2, RZ, R13, 0xff, RZ, 0xc0, !PT ;  /* 0x000000ff0dff7812 */ /* 0x000fe4000784c0ff */
[----:B------:R-:W-:Y:S02]  /*45b0*/  IADD3.X R2, PT, PT, R7, UR7, RZ, P0, P4 ;  /* 0x0000000707027c10 */ /* 0x000fe400087e84ff */
[----:B------:R-:W-:-:S04]  /*45c0*/  ISETP.LT.U32.AND P0, PT, R3, R6, PT ;  /* 0x000000060300720c */ /* 0x000fc80003f01070 */
[----:B------:R-:W-:-:S04]  /*45d0*/  ISETP.LT.AND.EX P0, PT, R2, R5, PT, P0 ;  /* 0x000000050200720c */ /* 0x000fc80003f01300 */
[----:B------:R-:W-:Y:S02]  /*45e0*/  @!P3 SEL R6, R3, R6, P0 ;  /* 0x000000060306b207 */ /* 0x000fe40000000000 */
[C---:B------:R-:W-:Y:S02]  /*45f0*/  @!P3 SEL R5, R2.reuse, R5, P0 ;  /* 0x000000050205b207 */ /* 0x040fe40000000000 */
[----:B------:R-:W-:Y:S02]  /*4600*/  @P2 SEL R4, R13, 0x1, P3 ;  /* 0x000000010d042807 */ /* 0x000fe40001800000 */
[----:B------:R-:W-:Y:S02]  /*4610*/  SEL R6, R3, R6, !P2 ;  /* 0x0000000603067207 */ /* 0x000fe40005000000 */
[----:B------:R-:W-:-:S07]  /*4620*/  SEL R5, R2, R5, !P2 ;  /* 0x0000000502057207 */ /* 0x000fce0005000000 */
.L_x_122:
[----:B------:R-:W-:Y:S05]  /*4630*/  BSYNC.RECONVERGENT B2 ;  /* 0x0000000000027941 */ /* 0x000fea0003800200 */
.L_x_121:
[----:B------:R-:W-:Y:S05]  /*4640*/  @P1 BRA `(.L_x_115) ;  /* 0x00000000004c1947 */ /* 0x000fea0003800000 */
[----:B------:R-:W0:Y:S01]  /*4650*/  LDCU.64 UR12, c[0x0][0x380] ;  /* 0x00007000ff0c77ac */ /* 0x000e220008000a00 */
[----:B------:R-:W-:-:S05]  /*4660*/  IADD3 R9, P0, PT, R10, R9, RZ ;  /* 0x000000090a097210 */ /* 0x000fca0007f1e0ff */
[----:B------:R-:W-:Y:S01]  /*4670*/  IMAD.X R10, RZ, RZ, R7, P0 ;  /* 0x000000ffff0a7224 */ /* 0x000fe200000e0607 */
[----:B0-----:R-:W-:-:S04]  /*4680*/  LEA R2, P0, R9, UR12, 0x2 ;  /* 0x0000000c09027c11 */ /* 0x001fc8000f8010ff */
[----:B------:R-:W-:-:S05]  /*4690*/  LEA.HI.X R3, R9, UR13, R10, 0x2, P0 ;  /* 0x0000000d09037c11 */ /* 0x000fca00080f140a */
[----:B------:R-:W2:Y:S01]  /*46a0*/  LDG.E.U8 R2, desc[UR8][R2.64] ;  /* 0x0000000802027981 */ /* 0x000ea2000c1e1100 */
[----:B------:R-:W-:Y:S02]  /*46b0*/  IADD3 R9, P0, PT, R9, UR6, RZ ;  /* 0x0000000609097c10 */ /* 0x000fe4000ff1e0ff */
[----:B------:R-:W-:Y:S02]  /*46c0*/  LOP3.LUT P2, RZ, R4, 0xff, RZ, 0xc0, !PT ;  /* 0x000000ff04ff7812 */ /* 0x000fe4000784c0ff */
        /* <DEDUP_REMOVED lines=11> */
.L_x_115:
[----:B------:R-:W-:Y:S05]  /*4780*/  BSYNC.RECONVERGENT B1 ;  /* 0x0000000000017941 */ /* 0x000fea0003800200 */
.L_x_113:
[----:B------:R-:W0:Y:S01]  /*4790*/  S2R R9, SR_LANEID ;  /* 0x0000000000097919 */ /* 0x000e220000000000 */
[----:B------:R-:W-:Y:S01]  /*47a0*/  LOP3.LUT R3, R4, 0xff, RZ, 0xc0, !PT ;  /* 0x000000ff04037812 */ /* 0x000fe200078ec0ff */
[----:B------:R-:W-:Y:S01]  /*47b0*/  BSSY.RECONVERGENT B1, `(.L_x_123) ;  /* 0x0000016000017945 */ /* 0x000fe20003800200 */
[----:B------:R2:W3:Y:S04]  /*47c0*/  SHFL.DOWN PT, R7, R6, 0x1, 0x1f ;  /* 0x08201f0006077f89 */ /* 0x0004e800000e0000 */
[----:B------:R2:W4:Y:S04]  /*47d0*/  SHFL.DOWN PT, R10, R5, 0x1, 0x1f ;  /* 0x08201f00050a7f89 */ /* 0x00052800000e0000 */
[----:B------:R-:W1:Y:S01]  /*47e0*/  SHFL.DOWN PT, R3, R3, 0x1, 0x1f ;  /* 0x08201f0003037f89 */ /* 0x000e6200000e0000 */
        /* <DEDUP_REMOVED lines=18> */
.L_x_124:
[----:B------:R-:W-:Y:S05]  /*4910*/  BSYNC.RECONVERGENT B1 ;  /* 0x0000000000017941 */ /* 0x000fea0003800200 */
.L_x_123:
        /* <DEDUP_REMOVED lines=23> */
.L_x_126:
[----:B------:R-:W-:Y:S05]  /*4a90*/  BSYNC.RECONVERGENT B1 ;  /* 0x0000000000017941 */ /* 0x000fea0003800200 */
.L_x_125:
        /* <DEDUP_REMOVED lines=20> */
.L_x_128:
[----:B------:R-:W-:Y:S05]  /*4be0*/  BSYNC.RECONVERGENT B1 ;  /* 0x0000000000017941 */ /* 0x000fea0003800200 */
.L_x_127:
        /* <DEDUP_REMOVED lines=20> */
.L_x_130:
[----:B------:R-:W-:Y:S05]  /*4d30*/  BSYNC.RECONVERGENT B1 ;  /* 0x0000000000017941 */ /* 0x000fea0003800200 */
.L_x_129:
        /* <DEDUP_REMOVED lines=20> */
.L_x_132:
[----:B------:R-:W-:Y:S05]  /*4e80*/  BSYNC.RECONVERGENT B1 ;  /* 0x0000000000017941 */ /* 0x000fea0003800200 */
.L_x_131:
[----:B------:R-:W-:Y:S04]  /*4e90*/  BSSY.RECONVERGENT B1, `(.L_x_133) ;  /* 0x000000b000017945 */ /* 0x000fe80003800200 */
[----:B------:R-:W-:Y:S05]  /*4ea0*/  @P1 BRA `(.L_x_134) ;  /* 0x0000000000241947 */ /* 0x000fea0003800000 */
[----:B--2---:R-:W2:Y:S01]  /*4eb0*/  S2R R10, SR_CgaCtaId ;  /* 0x00000000000a7919 */ /* 0x004ea20000008800 */
[----:B0-----:R-:W-:Y:S01]  /*4ec0*/  MOV R3, 0x400 ;  /* 0x0000040000037802 */ /* 0x001fe20000000f00 */
[----:B----4-:R-:W-:Y:S01]  /*4ed0*/  IMAD.MOV.U32 R7, RZ, RZ, R5 ;  /* 0x000000ffff077224 */ /* 0x010fe200078e0005 */
[----:B------:R-:W-:-:S04]  /*4ee0*/  SHF.R.U32.HI R2, RZ, 0x1, R8 ;  /* 0x00000001ff027819 */ /* 0x000fc80000011608 */
[----:B------:R-:W-:Y:S02]  /*4ef0*/  LOP3.LUT R2, R2, 0x1f0, RZ, 0xc0, !PT ;  /* 0x000001f002027812 */ /* 0x000fe400078ec0ff */
[----:B--2---:R-:W-:-:S05]  /*4f00*/  LEA R3, R10, R3, 0x18 ;  /* 0x000000030a037211 */ /* 0x004fca00078ec0ff */
[----:B------:R-:W-:-:S05]  /*4f10*/  IMAD.IADD R3, R2, 0x1, R3 ;  /* 0x0000000102037824 */ /* 0x000fca00078e0203 */
[----:B------:R0:W-:Y:S04]  /*4f20*/  STS.64 [R3+0x10], R6 ;  /* 0x0000100603007388 */ /* 0x0001e80000000a00 */
[----:B------:R0:W-:Y:S02]  /*4f30*/  STS.U8 [R3+0x8], R4 ;  /* 0x0000080403007388 */ /* 0x0001e40000000000 */
.L_x_134:
[----:B------:R-:W-:Y:S05]  /*4f40*/  BSYNC.RECONVERGENT B1 ;  /* 0x0000000000017941 */ /* 0x000fea0003800200 */
.L_x_133:
[----:B------:R-:W-:Y:S01]  /*4f50*/  BAR.SYNC.DEFER_BLOCKING 0x0 ;  /* 0x0000000000007b1d */ /* 0x000fe20000010000 */
[----:B------:R-:W-:-:S13]  /*4f60*/  ISETP.NE.AND P1, PT, R8, RZ, PT ;  /* 0x000000ff0800720c */ /* 0x000fda0003f25270 */
[----:B------:R-:W-:Y:S05]  /*4f70*/  @P1 BRA `(.L_x_93) ;  /* 0x0000000400441947 */ /* 0x000fea0003800000 */
[----:B------:R-:W5:Y:S01]  /*4f80*/  S2UR UR7, SR_CgaCtaId ;  /* 0x00000000000779c3 */ /* 0x000f620000008800 */
[----:B------:R-:W-:Y:S01]  /*4f90*/  UMOV UR6, 0x400 ;  /* 0x0000040000067882 */ /* 0x000fe20000000000 */
[----:B------:R-:W-:Y:S01]  /*4fa0*/  LOP3.LUT P4, RZ, R4, 0xff, RZ, 0xc0, !PT ;  /* 0x000000ff04ff7812 */ /* 0x000fe2000788c0ff */
[----:B-----5:R-:W-:-:S09]  /*4fb0*/  ULEA UR6, UR7, UR6, 0x18 ;  /* 0x0000000607067291 */ /* 0x020fd2000f8ec0ff */
[----:B0---4-:R-:W0:Y:S04]  /*4fc0*/  LDS.U8 R7, [UR6+0x18] ;  /* 0x00001806ff077984 */ /* 0x011e280008000000 */
[----:B------:R-:W4:Y:S04]  /*4fd0*/  LDS.64 R12, [UR6+0x20] ;  /* 0x00002006ff0c7984 */ /* 0x000f280008000a00 */
[----:B------:R-:W5:Y:S04]  /*4fe0*/  LDS.U8 R16, [UR6+0x28] ;  /* 0x00002806ff107984 */ /* 0x000f680008000000 */
[----:B--2---:R-:W2:Y:S04]  /*4ff0*/  LDS.64 R10, [UR6+0x30] ;  /* 0x00003006ff0a7984 */ /* 0x004ea80008000a00 */
[----:B------:R-:W2:Y:S04]  /*5000*/  LDS.U8 R17, [UR6+0x38] ;  /* 0x00003806ff117984 */ /* 0x000ea80008000000 */
[----:B------:R-:W2:Y:S04]  /*5010*/  LDS.64 R2, [UR6+0x40] ;  /* 0x00004006ff027984 */ /* 0x000ea80008000a00 */
[----:B------:R-:W2:Y:S04]  /*5020*/  LDS.U8 R14, [UR6+0x48] ;  /* 0x00004806ff0e7984 */ /* 0x000ea80008000000 */
[----:B------:R-:W2:Y:S01]  /*5030*/  LDS.64 R8, [UR6+0x50] ;  /* 0x00005006ff087984 */ /* 0x000ea20008000a00 */
[----:B0-----:R-:W-:-:S04]  /*5040*/  ISETP.NE.AND P2, PT, R7, RZ, PT ;  /* 0x000000ff0700720c */ /* 0x001fc80003f45270 */
[----:B------:R-:W-:Y:S02]  /*5050*/  @P4 SEL R7, R4, 0x1, !P2 ;  /* 0x0000000104074807 */ /* 0x000fe40005000000 */
[-C--:B----4-:R-:W-:Y:S02]  /*5060*/  ISETP.LT.U32.AND P0, PT, R12, R6.reuse, PT ;  /* 0x000000060c00720c */ /* 0x090fe40003f01070 */
[----:B------:R-:W-:Y:S02]  /*5070*/  LOP3.LUT P3, RZ, R7, 0xff, RZ, 0xc0, !PT ;  /* 0x000000ff07ff7812 */ /* 0x000fe4000786c0ff */
[----:B------:R-:W-:Y:S02]  /*5080*/  ISETP.LT.AND.EX P0, PT, R13, R5, PT, P0 ;  /* 0x000000050d00720c */ /* 0x000fe40003f01300 */
[----:B-----5:R-:W-:Y:S02]  /*5090*/  ISETP.NE.AND P5, PT, R16, RZ, PT ;  /* 0x000000ff1000720c */ /* 0x020fe40003fa5270 */
[----:B-1-3--:R-:W-:-:S02]  /*50a0*/  @P2 SEL R6, R12, R6, P0 ;  /* 0x000000060c062207 */ /* 0x00afc40000000000 */
[C---:B------:R-:W-:Y:S02]  /*50b0*/  @P2 SEL R5, R13.reuse, R5, P0 ;  /* 0x000000050d052207 */ /* 0x040fe40000000000 */
[----:B------:R-:W-:Y:S02]  /*50c0*/  SEL R15, R12, R6, !P4 ;  /* 0x000000060c0f7207 */ /* 0x000fe40006000000 */
[----:B------:R-:W-:Y:S01]  /*50d0*/  SEL R5, R13, R5, !P4 ;  /* 0x000000050d057207 */ /* 0x000fe20006000000 */
[----:B------:R-:W0:Y:S01]  /*50e0*/  LDS.U8 R12, [UR6+0x58] ;  /* 0x00005806ff0c7984 */ /* 0x000e220008000000 */
[----:B--2---:R-:W-:Y:S02]  /*50f0*/  ISETP.LT.U32.AND P0, PT, R10, R15, PT ;  /* 0x0000000f0a00720c */ /* 0x004fe40003f01070 */
[----:B------:R-:W-:Y:S02]  /*5100*/  @P3 SEL R16, R7, 0x1, !P5 ;  /* 0x0000000107103807 */ /* 0x000fe40006800000 */
[----:B------:R-:W-:Y:S01]  /*5110*/  ISETP.LT.AND.EX P0, PT, R11, R5, PT, P0 ;  /* 0x000000050b00720c */ /* 0x000fe20003f01300 */
[----:B------:R-:W1:Y:S01]  /*5120*/  LDS.64 R6, [UR6+0x60] ;  /* 0x00006006ff067984 */ /* 0x000e620008000a00 */
[----:B------:R-:W-:-:S02]  /*5130*/  LOP3.LUT P2, RZ, R16, 0xff, RZ, 0xc0, !PT ;  /* 0x000000ff10ff7812 */ /* 0x000fc4000784c0ff */
[C---:B------:R-:W-:Y:S02]  /*5140*/  @P5 SEL R15, R10.reuse, R15, P0 ;  /* 0x0000000f0a0f5207 */ /* 0x040fe40000000000 */
[----:B------:R-:W-:Y:S02]  /*5150*/  ISETP.NE.AND P4, PT, R17, RZ, PT ;  /* 0x000000ff1100720c */ /* 0x000fe40003f85270 */
[C---:B------:R-:W-:Y:S02]  /*5160*/  @P5 SEL R5, R11.reuse, R5, P0 ;  /* 0x000000050b055207 */ /* 0x040fe40000000000 */
[----:B------:R-:W-:Y:S02]  /*5170*/  SEL R13, R10, R15, !P3 ;  /* 0x0000000f0a0d7207 */ /* 0x000fe40005800000 */
[----:B------:R-:W-:Y:S01]  /*5180*/  SEL R15, R11, R5, !P3 ;  /* 0x000000050b0f7207 */ /* 0x000fe20005800000 */
[----:B------:R-:W-:Y:S01]  /*5190*/  LDS.U8 R10, [UR6+0x78] ;  /* 0x00007806ff0a7984 */ /* 0x000fe20008000000 */
[----:B------:R-:W-:-:S02]  /*51a0*/  ISETP.LT.U32.AND P0, PT, R2, R13, PT ;  /* 0x0000000d0200720c */ /* 0x000fc40003f01070 */
[----:B------:R-:W-:Y:S01]  /*51b0*/  @P2 SEL R17, R16, 0x1, !P4 ;  /* 0x0000000110112807 */ /* 0x000fe20006000000 */
[----:B------:R-:W-:Y:S01]  /*51c0*/  LDS.64 R4, [UR6+0x70] ;  /* 0x00007006ff047984 */ /* 0x000fe20008000a00 */
[----:B------:R-:W-:Y:S02]  /*51d0*/  ISETP.LT.AND.EX P0, PT, R3, R15, PT, P0 ;  /* 0x0000000f0300720c */ /* 0x000fe40003f01300 */
[----:B------:R-:W-:Y:S01]  /*51e0*/  LOP3.LUT P5, RZ, R17, 0xff, RZ, 0xc0, !PT ;  /* 0x000000ff11ff7812 */ /* 0x000fe200078ac0ff */
[----:B------:R-:W2:Y:S01]  /*51f0*/  LDS.U8 R16, [UR6+0x68] ;  /* 0x00006806ff107984 */ /* 0x000ea20008000000 */
[----:B------:R-:W-:Y:S02]  /*5200*/  @P4 SEL R13, R2, R13, P0 ;  /* 0x0000000d020d4207 */ /* 0x000fe40000000000 */
[----:B------:R-:W-:Y:S02]  /*5210*/  ISETP.NE.AND P3, PT, R14, RZ, PT ;  /* 0x000000ff0e00720c */ /* 0x000fe40003f65270 */
[----:B------:R-:W-:-:S02]  /*5220*/  @P4 SEL R15, R3, R15, P0 ;  /* 0x0000000f030f4207 */ /* 0x000fc40000000000 */
[----:B------:R-:W-:Y:S02]  /*5230*/  SEL R11, R2, R13, !P2 ;  /* 0x0000000d020b7207 */ /* 0x000fe40005000000 */
[----:B------:R-:W-:Y:S02]  /*5240*/  SEL R13, R3, R15, !P2 ;  /* 0x0000000f030d7207 */ /* 0x000fe40005000000 */
[----:B------:R-:W-:Y:S01]  /*5250*/  ISETP.LT.U32.AND P0, PT, R8, R11, PT ;  /* 0x0000000b0800720c */ /* 0x000fe20003f01070 */
[----:B------:R-:W3:Y:S01]  /*5260*/  LDS.64 R2, [UR6+0x80] ;  /* 0x00008006ff027984 */ /* 0x000ee20008000a00 */
[----:B------:R-:W-:Y:S02]  /*5270*/  @P5 SEL R14, R17, 0x1, !P3 ;  /* 0x00000001110e5807 */ /* 0x000fe40005800000 */
[----:B------:R-:W-:Y:S02]  /*5280*/  ISETP.LT.AND.EX P0, PT, R9, R13, PT, P0 ;  /* 0x0000000d0900720c */ /* 0x000fe40003f01300 */
[----:B------:R-:W-:-:S02]  /*5290*/  LOP3.LUT P4, RZ, R14, 0xff, RZ, 0xc0, !PT ;  /* 0x000000ff0eff7812 */ /* 0x000fc4000788c0ff */
[----:B------:R-:W-:Y:S02]  /*52a0*/  @P3 SEL R11, R8, R11, P0 ;  /* 0x0000000b080b3207 */ /* 0x000fe40000000000 */
[----:B0-----:R-:W-:Y:S02]  /*52b0*/  ISETP.NE.AND P2, PT, R12, RZ, PT ;  /* 0x000000ff0c00720c */ /* 0x001fe40003f45270 */
[C---:B------:R-:W-:Y:S02]  /*52c0*/  @P3 SEL R13, R9.reuse, R13, P0 ;  /* 0x0000000d090d3207 */ /* 0x040fe40000000000 */
[----:B------:R-:W-:Y:S02]  /*52d0*/  SEL R11, R8, R11, !P5 ;  /* 0x0000000b080b7207 */ /* 0x000fe40006800000 */
[----:B------:R-:W-:Y:S02]  /*52e0*/  SEL R13, R9, R13, !P5 ;  /* 0x0000000d090d7207 */ /* 0x000fe40006800000 */
[----:B-1----:R-:W-:-:S02]  /*52f0*/  ISETP.LT.U32.AND P0, PT, R6, R11, PT ;  /* 0x0000000b0600720c */ /* 0x002fc40003f01070 */
[----:B------:R-:W-:Y:S02]  /*5300*/  @P4 SEL R12, R14, 0x1, !P2 ;  /* 0x000000010e0c4807 */ /* 0x000fe40005000000 */
[C---:B------:R-:W-:Y:S02]  /*5310*/  ISETP.LT.AND.EX P0, PT, R7.reuse, R13, PT, P0 ;  /* 0x0000000d0700720c */ /* 0x040fe40003f01300 */
[----:B------:R-:W-:Y:S02]  /*5320*/  LOP3.LUT P5, RZ, R12, 0xff, RZ, 0xc0, !PT ;  /* 0x000000ff0cff7812 */ /* 0x000fe400078ac0ff */
[----:B------:R-:W-:Y:S02]  /*5330*/  @P2 SEL R11, R6, R11, P0 ;  /* 0x0000000b060b2207 */ /* 0x000fe40000000000 */
[----:B------:R-:W-:Y:S02]  /*5340*/  @P2 SEL R13, R7, R13, P0 ;  /* 0x0000000d070d2207 */ /* 0x000fe40000000000 */
[----:B--2---:R-:W-:-:S02]  /*5350*/  ISETP.NE.AND P3, PT, R16, RZ, PT ;  /* 0x000000ff1000720c */ /* 0x004fc40003f65270 */
        /* <DEDUP_REMOVED lines=11> */
[----:B---3--:R-:W-:-:S04]  /*5410*/  ISETP.LT.U32.AND P0, PT, R2, R7, PT ;  /* 0x000000070200720c */ /* 0x008fc80003f01070 */
[C---:B------:R-:W-:Y:S02]  /*5420*/  ISETP.LT.AND.EX P0, PT, R3.reuse, R5, PT, P0 ;  /* 0x000000050300720c */ /* 0x040fe40003f01300 */
[----:B------:R-:W-:Y:S02]  /*5430*/  @P2 SEL R10, R16, 0x1, !P4 ;  /* 0x00000001100a2807 */ /* 0x000fe40006000000 */
[----:B------:R-:W-:Y:S02]  /*5440*/  @P4 SEL R7, R2, R7, P0 ;  /* 0x0000000702074207 */ /* 0x000fe40000000000 */
[----:B------:R-:W-:Y:S02]  /*5450*/  @P4 SEL R5, R3, R5, P0 ;  /* 0x0000000503054207 */ /* 0x000fe40000000000 */
[----:B------:R-:W-:Y:S02]  /*5460*/  PRMT R4, R10, 0x7610, R4 ;  /* 0x000076100a047816 */ /* 0x000fe40000000004 */
[----:B------:R-:W-:-:S02]  /*5470*/  SEL R6, R2, R7, !P2 ;  /* 0x0000000702067207 */ /* 0x000fc40005000000 */
[----:B------:R-:W-:-:S07]  /*5480*/  SEL R5, R3, R5, !P2 ;  /* 0x0000000503057207 */ /* 0x000fce0005000000 */
.L_x_93:
[----:B------:R-:W-:Y:S05]  /*5490*/  BSYNC.RECONVERGENT B0 ;  /* 0x0000000000007941 */ /* 0x000fea0003800200 */
.L_x_69:
[----:B------:R-:W-:Y:S05]  /*54a0*/  @P1 EXIT ;  /* 0x000000000000194d */ /* 0x000fea0003800000 */
[----:B--2---:R-:W2:Y:S01]  /*54b0*/  LDC.64 R10, c[0x0][0x3b8] ;  /* 0x0000ee00ff0a7b82 */ /* 0x004ea20000000a00 */
[----:B0---4-:R-:W-:Y:S02]  /*54c0*/  PRMT R9, R4, 0x7610, R9 ;  /* 0x0000761004097816 */ /* 0x011fe40000000009 */
[----:B-1----:R-:W-:Y:S02]  /*54d0*/  ISETP.NE.AND P1, PT, R0, RZ, PT ;  /* 0x000000ff0000720c */ /* 0x002fe40003f25270 */
[----:B------:R-:W-:-:S03]  /*54e0*/  LOP3.LUT P2, RZ, R9, 0xff, RZ, 0xc0, !PT ;  /* 0x000000ff09ff7812 */ /* 0x000fc6000784c0ff */
[----:B---3--:R-:W0:Y:S08]  /*54f0*/  LDC.64 R2, c[0x0][0x398] ;  /* 0x0000e600ff027b82 */ /* 0x008e300000000a00 */
[----:B------:R-:W-:Y:S02]  /*5500*/  @P1 SEL R9, R0, 0x1, !P2 ;  /* 0x0000000100091807 */ /* 0x000fe40005000000 */
[----:B--2---:R-:W-:-:S04]  /*5510*/  ISETP.LT.U32.AND P0, PT, R6, R10, PT ;  /* 0x0000000a0600720c */ /* 0x004fc80003f01070 */
[----:B------:R-:W-:-:S04]  /*5520*/  ISETP.LT.AND.EX P0, PT, R5, R11, PT, P0 ;  /* 0x0000000b0500720c */ /* 0x000fc80003f01300 */
[C---:B------:R-:W-:Y:S01]  /*5530*/  @P2 SEL R10, R6.reuse, R10, P0 ;  /* 0x0000000a060a2207 */ /* 0x040fe20000000000 */
[----:B0-----:R-:W-:Y:S01]  /*5540*/  STG.E.U8 desc[UR8][R2.64], R9 ;  /* 0x0000000902007986 */ /* 0x001fe2000c101108 */
[C---:B------:R-:W-:Y:S02]  /*5550*/  @P2 SEL R11, R5.reuse, R11, P0 ;  /* 0x0000000b050b2207 */ /* 0x040fe40000000000 */
[----:B------:R-:W-:Y:S02]  /*5560*/  SEL R6, R6, R10, !P1 ;  /* 0x0000000a06067207 */ /* 0x000fe40004800000 */
[----:B------:R-:W-:-:S05]  /*5570*/  SEL R7, R5, R11, !P1 ;  /* 0x0000000b05077207 */ /* 0x000fca0004800000 */
[----:B------:R-:W-:Y:S01]  /*5580*/  STG.E.64 desc[UR8][R2.64+0x8], R6 ;  /* 0x0000080602007986 */ /* 0x000fe2000c101b08 */
[----:B------:R-:W-:Y:S05]  /*5590*/  EXIT ;  /* 0x000000000000794d */ /* 0x000fea0003800000 */
.L_x_135:
        /* <DEDUP_REMOVED lines=14> */
.L_x_678:


//--------------------- .text._ZN3cub18CUB_300001_SM_10006detail6reduce18DeviceReduceKernelINS2_10policy_hubIN4cuda3std3__45tupleIJblEEEjN6thrust24THRUST_300001_SM_1000_NS8cuda_cub9__find_if7functorIS9_EEE10Policy1000ENSB_12zip_iteratorINS8_IJNSD_26transform_input_iterator_tIbNSB_6detail15normal_iteratorINSB_10device_ptrIiEEEE7is_evenEENSB_17counting_iteratorIlNSB_11use_defaultESS_SS_EEEEEEEjSF_S9_NS7_10__identityEEEvT0_PT3_T1_NS0_13GridEvenShareIS10_EET2_T4_ --------------------------
	.section	.text._ZN3cub18CUB_300001_SM_10006detail6reduce18DeviceReduceKernelINS2_10policy_hubIN4cuda3std3__45tupleIJblEEEjN6thrust24THRUST_300001_SM_1000_NS8cuda_cub9__find_if7functorIS9_EEE10Policy1000ENSB_12zip_iteratorINS8_IJNSD_26transform_input_iterator_tIbNSB_6detail15normal_iteratorINSB_10device_ptrIiEEEE7is_evenEENSB_17counting_iteratorIlNSB_11use_defaultESS_SS_EEEEEEEjSF_S9_NS7_10__identityEEEvT0_PT3_T1_NS0_13GridEvenShareIS10_EET2_T4_,"ax",@progbits
	.align	128
        .global         _ZN3cub18CUB_300001_SM_10006detail6reduce18DeviceReduceKernelINS2_10policy_hubIN4cuda3std3__45tupleIJblEEEjN6thrust24THRUST_300001_SM_1000_NS8cuda_cub9__find_if7functorIS9_EEE10Policy1000ENSB_12zip_iteratorINS8_IJNSD_26transform_input_iterator_tIbNSB_6detail15normal_iteratorINSB_10device_ptrIiEEEE7is_evenEENSB_17counting_iteratorIlNSB_11use_defaultESS_SS_EEEEEEEjSF_S9_NS7_10__identityEEEvT0_PT3_T1_NS0_13GridEvenShareIS10_EET2_T4_
        .type           _ZN3cub18CUB_300001_SM_10006detail6reduce18DeviceReduceKernelINS2_10policy_hubIN4cuda3std3__45tupleIJblEEEjN6thrust24THRUST_300001_SM_1000_NS8cuda_cub9__find_if7functorIS9_EEE10Policy1000ENSB_12zip_iteratorINS8_IJNSD_26transform_input_iterator_tIbNSB_6detail15normal_iteratorINSB_10device_ptrIiEEEE7is_evenEENSB_17counting_iteratorIlNSB_11use_defaultESS_SS_EEEEEEEjSF_S9_NS7_10__identityEEEvT0_PT3_T1_NS0_13GridEvenShareIS10_EET2_T4_,@function
        .size           _ZN3cub18CUB_300001_SM_10006detail6reduce18DeviceReduceKernelINS2_10policy_hubIN4cuda3std3__45tupleIJblEEEjN6thrust24THRUST_300001_SM_1000_NS8cuda_cub9__find_if7functorIS9_EEE10Policy1000ENSB_12zip_iteratorINS8_IJNSD_26transform_input_iterator_tIbNSB_6detail15normal_iteratorINSB_10device_ptrIiEEEE7is_evenEENSB_17counting_iteratorIlNSB_11use_defaultESS_SS_EEEEEEEjSF_S9_NS7_10__identityEEEvT0_PT3_T1_NS0_13GridEvenShareIS10_EET2_T4_,(.L_x_679 - _ZN3cub18CUB_300001_SM_10006detail6reduce18DeviceReduceKernelINS2_10policy_hubIN4cuda3std3__45tupleIJblEEEjN6thrust24THRUST_300001_SM_1000_NS8cuda_cub9__find_if7functorIS9_EEE10Policy1000ENSB_12zip_iteratorINS8_IJNSD_26transform_input_iterator_tIbNSB_6detail15normal_iteratorINSB_10device_ptrIiEEEE7is_evenEENSB_17counting_iteratorIlNSB_11use_defaultESS_SS_EEEEEEEjSF_S9_NS7_10__identityEEEvT0_PT3_T1_NS0_13GridEvenShareIS10_EET2_T4_)
        .other          _ZN3cub18CUB_300001_SM_10006detail6reduce18DeviceReduceKernelINS2_10policy_hubIN4cuda3std3__45tupleIJblEEEjN6thrust24THRUST_300001_SM_1000_NS8cuda_cub9__find_if7functorIS9_EEE10Policy1000ENSB_12zip_iteratorINS8_IJNSD_26transform_input_iterator_tIbNSB_6detail15normal_iteratorINSB_10device_ptrIiEEEE7is_evenEENSB_17counting_iteratorIlNSB_11use_defaultESS_SS_EEEEEEEjSF_S9_NS7_10__identityEEEvT0_PT3_T1_NS0_13GridEvenShareIS10_EET2_T4_,@"STO_CUDA_ENTRY STV_DEFAULT"
_ZN3cub18CUB_300001_SM_10006detail6reduce18DeviceReduceKernelINS2_10policy_hubIN4cuda3std3__45tupleIJblEEEjN6thrust24THRUST_300001_SM_1000_NS8cuda_cub9__find_if7functorIS9_EEE10Policy1000ENSB_12zip_iteratorINS8_IJNSD_26transform_input_iterator_tIbNSB_6detail15normal_iteratorINSB_10device_ptrIiEEEE7is_evenEENSB_17counting_iteratorIlNSB_11use_defaultESS_SS_EEEEEEEjSF_S9_NS7_10__identityEEEvT0_PT3_T1_NS0_13GridEvenShareIS10_EET2_T4_:
.text._ZN3cub18CUB_300001_SM_10006detail6reduce18DeviceReduceKernelINS2_10policy_hubIN4cuda3std3__45tupleIJblEEEjN6thrust24THRUST_300001_SM_1000_NS8cuda_cub9__find_if7functorIS9_EEE10Policy1000ENSB_12zip_iteratorINS8_IJNSD_26transform_input_iterator_tIbNSB_6detail15normal_iteratorINSB_10device_ptrIiEEEE7is_evenEENSB_17counting_iteratorIlNSB_11use_defaultESS_SS_EEEEEEEjSF_S9_NS7_10__identityEEEvT0_PT3_T1_NS0_13GridEvenShareIS10_EET2_T4_:
[----:B------:R-:W-:Y:S01]  /*0000*/  LDC R1, c[0x0][0x37c] ;  /* 0x0000df00ff017b82 */ /* 0x000fe20000000800 */
[----:B------:R-:W0:Y:S01]  /*0010*/  S2R R0, SR_CTAID.X ;  /* 0x0000000000007919 */ /* 0x000e220000002500 */
[----:B------:R-:W1:Y:S01]  /*0020*/  LDCU.64 UR4, c[0x0][0x3b8] ;  /* 0x00007700ff0477ac */ /* 0x000e620008000a00 */
[----:B------:R-:W-:Y:S01]  /*0030*/  BSSY.RECONVERGENT B0, `(.L_x_136) ;  /* 0x0000570000007945 */ /* 0x000fe20003800200 */
[----:B------:R-:W2:Y:S01]  /*0040*/  LDCU.64 UR10, c[0x0][0x358] ;  /* 0x00006b00ff0a77ac */ /* 0x000ea20008000a00 */
[----:B-1----:R-:W-:Y:S01]  /*0050*/  IMAD.U32 R19, RZ, RZ, UR4 ;  /* 0x00000004ff137e24 */ /* 0x002fe2000f8e00ff */
[----:B------:R-:W-:Y:S01]  /*0060*/  USHF.L.U32 UR5, UR5, 0xa, URZ ;  /* 0x0000000a05057899 */ /* 0x000fe200080006ff */
[----:B0-----:R-:W-:-:S04]  /*0070*/  IMAD.SHL.U32 R10, R0, 0x400, RZ ;  /* 0x00000400000a7824 */ /* 0x001fc800078e00ff */
[----:B------:R-:W-:-:S05]  /*0080*/  IMAD.IADD R9, R19, 0x1, -R10 ;  /* 0x0000000113097824 */ /* 0x000fca00078e0a0a */
[----:B------:R-:W-:-:S13]  /*0090*/  ISETP.GT.U32.AND P0, PT, R9, 0x3ff, PT ;  /* 0x000003ff0900780c */ /* 0x000fda0003f04070 */
[----:B--2---:R-:W-:Y:S05]  /*00a0*/  @P0 BRA `(.L_x_137) ;  /* 0x0000002c00e80947 */ /* 0x004fea0003800000 */
[----:B------:R-:W0:Y:S01]  /*00b0*/  S2R R8, SR_TID.X ;  /* 0x0000000000087919 */ /* 0x000e220000002100 */
[----:B------:R-:W-:Y:S01]  /*00c0*/  IMAD.MOV.U32 R6, RZ, RZ, RZ ;  /* 0x000000ffff067224 */ /* 0x000fe200078e00ff */
[----:B------:R-:W1:Y:S01]  /*00d0*/  LDCU.64 UR4, c[0x0][0x390] ;  /* 0x00007200ff0477ac */ /* 0x000e620008000a00 */
[----:B0-----:R-:W-:-:S13]  /*00e0*/  ISETP.GE.U32.AND P0, PT, R8, R9, PT ;  /* 0x000000090800720c */ /* 0x001fda0003f06070 */
[----:B------:R-:W0:Y:S01]  /*00f0*/  @!P0 LDC.64 R2, c[0x0][0x380] ;  /* 0x0000e000ff028b82 */ /* 0x000e220000000a00 */
[----:B------:R-:W-:-:S07]  /*0100*/  @!P0 IMAD.IADD R5, R10, 0x1, R8 ;  /* 0x000000010a058824 */ /* 0x000fce00078e0208 */
[----:B------:R-:W2:Y:S01]  /*0110*/  @!P0 LDC.64 R12, c[0x0][0x390] ;  /* 0x0000e400ff0c8b82 */ /* 0x000ea20000000a00 */
[----:B0-----:R-:W-:-:S06]  /*0120*/  @!P0 IMAD.WIDE.U32 R2, R5, 0x4, R2 ;  /* 0x0000000405028825 */ /* 0x001fcc00078e0002 */
[----:B------:R-:W3:Y:S01]  /*0130*/  @!P0 LDG.E.U8 R2, desc[UR10][R2.64] ;  /* 0x0000000a02028981 */ /* 0x000ee2000c1e1100 */
[----:B------:R-:W-:Y:S01]  /*0140*/  IMAD.MOV.U32 R7, RZ, RZ, R8 ;  /* 0x000000ffff077224 */ /* 0x000fe200078e0008 */
[----:B--2---:R-:W-:Y:S01]  /*0150*/  @!P0 IADD3 R6, P2, PT, R5, R12, RZ ;  /* 0x0000000c05068210 */ /* 0x004fe20007f5e0ff */
[----:B------:R-:W-:Y:S01]  /*0160*/  @!P0 VIADD R7, R8, 0x100 ;  /* 0x0000010008078836 */ /* 0x000fe20000000000 */
[----:B------:R-:W-:Y:S01]  /*0170*/  PRMT R4, RZ, 0x7610, R4 ;  /* 0x00007610ff047816 */ /* 0x000fe20000000004 */
[----:B------:R-:W-:Y:S01]  /*0180*/  BSSY.RECONVERGENT B1, `(.L_x_138) ;  /* 0x0000118000017945 */ /* 0x000fe20003800200 */
[----:B------:R-:W-:Y:S02]  /*0190*/  IMAD.MOV.U32 R5, RZ, RZ, RZ ;  /* 0x000000ffff057224 */ /* 0x000fe400078e00ff */
[----:B------:R-:W-:Y:S01]  /*01a0*/  ISETP.GE.U32.AND P1, PT, R7, R9, PT ;  /* 0x000000090700720c */ /* 0x000fe20003f26070 */
[----:B------:R-:W-:Y:S01]  /*01b0*/  @!P0 IMAD.X R5, RZ, RZ, R13, P2 ;  /* 0x000000ffff058224 */ /* 0x000fe200010e060d */
[----:B---3--:R-:W-:-:S04]  /*01c0*/  @!P0 LOP3.LUT R11, R2, 0x1, RZ, 0xc, !PT ;  /* 0x00000001020b8812 */ /* 0x008fc800078e0cff */
[----:B------:R-:W-:-:S07]  /*01d0*/  @!P0 PRMT R4, R11, 0x7610, R4 ;  /* 0x000076100b048816 */ /* 0x000fce0000000004 */
[----:B-1----:R-:W-:Y:S05]  /*01e0*/  @P1 BRA `(.L_x_139) ;  /* 0x0000001000441947 */ /* 0x002fea0003800000 */
        /* <DEDUP_REMOVED lines=8> */
[----:B------:R-:W0:Y:S01]  /*0270*/  LDC.64 R2, c[0x0][0x380] ;  /* 0x0000e000ff027b82 */ /* 0x000e220000000a00 */
[----:B------:R-:W-:Y:S01]  /*0280*/  LOP3.LUT R20, R18, 0x1fffff8, RZ, 0xc0, !PT ;  /* 0x01fffff812147812 */ /* 0x000fe200078ec0ff */
[----:B------:R-:W-:Y:S01]  /*0290*/  BSSY.RECONVERGENT B3, `(.L_x_142) ;  /* 0x0000082000037945 */ /* 0x000fe20003800200 */
[----:B------:R-:W-:Y:S02]  /*02a0*/  VIADD R11, R7, 0x400 ;  /* 0x00000400070b7836 */ /* 0x000fe40000000000 */
[----:B------:R-:W-:Y:S02]  /*02b0*/  IMAD.IADD R21, R10, 0x1, R7 ;  /* 0x000000010a157824 */ /* 0x000fe400078e0207 */
[----:B------:R-:W-:-:S07]  /*02c0*/  IMAD.MOV R20, RZ, RZ, -R20 ;  /* 0x000000ffff147224 */ /* 0x000fce00078e0a14 */
.L_x_143:
[----:B0-----:R-:W-:-:S06]  /*02d0*/  IMAD.WIDE.U32 R12, R21, 0x4, R2 ;  /* 0x00000004150c7825 */ /* 0x001fcc00078e0002 */
[----:B------:R-:W2:Y:S01]  /*02e0*/  LDG.E.U8 R13, desc[UR10][R12.64] ;  /* 0x0000000a0c0d7981 */ /* 0x000ea2000c1e1100 */
[----:B------:R-:W-:-:S04]  /*02f0*/  VIADD R27, R21, 0x100 ;  /* 0x00000100151b7836 */ /* 0x000fc80000000000 */
[----:B------:R-:W-:-:S06]  /*0300*/  IMAD.WIDE.U32 R14, R27, 0x4, R2 ;  /* 0x000000041b0e7825 */ /* 0x000fcc00078e0002 */
[----:B------:R-:W3:Y:S01]  /*0310*/  LDG.E.U8 R14, desc[UR10][R14.64] ;  /* 0x0000000a0e0e7981 */ /* 0x000ee2000c1e1100 */
[----:B------:R-:W-:-:S04]  /*0320*/  VIADD R25, R21, 0x200 ;  /* 0x0000020015197836 */ /* 0x000fc80000000000 */
[----:B------:R-:W-:-:S06]  /*0330*/  IMAD.WIDE.U32 R16, R25, 0x4, R2 ;  /* 0x0000000419107825 */ /* 0x000fcc00078e0002 */
[----:B------:R-:W4:Y:S01]  /*0340*/  LDG.E.U8 R16, desc[UR10][R16.64] ;  /* 0x0000000a10107981 */ /* 0x000f22000c1e1100 */
[C---:B------:R-:W-:Y:S01]  /*0350*/  VIADD R23, R21.reuse, 0x300 ;  /* 0x0000030015177836 */ /* 0x040fe20000000000 */
[----:B------:R-:W-:Y:S01]  /*0360*/  IADD3 R28, P3, PT, R21, UR4, RZ ;  /* 0x00000004151c7c10 */ /* 0x000fe2000ff7e0ff */
[----:B------:R-:W-:Y:S01]  /*0370*/  IMAD.MOV.U32 R29, RZ, RZ, R6 ;  /* 0x000000ffff1d7224 */ /* 0x000fe200078e0006 */
[----:B------:R-:W-:Y:S01]  /*0380*/  LOP3.LUT P1, RZ, R4, 0xff, RZ, 0xc0, !PT ;  /* 0x000000ff04ff7812 */ /* 0x000fe2000782c0ff */
[----:B------:R-:W-:-:S03]  /*0390*/  IMAD.WIDE.U32 R6, R23, 0x4, R2 ;  /* 0x0000000417067825 */ /* 0x000fc600078e0002 */
[----:B------:R-:W-:Y:S01]  /*03a0*/  ISETP.LT.U32.AND P0, PT, R28, R29, PT ;  /* 0x0000001d1c00720c */ /* 0x000fe20003f01070 */
[----:B------:R-:W-:Y:S01]  /*03b0*/  IMAD.X R26, RZ, RZ, UR5, P3 ;  /* 0x00000005ff1a7e24 */ /* 0x000fe200098e06ff */
[----:B------:R0:W5:Y:S04]  /*03c0*/  LDG.E.U8 R12, desc[UR10][R6.64] ;  /* 0x0000000a060c7981 */ /* 0x000168000c1e1100 */
[----:B------:R-:W-:Y:S02]  /*03d0*/  ISETP.LT.AND.EX P0, PT, R26, R5, PT, P0 ;  /* 0x000000051a00720c */ /* 0x000fe40003f01300 */
[----:B0-----:R-:W-:-:S05]  /*03e0*/  IADD3 R6, P4, PT, R27, UR4, RZ ;  /* 0x000000041b067c10 */ /* 0x001fca000ff9e0ff */
[----:B------:R-:W-:Y:S02]  /*03f0*/  IMAD.X R27, RZ, RZ, UR5, P4 ;  /* 0x00000005ff1b7e24 */ /* 0x000fe4000a0e06ff */
[----:B------:R-:W-:Y:S01]  /*0400*/  VIADD R17, R21, 0x500 ;  /* 0x0000050015117836 */ /* 0x000fe20000000000 */
[C---:B--2---:R-:W-:Y:S02]  /*0410*/  LOP3.LUT P2, RZ, R13.reuse, 0x1, RZ, 0xc0, !PT ;  /* 0x000000010dff7812 */ /* 0x044fe4000784c0ff */
[----:B------:R-:W-:Y:S01]  /*0420*/  LOP3.LUT R24, R13, 0x1, RZ, 0xc, !PT ;  /* 0x000000010d187812 */ /* 0x000fe200078e0cff */
[----:B------:R-:W-:Y:S01]  /*0430*/  VIADD R13, R21, 0x400 ;  /* 0x00000400150d7836 */ /* 0x000fe20000000000 */
[----:B------:R-:W-:-:S09]  /*0440*/  @P1 SEL R24, R4, 0x1, P2 ;  /* 0x0000000104181807 */ /* 0x000fd20001000000 */
[----:B------:R-:W-:Y:S02]  /*0450*/  @!P2 SEL R29, R28, R29, P0 ;  /* 0x0000001d1c1da207 */ /* 0x000fe40000000000 */
[----:B------:R-:W-:Y:S02]  /*0460*/  @!P2 SEL R5, R26, R5, P0 ;  /* 0x000000051a05a207 */ /* 0x000fe40000000000 */
[----:B---3--:R-:W-:Y:S02]  /*0470*/  LOP3.LUT P3, RZ, R14, 0x1, RZ, 0xc0, !PT ;  /* 0x000000010eff7812 */ /* 0x008fe4000786c0ff */
[----:B------:R-:W-:Y:S02]  /*0480*/  SEL R29, R28, R29, !P1 ;  /* 0x0000001d1c1d7207 */ /* 0x000fe40004800000 */
[----:B------:R-:W-:Y:S01]  /*0490*/  SEL R26, R26, R5, !P1 ;  /* 0x000000051a1a7207 */ /* 0x000fe20004800000 */
[----:B------:R-:W-:Y:S01]  /*04a0*/  IMAD.WIDE.U32 R4, R13, 0x4, R2 ;  /* 0x000000040d047825 */ /* 0x000fe200078e0002 */
[----:B------:R-:W-:-:S02]  /*04b0*/  ISETP.LT.U32.AND P0, PT, R6, R29, PT ;  /* 0x0000001d0600720c */ /* 0x000fc40003f01070 */
[----:B------:R-:W-:Y:S02]  /*04c0*/  LOP3.LUT P2, RZ, R24, 0xff, RZ, 0xc0, !PT ;  /* 0x000000ff18ff7812 */ /* 0x000fe4000784c0ff */
[----:B------:R0:W2:Y:S01]  /*04d0*/  LDG.E.U8 R15, desc[UR10][R4.64] ;  /* 0x0000000a040f7981 */ /* 0x0000a2000c1e1100 */
[----:B------:R-:W-:-:S04]  /*04e0*/  ISETP.LT.AND.EX P0, PT, R27, R26, PT, P0 ;  /* 0x0000001a1b00720c */ /* 0x000fc80003f01300 */
[----:B------:R-:W-:Y:S02]  /*04f0*/  @!P3 SEL R29, R6, R29, P0 ;  /* 0x0000001d061db207 */ /* 0x000fe40000000000 */
[----:B------:R-:W-:Y:S02]  /*0500*/  LOP3.LUT R28, R14, 0x1, RZ, 0xc, !PT ;  /* 0x000000010e1c7812 */ /* 0x000fe400078e0cff */
[----:B------:R-:W-:Y:S01]  /*0510*/  SEL R14, R6, R29, !P2 ;  /* 0x0000001d060e7207 */ /* 0x000fe20005000000 */
[----:B------:R-:W-:Y:S01]  /*0520*/  IMAD.WIDE.U32 R6, R17, 0x4, R2 ;  /* 0x0000000411067825 */ /* 0x000fe200078e0002 */
[C---:B------:R-:W-:Y:S02]  /*0530*/  @!P3 SEL R26, R27.reuse, R26, P0 ;  /* 0x0000001a1b1ab207 */ /* 0x040fe40000000000 */
[----:B------:R-:W-:Y:S02]  /*0540*/  @P2 SEL R28, R24, 0x1, P3 ;  /* 0x00000001181c2807 */ /* 0x000fe40001800000 */
[----:B------:R1:W3:Y:S01]  /*0550*/  LDG.E.U8 R24, desc[UR10][R6.64] ;  /* 0x0000000a06187981 */ /* 0x0002e2000c1e1100 */
[----:B------:R-:W-:-:S02]  /*0560*/  SEL R26, R27, R26, !P2 ;  /* 0x0000001a1b1a7207 */ /* 0x000fc40005000000 */
[----:B------:R-:W-:Y:S02]  /*0570*/  IADD3 R27, P3, PT, R25, UR4, RZ ;  /* 0x00000004191b7c10 */ /* 0x000fe4000ff7e0ff */
[----:B----4-:R-:W-:Y:S01]  /*0580*/  LOP3.LUT P2, RZ, R16, 0x1, RZ, 0xc0, !PT ;  /* 0x0000000110ff7812 */ /* 0x010fe2000784c0ff */
[----:B------:R-:W-:Y:S01]  /*0590*/  VIADD R25, R21, 0x600 ;  /* 0x0000060015197836 */ /* 0x000fe20000000000 */
[----:B------:R-:W-:Y:S01]  /*05a0*/  ISETP.LT.U32.AND P0, PT, R27, R14, PT ;  /* 0x0000000e1b00720c */ /* 0x000fe20003f01070 */
[----:B------:R-:W-:Y:S02]  /*05b0*/  IMAD.X R29, RZ, RZ, UR5, P3 ;  /* 0x00000005ff1d7e24 */ /* 0x000fe400098e06ff */
[----:B0-----:R-:W-:-:S03]  /*05c0*/  IMAD.WIDE.U32 R4, R25, 0x4, R2 ;  /* 0x0000000419047825 */ /* 0x001fc600078e0002 */
[----:B------:R-:W-:Y:S02]  /*05d0*/  ISETP.LT.AND.EX P0, PT, R29, R26, PT, P0 ;  /* 0x0000001a1d00720c */ /* 0x000fe40003f01300 */
[----:B------:R-:W-:Y:S01]  /*05e0*/  LOP3.LUT P1, RZ, R28, 0xff, RZ, 0xc0, !PT ;  /* 0x000000ff1cff7812 */ /* 0x000fe2000782c0ff */
[----:B------:R0:W4:Y:S02]  /*05f0*/  LDG.E.U8 R4, desc[UR10][R4.64] ;  /* 0x0000000a04047981 */ /* 0x000124000c1e1100 */
[----:B------:R-:W-:-:S04]  /*0600*/  @!P2 SEL R14, R27, R14, P0 ;  /* 0x0000000e1b0ea207 */ /* 0x000fc80000000000 */
[----:B------:R-:W-:Y:S01]  /*0610*/  SEL R14, R27, R14, !P1 ;  /* 0x0000000e1b0e7207 */ /* 0x000fe20004800000 */
[----:B------:R-:W-:-:S04]  /*0620*/  VIADD R27, R21, 0x700 ;  /* 0x00000700151b7836 */ /* 0x000fc80000000000 */
[----:B-1----:R-:W-:-:S06]  /*0630*/  IMAD.WIDE.U32 R6, R27, 0x4, R2 ;  /* 0x000000041b067825 */ /* 0x002fcc00078e0002 */
[----:B------:R1:W4:Y:S01]  /*0640*/  LDG.E.U8 R6, desc[UR10][R6.64] ;  /* 0x0000000a06067981 */ /* 0x000322000c1e1100 */
[----:B------:R-:W-:Y:S02]  /*0650*/  LOP3.LUT R16, R16, 0x1, RZ, 0xc, !PT ;  /* 0x0000000110107812 */ /* 0x000fe400078e0cff */
[C---:B------:R-:W-:Y:S02]  /*0660*/  @!P2 SEL R26, R29.reuse, R26, P0 ;  /* 0x0000001a1d1aa207 */ /* 0x040fe40000000000 */
[----:B------:R-:W-:Y:S02]  /*0670*/  @P1 SEL R16, R28, 0x1, P2 ;  /* 0x000000011c101807 */ /* 0x000fe40001000000 */
[----:B------:R-:W-:Y:S02]  /*0680*/  SEL R26, R29, R26, !P1 ;  /* 0x0000001a1d1a7207 */ /* 0x000fe40004800000 */
[----:B------:R-:W-:Y:S02]  /*0690*/  LOP3.LUT P1, RZ, R16, 0xff, RZ, 0xc0, !PT ;  /* 0x000000ff10ff7812 */ /* 0x000fe4000782c0ff */
[----:B------:R-:W-:-:S02]  /*06a0*/  IADD3 R23, P2, PT, R23, UR4, RZ ;  /* 0x0000000417177c10 */ /* 0x000fc4000ff5e0ff */
[C---:B-----5:R-:W-:Y:S02]  /*06b0*/  LOP3.LUT P3, RZ, R12.reuse, 0x1, RZ, 0xc0, !PT ;  /* 0x000000010cff7812 */ /* 0x060fe4000786c0ff */
[----:B------:R-:W-:Y:S01]  /*06c0*/  ISETP.LT.U32.AND P0, PT, R23, R14, PT ;  /* 0x0000000e1700720c */ /* 0x000fe20003f01070 */
[----:B0-----:R-:W-:Y:S01]  /*06d0*/  IMAD.X R5, RZ, RZ, UR5, P2 ;  /* 0x00000005ff057e24 */ /* 0x001fe200090e06ff */
[----:B------:R-:W-:-:S04]  /*06e0*/  LOP3.LUT R12, R12, 0x1, RZ, 0xc, !PT ;  /* 0x000000010c0c7812 */ /* 0x000fc800078e0cff */
[----:B------:R-:W-:Y:S02]  /*06f0*/  ISETP.LT.AND.EX P0, PT, R5, R26, PT, P0 ;  /* 0x0000001a0500720c */ /* 0x000fe40003f01300 */
[----:B------:R-:W-:-:S03]  /*0700*/  @P1 SEL R12, R16, 0x1, P3 ;  /* 0x00000001100c1807 */ /* 0x000fc60001800000 */
[----:B------:R-:W-:Y:S02]  /*0710*/  @!P3 SEL R14, R23, R14, P0 ;  /* 0x0000000e170eb207 */ /* 0x000fe40000000000 */
[----:B------:R-:W-:Y:S02]  /*0720*/  @!P3 SEL R26, R5, R26, P0 ;  /* 0x0000001a051ab207 */ /* 0x000fe40000000000 */
[----:B------:R-:W-:Y:S02]  /*0730*/  IADD3 R13, P0, PT, R13, UR4, RZ ;  /* 0x000000040d0d7c10 */ /* 0x000fe4000ff1e0ff */
[----:B------:R-:W-:Y:S02]  /*0740*/  LOP3.LUT P2, RZ, R12, 0xff, RZ, 0xc0, !PT ;  /* 0x000000ff0cff7812 */ /* 0x000fe4000784c0ff */
[----:B------:R-:W-:Y:S01]  /*0750*/  SEL R14, R23, R14, !P1 ;  /* 0x0000000e170e7207 */ /* 0x000fe20004800000 */
[----:B------:R-:W-:Y:S01]  /*0760*/  IMAD.X R16, RZ, RZ, UR5, P0 ;  /* 0x00000005ff107e24 */ /* 0x000fe200080e06ff */
[----:B-1----:R-:W-:-:S02]  /*0770*/  SEL R7, R5, R26, !P1 ;  /* 0x0000001a05077207 */ /* 0x002fc40004800000 */
[----:B------:R-:W-:-:S04]  /*0780*/  ISETP.LT.U32.AND P0, PT, R13, R14, PT ;  /* 0x0000000e0d00720c */ /* 0x000fc80003f01070 */
[----:B------:R-:W-:Y:S02]  /*0790*/  ISETP.LT.AND.EX P0, PT, R16, R7, PT, P0 ;  /* 0x000000071000720c */ /* 0x000fe40003f01300 */
[----:B------:R-:W-:Y:S01]  /*07a0*/  IADD3 R5, P4, PT, R17, UR4, RZ ;  /* 0x0000000411057c10 */ /* 0x000fe2000ff9e0ff */
[----:B------:R-:W-:Y:S02]  /*07b0*/  VIADD R20, R20, 0x8 ;  /* 0x0000000814147836 */ /* 0x000fe40000000000 */
[----:B------:R-:W-:Y:S02]  /*07c0*/  VIADD R11, R11, 0x800 ;  /* 0x000008000b0b7836 */ /* 0x000fe40000000000 */
[----:B------:R-:W-:Y:S01]  /*07d0*/  VIADD R21, R21, 0x800 ;  /* 0x0000080015157836 */ /* 0x000fe20000000000 */
[C---:B--2---:R-:W-:Y:S02]  /*07e0*/  LOP3.LUT P3, RZ, R15.reuse, 0x1, RZ, 0xc0, !PT ;  /* 0x000000010fff7812 */ /* 0x044fe4000786c0ff */
[----:B------:R-:W-:-:S02]  /*07f0*/  LOP3.LUT R15, R15, 0x1, RZ, 0xc, !PT ;  /* 0x000000010f0f7812 */ /* 0x000fc400078e0cff */
[----:B------:R-:W-:-:S04]  /*0800*/  @P2 SEL R15, R12, 0x1, P3 ;  /* 0x000000010c0f2807 */ /* 0x000fc80001800000 */
[----:B------:R-:W-:-:S05]  /*0810*/  LOP3.LUT P1, RZ, R15, 0xff, RZ, 0xc0, !PT ;  /* 0x000000ff0fff7812 */ /* 0x000fca000782c0ff */
[C---:B------:R-:W-:Y:S02]  /*0820*/  @!P3 SEL R14, R13.reuse, R14, P0 ;  /* 0x0000000e0d0eb207 */ /* 0x040fe40000000000 */
[----:B------:R-:W-:Y:S02]  /*0830*/  @!P3 SEL R7, R16, R7, P0 ;  /* 0x000000071007b207 */ /* 0x000fe40000000000 */
[----:B---3--:R-:W-:Y:S02]  /*0840*/  LOP3.LUT P3, RZ, R24, 0x1, RZ, 0xc0, !PT ;  /* 0x0000000118ff7812 */ /* 0x008fe4000786c0ff */
[----:B------:R-:W-:Y:S02]  /*0850*/  SEL R14, R13, R14, !P2 ;  /* 0x0000000e0d0e7207 */ /* 0x000fe40005000000 */
[----:B------:R-:W-:Y:S01]  /*0860*/  SEL R16, R16, R7, !P2 ;  /* 0x0000000710107207 */ /* 0x000fe20005000000 */
[----:B------:R-:W-:Y:S01]  /*0870*/  IMAD.X R7, RZ, RZ, UR5, P4 ;  /* 0x00000005ff077e24 */ /* 0x000fe2000a0e06ff */
[----:B------:R-:W-:-:S04]  /*0880*/  ISETP.LT.U32.AND P0, PT, R5, R14, PT ;  /* 0x0000000e0500720c */ /* 0x000fc80003f01070 */
[----:B------:R-:W-:Y:S02]  /*0890*/  ISETP.LT.AND.EX P0, PT, R7, R16, PT, P0 ;  /* 0x000000100700720c */ /* 0x000fe40003f01300 */
[----:B------:R-:W-:Y:S02]  /*08a0*/  LOP3.LUT R24, R24, 0x1, RZ, 0xc, !PT ;  /* 0x0000000118187812 */ /* 0x000fe400078e0cff */
[----:B------:R-:W-:Y:S02]  /*08b0*/  @!P3 SEL R14, R5, R14, P0 ;  /* 0x0000000e050eb207 */ /* 0x000fe40000000000 */
[----:B------:R-:W-:Y:S02]  /*08c0*/  @P1 SEL R24, R15, 0x1, P3 ;  /* 0x000000010f181807 */ /* 0x000fe40001800000 */
[----:B------:R-:W-:Y:S02]  /*08d0*/  IADD3 R12, P4, PT, R25, UR4, RZ ;  /* 0x00000004190c7c10 */ /* 0x000fe4000ff9e0ff */
[----:B------:R-:W-:-:S02]  /*08e0*/  @!P3 SEL R16, R7, R16, P0 ;  /* 0x000000100710b207 */ /* 0x000fc40000000000 */
[----:B----4-:R-:W-:Y:S02]  /*08f0*/  LOP3.LUT P3, RZ, R4, 0x1, RZ, 0xc0, !PT ;  /* 0x0000000104ff7812 */ /* 0x010fe4000786c0ff */
[----:B------:R-:W-:Y:S02]  /*0900*/  SEL R5, R5, R14, !P1 ;  /* 0x0000000e05057207 */ /* 0x000fe40004800000 */
[----:B------:R-:W-:Y:S01]  /*0910*/  LOP3.LUT P2, RZ, R24, 0xff, RZ, 0xc0, !PT ;  /* 0x000000ff18ff7812 */ /* 0x000fe2000784c0ff */
[----:B------:R-:W-:Y:S01]  /*0920*/  IMAD.X R14, RZ, RZ, UR5, P4 ;  /* 0x00000005ff0e7e24 */ /* 0x000fe2000a0e06ff */
[----:B------:R-:W-:Y:S02]  /*0930*/  SEL R7, R7, R16, !P1 ;  /* 0x0000001007077207 */ /* 0x000fe40004800000 */
[----:B------:R-:W-:-:S04]  /*0940*/  ISETP.LT.U32.AND P0, PT, R12, R5, PT ;  /* 0x000000050c00720c */ /* 0x000fc80003f01070 */
[----:B------:R-:W-:Y:S02]  /*0950*/  ISETP.LT.AND.EX P0, PT, R14, R7, PT, P0 ;  /* 0x000000070e00720c */ /* 0x000fe40003f01300 */
[----:B------:R-:W-:Y:S02]  /*0960*/  LOP3.LUT R4, R4, 0x1, RZ, 0xc, !PT ;  /* 0x0000000104047812 */ /* 0x000fe400078e0cff */
[----:B------:R-:W-:Y:S02]  /*0970*/  @!P3 SEL R5, R12, R5, P0 ;  /* 0x000000050c05b207 */ /* 0x000fe40000000000 */
[----:B------:R-:W-:Y:S02]  /*0980*/  @!P3 SEL R7, R14, R7, P0 ;  /* 0x000000070e07b207 */ /* 0x000fe40000000000 */
[----:B------:R-:W-:Y:S02]  /*0990*/  @P2 SEL R4, R24, 0x1, P3 ;  /* 0x0000000118042807 */ /* 0x000fe40001800000 */
[----:B------:R-:W-:-:S02]  /*09a0*/  IADD3 R27, P0, PT, R27, UR4, RZ ;  /* 0x000000041b1b7c10 */ /* 0x000fc4000ff1e0ff */
[----:B------:R-:W-:Y:S02]  /*09b0*/  LOP3.LUT P3, RZ, R6, 0x1, RZ, 0xc0, !PT ;  /* 0x0000000106ff7812 */ /* 0x000fe4000786c0ff */
[----:B------:R-:W-:Y:S01]  /*09c0*/  SEL R12, R12, R5, !P2 ;  /* 0x000000050c0c7207 */ /* 0x000fe20005000000 */
[----:B------:R-:W-:Y:S01]  /*09d0*/  IMAD.X R5, RZ, RZ, UR5, P0 ;  /* 0x00000005ff057e24 */ /* 0x000fe200080e06ff */
[----:B------:R-:W-:Y:S02]  /*09e0*/  SEL R14, R14, R7, !P2 ;  /* 0x000000070e0e7207 */ /* 0x000fe40005000000 */
[----:B------:R-:W-:-:S04]  /*09f0*/  ISETP.LT.U32.AND P0, PT, R27, R12, PT ;  /* 0x0000000c1b00720c */ /* 0x000fc80003f01070 */
[----:B------:R-:W-:Y:S02]  /*0a00*/  ISETP.LT.AND.EX P0, PT, R5, R14, PT, P0 ;  /* 0x0000000e0500720c */ /* 0x000fe40003f01300 */
[----:B------:R-:W-:Y:S02]  /*0a10*/  LOP3.LUT P1, RZ, R4, 0xff, RZ, 0xc0, !PT ;  /* 0x000000ff04ff7812 */ /* 0x000fe4000782c0ff */
[----:B------:R-:W-:Y:S02]  /*0a20*/  @!P3 SEL R12, R27, R12, P0 ;  /* 0x0000000c1b0cb207 */ /* 0x000fe40000000000 */
[----:B------:R-:W-:Y:S02]  /*0a30*/  @!P3 SEL R14, R5, R14, P0 ;  /* 0x0000000e050eb207 */ /* 0x000fe40000000000 */
[----:B------:R-:W-:Y:S02]  /*0a40*/  ISETP.NE.AND P0, PT, R20, RZ, PT ;  /* 0x000000ff1400720c */ /* 0x000fe40003f05270 */
[----:B------:R-:W-:-:S05]  /*0a50*/  LOP3.LUT R7, R6, 0x1, RZ, 0xc, !PT ;  /* 0x0000000106077812 */ /* 0x000fca00078e0cff */
[----:B------:R-:W-:Y:S02]  /*0a60*/  @P1 SEL R7, R4, 0x1, P3 ;  /* 0x0000000104071807 */ /* 0x000fe40001800000 */
[----:B------:R-:W-:Y:S02]  /*0a70*/  SEL R6, R27, R12, !P1 ;  /* 0x0000000c1b067207 */ /* 0x000fe40004800000 */
[----:B------:R-:W-:Y:S02]  /*0a80*/  SEL R5, R5, R14, !P1 ;  /* 0x0000000e05057207 */ /* 0x000fe40004800000 */
[----:B------:R-:W-:Y:S01]  /*0a90*/  PRMT R4, R7, 0x7610, R4 ;  /* 0x0000761007047816 */ /* 0x000fe20000000004 */
[----:B------:R-:W-:Y:S06]  /*0aa0*/  @P0 BRA `(.L_x_143) ;  /* 0xfffffff800080947 */ /* 0x000fec000383ffff */
[----:B------:R-:W-:Y:S05]  /*0ab0*/  BSYNC.RECONVERGENT B3 ;  /* 0x0000000000037941 */ /* 0x000fea0003800200 */
.L_x_142:
[----:B------:R-:W-:-:S07]  /*0ac0*/  VIADD R7, R11, 0xfffffc00 ;  /* 0xfffffc000b077836 */ /* 0x000fce0000000000 */
.L_x_141:
[----:B------:R-:W-:Y:S05]  /*0ad0*/  BSYNC.RECONVERGENT B2 ;  /* 0x0000000000027941 */ /* 0x000fea0003800200 */
.L_x_140:
[----:B------:R-:W-:-:S13]  /*0ae0*/  ISETP.NE.AND P0, PT, R22, RZ, PT ;  /* 0x000000ff1600720c */ /* 0x000fda0003f05270 */
[----:B------:R-:W-:Y:S05]  /*0af0*/  @!P0 BRA `(.L_x_139) ;  /* 0x0000000800008947 */ /* 0x000fea0003800000 */
[----:B------:R-:W-:Y:S01]  /*0b00*/  ISETP.GE.U32.AND P0, PT, R22, 0x4, PT ;  /* 0x000000041600780c */ /* 0x000fe20003f06070 */
[----:B------:R-:W-:Y:S01]  /*0b10*/  BSSY.RECONVERGENT B2, `(.L_x_144) ;  /* 0x0000043000027945 */ /* 0x000fe20003800200 */
[----:B------:R-:W-:-:S11]  /*0b20*/  LOP3.LUT P1, R18, R18, 0x3, RZ, 0xc0, !PT ;  /* 0x0000000312127812 */ /* 0x000fd6000782c0ff */
[----:B------:R-:W-:Y:S05]  /*0b30*/  @!P0 BRA `(.L_x_145) ;  /* 0x0000000400008947 */ /* 0x000fea0003800000 */
[----:B------:R-:W0:Y:S01]  /*0b40*/  LDC.64 R2, c[0x0][0x380] ;  /* 0x0000e000ff027b82 */ /* 0x000e220000000a00 */
[----:B------:R-:W-:Y:S01]  /*0b50*/  IMAD.IADD R25, R10, 0x1, R7 ;  /* 0x000000010a197824 */ /* 0x000fe200078e0207 */
[----:B------:R-:W1:Y:S03]  /*0b60*/  LDCU.64 UR6, c[0x0][0x390] ;  /* 0x00007200ff0677ac */ /* 0x000e660008000a00 */
[C---:B------:R-:W-:Y:S02]  /*0b70*/  VIADD R23, R25.reuse, 0x100 ;  /* 0x0000010019177836 */ /* 0x040fe40000000000 */
[----:B0-----:R-:W-:-:S06]  /*0b80*/  IMAD.WIDE.U32 R20, R25, 0x4, R2 ;  /* 0x0000000419147825 */ /* 0x001fcc00078e0002 */
[----:B------:R1:W2:Y:S01]  /*0b90*/  LDG.E.U8 R20, desc[UR10][R20.64] ;  /* 0x0000000a14147981 */ /* 0x0002a2000c1e1100 */
[----:B------:R-:W-:-:S05]  /*0ba0*/  IMAD.WIDE.U32 R16, R23, 0x4, R2 ;  /* 0x0000000417107825 */ /* 0x000fca00078e0002 */
[----:B------:R0:W3:Y:S01]  /*0bb0*/  LDG.E.U8 R14, desc[UR10][R16.64] ;  /* 0x0000000a100e7981 */ /* 0x0000e2000c1e1100 */
[----:B------:R-:W-:-:S04]  /*0bc0*/  VIADD R15, R25, 0x200 ;  /* 0x00000200190f7836 */ /* 0x000fc80000000000 */
[----:B------:R-:W-:-:S06]  /*0bd0*/  IMAD.WIDE.U32 R12, R15, 0x4, R2 ;  /* 0x000000040f0c7825 */ /* 0x000fcc00078e0002 */
[----:B------:R4:W5:Y:S01]  /*0be0*/  LDG.E.U8 R12, desc[UR10][R12.64] ;  /* 0x0000000a0c0c7981 */ /* 0x000962000c1e1100 */
[----:B------:R-:W-:-:S04]  /*0bf0*/  VIADD R11, R25, 0x300 ;  /* 0x00000300190b7836 */ /* 0x000fc80000000000 */
[----:B------:R-:W-:-:S06]  /*0c00*/  IMAD.WIDE.U32 R2, R11, 0x4, R2 ;  /* 0x000000040b027825 */ /* 0x000fcc00078e0002 */
[----:B------:R4:W5:Y:S01]  /*0c10*/  LDG.E.U8 R2, desc[UR10][R2.64] ;  /* 0x0000000a02027981 */ /* 0x000962000c1e1100 */
[----:B------:R-:W-:Y:S01]  /*0c20*/  LOP3.LUT P3, RZ, R4, 0xff, RZ, 0xc0, !PT ;  /* 0x000000ff04ff7812 */ /* 0x000fe2000786c0ff */
[----:B------:R-:W-:Y:S01]  /*0c30*/  VIADD R7, R7, 0x400 ;  /* 0x0000040007077836 */ /* 0x000fe20000000000 */
[----:B-1----:R-:W-:Y:S02]  /*0c40*/  IADD3 R21, P2, PT, R25, UR6, RZ ;  /* 0x0000000619157c10 */ /* 0x002fe4000ff5e0ff */
[----:B0-----:R-:W-:Y:S02]  /*0c50*/  IADD3 R16, P5, PT, R23, UR6, RZ ;  /* 0x0000000617107c10 */ /* 0x001fe4000ffbe0ff */
[----:B------:R-:W-:Y:S01]  /*0c60*/  ISETP.LT.U32.AND P0, PT, R21, R6, PT ;  /* 0x000000061500720c */ /* 0x000fe20003f01070 */
[----:B------:R-:W-:-:S05]  /*0c70*/  IMAD.X R22, RZ, RZ, UR7, P2 ;  /* 0x00000007ff167e24 */ /* 0x000fca00090e06ff */
[----:B------:R-:W-:Y:S02]  /*0c80*/  ISETP.LT.AND.EX P0, PT, R22, R5, PT, P0 ;  /* 0x000000051600720c */ /* 0x000fe40003f01300 */
[C---:B--2---:R-:W-:Y:S02]  /*0c90*/  LOP3.LUT P4, RZ, R20.reuse, 0x1, RZ, 0xc0, !PT ;  /* 0x0000000114ff7812 */ /* 0x044fe4000788c0ff */
[----:B------:R-:W-:Y:S02]  /*0ca0*/  LOP3.LUT R20, R20, 0x1, RZ, 0xc, !PT ;  /* 0x0000000114147812 */ /* 0x000fe400078e0cff */
[----:B------:R-:W-:-:S04]  /*0cb0*/  @P3 SEL R20, R4, 0x1, P4 ;  /* 0x0000000104143807 */ /* 0x000fc80002000000 */
[----:B------:R-:W-:-:S05]  /*0cc0*/  LOP3.LUT P2, RZ, R20, 0xff, RZ, 0xc0, !PT ;  /* 0x000000ff14ff7812 */ /* 0x000fca000784c0ff */
[C---:B------:R-:W-:Y:S02]  /*0cd0*/  @!P4 SEL R6, R21.reuse, R6, P0 ;  /* 0x000000061506c207 */ /* 0x040fe40000000000 */
[----:B------:R-:W-:Y:S02]  /*0ce0*/  @!P4 SEL R5, R22, R5, P0 ;  /* 0x000000051605c207 */ /* 0x000fe40000000000 */
[----:B---3--:R-:W-:Y:S02]  /*0cf0*/  LOP3.LUT P4, RZ, R14, 0x1, RZ, 0xc0, !PT ;  /* 0x000000010eff7812 */ /* 0x008fe4000788c0ff */
[----:B----4-:R-:W-:Y:S02]  /*0d00*/  SEL R13, R21, R6, !P3 ;  /* 0x00000006150d7207 */ /* 0x010fe40005800000 */
[----:B------:R-:W-:Y:S01]  /*0d10*/  SEL R4, R22, R5, !P3 ;  /* 0x0000000516047207 */ /* 0x000fe20005800000 */
[----:B------:R-:W-:Y:S01]  /*0d20*/  IMAD.X R5, RZ, RZ, UR7, P5 ;  /* 0x00000007ff057e24 */ /* 0x000fe2000a8e06ff */
[----:B------:R-:W-:-:S02]  /*0d30*/  ISETP.LT.U32.AND P0, PT, R16, R13, PT ;  /* 0x0000000d1000720c */ /* 0x000fc40003f01070 */
[----:B------:R-:W-:Y:S02]  /*0d40*/  LOP3.LUT R14, R14, 0x1, RZ, 0xc, !PT ;  /* 0x000000010e0e7812 */ /* 0x000fe400078e0cff */
[-C--:B------:R-:W-:Y:S02]  /*0d50*/  ISETP.LT.AND.EX P0, PT, R5, R4.reuse, PT, P0 ;  /* 0x000000040500720c */ /* 0x080fe40003f01300 */
[----:B------:R-:W-:Y:S02]  /*0d60*/  @P2 SEL R14, R20, 0x1, P4 ;  /* 0x00000001140e2807 */ /* 0x000fe40002000000 */
[----:B------:R-:W-:Y:S02]  /*0d70*/  @!P4 SEL R13, R16, R13, P0 ;  /* 0x0000000d100dc207 */ /* 0x000fe40000000000 */
[----:B------:R-:W-:Y:S02]  /*0d80*/  IADD3 R3, P5, PT, R15, UR6, RZ ;  /* 0x000000060f037c10 */ /* 0x000fe4000ffbe0ff */
[----:B------:R-:W-:-:S02]  /*0d90*/  @!P4 SEL R4, R5, R4, P0 ;  /* 0x000000040504c207 */ /* 0x000fc40000000000 */
[----:B------:R-:W-:Y:S02]  /*0da0*/  LOP3.LUT P3, RZ, R14, 0xff, RZ, 0xc0, !PT ;  /* 0x000000ff0eff7812 */ /* 0x000fe4000786c0ff */
[----:B-----5:R-:W-:Y:S02]  /*0db0*/  LOP3.LUT P4, RZ, R12, 0x1, RZ, 0xc0, !PT ;  /* 0x000000010cff7812 */ /* 0x020fe4000788c0ff */
[----:B------:R-:W-:Y:S02]  /*0dc0*/  SEL R16, R16, R13, !P2 ;  /* 0x0000000d10107207 */ /* 0x000fe40005000000 */
[----:B------:R-:W-:Y:S01]  /*0dd0*/  SEL R5, R5, R4, !P2 ;  /* 0x0000000405057207 */ /* 0x000fe20005000000 */
[----:B------:R-:W-:Y:S01]  /*0de0*/  IMAD.X R4, RZ, RZ, UR7, P5 ;  /* 0x00000007ff047e24 */ /* 0x000fe2000a8e06ff */
[----:B------:R-:W-:Y:S02]  /*0df0*/  ISETP.LT.U32.AND P0, PT, R3, R16, PT ;  /* 0x000000100300720c */ /* 0x000fe40003f01070 */
[----:B------:R-:W-:-:S02]  /*0e00*/  LOP3.LUT R12, R12, 0x1, RZ, 0xc, !PT ;  /* 0x000000010c0c7812 */ /* 0x000fc400078e0cff */
[-C--:B------:R-:W-:Y:S02]  /*0e10*/  ISETP.LT.AND.EX P0, PT, R4, R5.reuse, PT, P0 ;  /* 0x000000050400720c */ /* 0x080fe40003f01300 */
[----:B------:R-:W-:Y:S02]  /*0e20*/  @P3 SEL R12, R14, 0x1, P4 ;  /* 0x000000010e0c3807 */ /* 0x000fe40002000000 */
[----:B------:R-:W-:Y:S02]  /*0e30*/  @!P4 SEL R16, R3, R16, P0 ;  /* 0x000000100310c207 */ /* 0x000fe40000000000 */
[----:B------:R-:W-:Y:S02]  /*0e40*/  @!P4 SEL R5, R4, R5, P0 ;  /* 0x000000050405c207 */ /* 0x000fe40000000000 */
[----:B------:R-:W-:Y:S02]  /*0e50*/  IADD3 R6, P0, PT, R11, UR6, RZ ;  /* 0x000000060b067c10 */ /* 0x000fe4000ff1e0ff */
[----:B------:R-:W-:-:S02]  /*0e60*/  LOP3.LUT P4, RZ, R2, 0x1, RZ, 0xc0, !PT ;  /* 0x0000000102ff7812 */ /* 0x000fc4000788c0ff */
[----:B------:R-:W-:Y:S02]  /*0e70*/  SEL R3, R3, R16, !P3 ;  /* 0x0000001003037207 */ /* 0x000fe40005800000 */
[----:B------:R-:W-:Y:S02]  /*0e80*/  LOP3.LUT P2, RZ, R12, 0xff, RZ, 0xc0, !PT ;  /* 0x000000ff0cff7812 */ /* 0x000fe4000784c0ff */
[----:B------:R-:W-:Y:S01]  /*0e90*/  SEL R4, R4, R5, !P3 ;  /* 0x0000000504047207 */ /* 0x000fe20005800000 */
[----:B------:R-:W-:Y:S01]  /*0ea0*/  IMAD.X R5, RZ, RZ, UR7, P0 ;  /* 0x00000007ff057e24 */ /* 0x000fe200080e06ff */
        /* <DEDUP_REMOVED lines=9> */
.L_x_145:
[----:B------:R-:W-:Y:S05]  /*0f40*/  BSYNC.RECONVERGENT B2 ;  /* 0x0000000000027941 */ /* 0x000fea0003800200 */
.L_x_144:
[----:B------:R-:W-:Y:S05]  /*0f50*/  @!P1 BRA `(.L_x_139) ;  /* 0x0000000000e89947 */ /* 0x000fea0003800000 */
[----:B------:R-:W-:Y:S01]  /*0f60*/  ISETP.NE.AND P0, PT, R18, 0x1, PT ;  /* 0x000000011200780c */ /* 0x000fe20003f05270 */
[----:B------:R-:W-:Y:S01]  /*0f70*/  BSSY.RECONVERGENT B2, `(.L_x_146) ;  /* 0x0000025000027945 */ /* 0x000fe20003800200 */
[----:B------:R-:W-:-:S11]  /*0f80*/  LOP3.LUT P1, RZ, R19, 0x100, RZ, 0xc0, !PT ;  /* 0x0000010013ff7812 */ /* 0x000fd6000782c0ff */
[----:B------:R-:W-:Y:S05]  /*0f90*/  @!P0 BRA `(.L_x_147) ;  /* 0x0000000000888947 */ /* 0x000fea0003800000 */
[----:B------:R-:W0:Y:S01]  /*0fa0*/  LDC.64 R2, c[0x0][0x380] ;  /* 0x0000e000ff027b82 */ /* 0x000e220000000a00 */
[----:B------:R-:W-:Y:S01]  /*0fb0*/  IMAD.IADD R11, R10, 0x1, R7 ;  /* 0x000000010a0b7824 */ /* 0x000fe200078e0207 */
[----:B------:R-:W1:Y:S03]  /*0fc0*/  LDCU.64 UR6, c[0x0][0x390] ;  /* 0x00007200ff0677ac */ /* 0x000e660008000a00 */
[C---:B------:R-:W-:Y:S02]  /*0fd0*/  VIADD R17, R11.reuse, 0x100 ;  /* 0x000001000b117836 */ /* 0x040fe40000000000 */
[----:B0-----:R-:W-:-:S06]  /*0fe0*/  IMAD.WIDE.U32 R12, R11, 0x4, R2 ;  /* 0x000000040b0c7825 */ /* 0x001fcc00078e0002 */
[----:B------:R-:W2:Y:S01]  /*0ff0*/  LDG.E.U8 R12, desc[UR10][R12.64] ;  /* 0x0000000a0c0c7981 */ /* 0x000ea2000c1e1100 */
[----:B------:R-:W-:-:S06]  /*1000*/  IMAD.WIDE.U32 R2, R17, 0x4, R2 ;  /* 0x0000000411027825 */ /* 0x000fcc00078e0002 */
[----:B------:R-:W3:Y:S01]  /*1010*/  LDG.E.U8 R3, desc[UR10][R2.64] ;  /* 0x0000000a02037981 */ /* 0x000ee2000c1e1100 */
[----:B-1----:R-:W-:Y:S01]  /*1020*/  IADD3 R11, P3, PT, R11, UR6, RZ ;  /* 0x000000060b0b7c10 */ /* 0x002fe2000ff7e0ff */
[----:B------:R-:W-:Y:S01]  /*1030*/  VIADD R7, R7, 0x200 ;  /* 0x0000020007077836 */ /* 0x000fe20000000000 */
[----:B------:R-:W-:Y:S02]  /*1040*/  LOP3.LUT P2, RZ, R4, 0xff, RZ, 0xc0, !PT ;  /* 0x000000ff04ff7812 */ /* 0x000fe4000784c0ff */
[----:B------:R-:W-:Y:S01]  /*1050*/  ISETP.LT.U32.AND P0, PT, R11, R6, PT ;  /* 0x000000060b00720c */ /* 0x000fe20003f01070 */
[----:B------:R-:W-:-:S05]  /*1060*/  IMAD.X R14, RZ, RZ, UR7, P3 ;  /* 0x00000007ff0e7e24 */ /* 0x000fca00098e06ff */
[----:B------:R-:W-:Y:S02]  /*1070*/  ISETP.LT.AND.EX P0, PT, R14, R5, PT, P0 ;  /* 0x000000050e00720c */ /* 0x000fe40003f01300 */
[C---:B--2---:R-:W-:Y:S02]  /*1080*/  LOP3.LUT P4, RZ, R12.reuse, 0x1, RZ, 0xc0, !PT ;  /* 0x000000010cff7812 */ /* 0x044fe4000788c0ff */
[----:B------:R-:W-:Y:S02]  /*1090*/  LOP3.LUT R15, R12, 0x1, RZ, 0xc, !PT ;  /* 0x000000010c0f7812 */ /* 0x000fe400078e0cff */
[----:B------:R-:W-:Y:S02]  /*10a0*/  @P2 SEL R15, R4, 0x1, P4 ;  /* 0x00000001040f2807 */ /* 0x000fe40002000000 */
[C---:B---3--:R-:W-:Y:S02]  /*10b0*/  LOP3.LUT P3, RZ, R3.reuse, 0x1, RZ, 0xc0, !PT ;  /* 0x0000000103ff7812 */ /* 0x048fe4000786c0ff */
[----:B------:R-:W-:-:S05]  /*10c0*/  LOP3.LUT R3, R3, 0x1, RZ, 0xc, !PT ;  /* 0x0000000103037812 */ /* 0x000fca00078e0cff */
[----:B------:R-:W-:Y:S02]  /*10d0*/  @!P4 SEL R6, R11, R6, P0 ;  /* 0x000000060b06c207 */ /* 0x000fe40000000000 */
[C---:B------:R-:W-:Y:S02]  /*10e0*/  @!P4 SEL R5, R14.reuse, R5, P0 ;  /* 0x000000050e05c207 */ /* 0x040fe40000000000 */
[----:B------:R-:W-:Y:S02]  /*10f0*/  IADD3 R17, P0, PT, R17, UR6, RZ ;  /* 0x0000000611117c10 */ /* 0x000fe4000ff1e0ff */
[----:B------:R-:W-:Y:S02]  /*1100*/  SEL R6, R11, R6, !P2 ;  /* 0x000000060b067207 */ /* 0x000fe40005000000 */
[----:B------:R-:W-:Y:S01]  /*1110*/  SEL R5, R14, R5, !P2 ;  /* 0x000000050e057207 */ /* 0x000fe20005000000 */
[----:B------:R-:W-:Y:S01]  /*1120*/  IMAD.X R2, RZ, RZ, UR7, P0 ;  /* 0x00000007ff027e24 */ /* 0x000fe200080e06ff */
[----:B------:R-:W-:-:S02]  /*1130*/  LOP3.LUT P2, RZ, R15, 0xff, RZ, 0xc0, !PT ;  /* 0x000000ff0fff7812 */ /* 0x000fc4000784c0ff */
[----:B------:R-:W-:-:S04]  /*1140*/  ISETP.LT.U32.AND P0, PT, R17, R6, PT ;  /* 0x000000061100720c */ /* 0x000fc80003f01070 */
[----:B------:R-:W-:-:S04]  /*1150*/  ISETP.LT.AND.EX P0, PT, R2, R5, PT, P0 ;  /* 0x000000050200720c */ /* 0x000fc80003f01300 */
[----:B------:R-:W-:Y:S02]  /*1160*/  @!P3 SEL R6, R17, R6, P0 ;  /* 0x000000061106b207 */ /* 0x000fe40000000000 */
[C---:B------:R-:W-:Y:S02]  /*1170*/  @!P3 SEL R5, R2.reuse, R5, P0 ;  /* 0x000000050205b207 */ /* 0x040fe40000000000 */
[----:B------:R-:W-:Y:S02]  /*1180*/  @P2 SEL R3, R15, 0x1, P3 ;  /* 0x000000010f032807 */ /* 0x000fe40001800000 */
[----:B------:R-:W-:Y:S02]  /*1190*/  SEL R6, R17, R6, !P2 ;  /* 0x0000000611067207 */ /* 0x000fe40005000000 */
[----:B------:R-:W-:Y:S02]  /*11a0*/  SEL R5, R2, R5, !P2 ;  /* 0x0000000502057207 */ /* 0x000fe40005000000 */
[----:B------:R-:W-:-:S07]  /*11b0*/  PRMT R4, R3, 0x7610, R4 ;  /* 0x0000761003047816 */ /* 0x000fce0000000004 */
.L_x_147:
[----:B------:R-:W-:Y:S05]  /*11c0*/  BSYNC.RECONVERGENT B2 ;  /* 0x0000000000027941 */ /* 0x000fea0003800200 */
.L_x_146:
[----:B------:R-:W-:Y:S05]  /*11d0*/  @P1 BRA `(.L_x_139) ;  /* 0x0000000000481947 */ /* 0x000fea0003800000 */
[----:B------:R-:W0:Y:S01]  /*11e0*/  LDC.64 R2, c[0x0][0x380] ;  /* 0x0000e000ff027b82 */ /* 0x000e220000000a00 */
[----:B------:R-:W-:Y:S01]  /*11f0*/  IMAD.IADD R7, R10, 0x1, R7 ;  /* 0x000000010a077824 */ /* 0x000fe200078e0207 */
[----:B------:R-:W1:Y:S03]  /*1200*/  LDCU.64 UR6, c[0x0][0x390] ;  /* 0x00007200ff0677ac */ /* 0x000e660008000a00 */
[----:B0-----:R-:W-:-:S06]  /*1210*/  IMAD.WIDE.U32 R2, R7, 0x4, R2 ;  /* 0x0000000407027825 */ /* 0x001fcc00078e0002 */
[----:B------:R-:W2:Y:S01]  /*1220*/  LDG.E.U8 R2, desc[UR10][R2.64] ;  /* 0x0000000a02027981 */ /* 0x000ea2000c1e1100 */
[----:B-1----:R-:W-:Y:S02]  /*1230*/  IADD3 R11, P0, PT, R7, UR6, RZ ;  /* 0x00000006070b7c10 */ /* 0x002fe4000ff1e0ff */
[----:B------:R-:W-:-:S03]  /*1240*/  LOP3.LUT P2, RZ, R4, 0xff, RZ, 0xc0, !PT ;  /* 0x000000ff04ff7812 */ /* 0x000fc6000784c0ff */
[----:B------:R-:W-:Y:S01]  /*1250*/  IMAD.X R10, RZ, RZ, UR7, P0 ;  /* 0x00000007ff0a7e24 */ /* 0x000fe200080e06ff */
        /* <DEDUP_REMOVED lines=10> */
.L_x_139:
[----:B------:R-:W-:Y:S05]  /*1300*/  BSYNC.RECONVERGENT B1 ;  /* 0x0000000000017941 */ /* 0x000fea0003800200 */
.L_x_138:
[----:B------:R-:W-:-:S13]  /*1310*/  ISETP.GE.U32.AND P0, PT, R9, 0x100, PT ;  /* 0x000001000900780c */ /* 0x000fda0003f06070 */
[----:B------:R-:W-:Y:S05]  /*1320*/  @!P0 BRA `(.L_x_148) ;  /* 0x0000000c00448947 */ /* 0x000fea0003800000 */
[----:B------:R-:W0:Y:S01]  /*1330*/  S2R R9, SR_LANEID ;  /* 0x0000000000097919 */ /* 0x000e220000000000 */
[----:B------:R-:W-:Y:S01]  /*1340*/  LOP3.LUT R2, R4, 0xff, RZ, 0xc0, !PT ;  /* 0x000000ff04027812 */ /* 0x000fe200078ec0ff */
[----:B------:R-:W-:Y:S01]  /*1350*/  BSSY.RECONVERGENT B1, `(.L_x_149) ;  /* 0x0000016000017945 */ /* 0x000fe20003800200 */
[----:B------:R1:W2:Y:S04]  /*1360*/  SHFL.DOWN PT, R7, R6, 0x1, 0x1f ;  /* 0x08201f0006077f89 */ /* 0x0002a800000e0000 */
[----:B------:R1:W3:Y:S04]  /*1370*/  SHFL.DOWN PT, R10, R5, 0x1, 0x1f ;  /* 0x08201f00050a7f89 */ /* 0x0002e800000e0000 */
[----:B------:R1:W4:Y:S01]  /*1380*/  SHFL.DOWN PT, R3, R2, 0x1, 0x1f ;  /* 0x08201f0002037f89 */ /* 0x00032200000e0000 */
        /* <DEDUP_REMOVED lines=18> */
.L_x_150:
[----:B------:R-:W-:Y:S05]  /*14b0*/  BSYNC.RECONVERGENT B1 ;  /* 0x0000000000017941 */ /* 0x000fea0003800200 */
.L_x_149:
        /* <DEDUP_REMOVED lines=23> */
.L_x_152:
[----:B------:R-:W-:Y:S05]  /*1630*/  BSYNC.RECONVERGENT B1 ;  /* 0x0000000000017941 */ /* 0x000fea0003800200 */
.L_x_151:
        /* <DEDUP_REMOVED lines=20> */
.L_x_154:
[----:B------:R-:W-:Y:S05]  /*1780*/  BSYNC.RECONVERGENT B1 ;  /* 0x0000000000017941 */ /* 0x000fea0003800200 */
.L_x_153:
        /* <DEDUP_REMOVED lines=20> */
.L_x_156:
[----:B------:R-:W-:Y:S05]  /*18d0*/  BSYNC.RECONVERGENT B1 ;  /* 0x0000000000017941 */ /* 0x000fea0003800200 */
.L_x_155:
        /* <DEDUP_REMOVED lines=20> */
.L_x_158:
[----:B------:R-:W-:Y:S05]  /*1a20*/  BSYNC.RECONVERGENT B1 ;  /* 0x0000000000017941 */ /* 0x000fea0003800200 */
.L_x_157:
        /* <DEDUP_REMOVED lines=11> */
.L_x_160:
[----:B------:R-:W-:Y:S05]  /*1ae0*/  BSYNC.RECONVERGENT B1 ;  /* 0x0000000000017941 */ /* 0x000fea0003800200 */
.L_x_159:
        /* <DEDUP_REMOVED lines=85> */
.L_x_148:
[----:B------:R-:W0:Y:S01]  /*2040*/  S2R R13, SR_LANEID ;  /* 0x00000000000d7919 */ /* 0x000e220000000000 */
[----:B------:R-:W-:Y:S01]  /*2050*/  LOP3.LUT R2, R8, 0x3e0, RZ, 0xc0, !PT ;  /* 0x000003e008027812 */ /* 0x000fe200078ec0ff */
[----:B------:R-:W-:Y:S04]  /*2060*/  BSSY.RECONVERGENT B1, `(.L_x_162) ;  /* 0x0000022000017945 */ /* 0x000fe80003800200 */
[----:B------:R-:W-:Y:S01]  /*2070*/  VIADD R10, R2, 0x20 ;  /* 0x00000020020a7836 */ /* 0x000fe20000000000 */
[----:B------:R-:W-:-:S04]  /*2080*/  LOP3.LUT R2, RZ, R2, RZ, 0x33, !PT ;  /* 0x00000002ff027212 */ /* 0x000fc800078e33ff */
[----:B------:R-:W-:Y:S01]  /*2090*/  ISETP.GT.U32.AND P0, PT, R10, R9, PT ;  /* 0x000000090a00720c */ /* 0x000fe20003f04070 */
[----:B------:R-:W-:-:S05]  /*20a0*/  IMAD.IADD R2, R9, 0x1, R2 ;  /* 0x0000000109027824 */ /* 0x000fca00078e0202 */
[----:B------:R-:W-:-:S05]  /*20b0*/  SEL R2, R2, 0x1f, P0 ;  /* 0x0000001f02027807 */ /* 0x000fca0000000000 */
[----:B------:R1:W2:Y:S01]  /*20c0*/  SHFL.DOWN PT, R10, R5, 0x1, R2 ;  /* 0x08200000050a7989 */ /* 0x0002a200000e0002 */
        /* <DEDUP_REMOVED lines=22> */
[----:B-1----:R-:W-:-:S02]  /*2230*/  @!P0 SEL R6, R11, R6, P4 ;  /* 0x000000060b068207 */ /* 0x002fc40002000000 */
[C---:B------:R-:W-:Y:S02]  /*2240*/  @!P0 SEL R5, R10.reuse, R5, P4 ;  /* 0x000000050a058207 */ /* 0x040fe40002000000 */
[----:B------:R-:W-:Y:S02]  /*2250*/  @P0 PRMT R4, R3, 0x7610, R4 ;  /* 0x0000761003040816 */ /* 0x000fe40000000004 */
[----:B------:R-:W-:Y:S02]  /*2260*/  @P0 SEL R6, R11, R6, !P6 ;  /* 0x000000060b060207 */ /* 0x000fe40007000000 */
[----:B------:R-:W-:-:S07]  /*2270*/  @P0 SEL R5, R10, R5, !P6 ;  /* 0x000000050a050207 */ /* 0x000fce0007000000 */
.L_x_163:
[----:B------:R-:W-:Y:S05]  /*2280*/  BSYNC.RECONVERGENT B1 ;  /* 0x0000000000017941 */ /* 0x000fea0003800200 */
.L_x_162:
[----:B---3--:R-:W-:Y:S01]  /*2290*/  LOP3.LUT R3, R4, 0xff, RZ, 0xc0, !PT ;  /* 0x000000ff04037812 */ /* 0x008fe200078ec0ff */
[----:B------:R2:W3:Y:S01]  /*22a0*/  SHFL.DOWN PT, R10, R5, 0x2, R2 ;  /* 0x08400000050a7989 */ /* 0x0004e200000e0002 */
[----:B------:R-:W-:Y:S01]  /*22b0*/  ISETP.GT.AND P4, PT, R7, R2, PT ;  /* 0x000000020700720c */ /* 0x000fe20003f84270 */
[----:B------:R-:W-:Y:S02]  /*22c0*/  BSSY.RECONVERGENT B1, `(.L_x_164) ;  /* 0x0000012000017945 */ /* 0x000fe40003800200 */
[----:B------:R2:W4:Y:S04]  /*22d0*/  SHFL.DOWN PT, R7, R6, 0x2, R2 ;  /* 0x0840000006077989 */ /* 0x00052800000e0002 */
[----:B------:R2:W0:Y:S01]  /*22e0*/  SHFL.DOWN PT, R3, R3, 0x2, R2 ;  /* 0x0840000003037989 */ /* 0x00042200000e0002 */
        /* <DEDUP_REMOVED lines=8> */
[----:B---3--:R-:W-:Y:S02]  /*2370*/  @!P0 ISETP.LT.AND.EX P5, PT, R10, R5, PT, P5 ;  /* 0x000000050a00820c */ /* 0x008fe40003fa1350 */
[----:B------:R-:W-:Y:S02]  /*2380*/  @P0 SEL R3, R3, R4, !P6 ;  /* 0x0000000403030207 */ /* 0x000fe40007000000 */
[----:B-12---:R-:W-:-:S02]  /*2390*/  @!P0 SEL R6, R7, R6, P5 ;  /* 0x0000000607068207 */ /* 0x006fc40002800000 */
[C---:B------:R-:W-:Y:S02]  /*23a0*/  @!P0 SEL R5, R10.reuse, R5, P5 ;  /* 0x000000050a058207 */ /* 0x040fe40002800000 */
[----:B------:R-:W-:Y:S02]  /*23b0*/  @P0 PRMT R4, R3, 0x7610, R4 ;  /* 0x0000761003040816 */ /* 0x000fe40000000004 */
[----:B------:R-:W-:Y:S02]  /*23c0*/  @P0 SEL R6, R7, R6, !P6 ;  /* 0x0000000607060207 */ /* 0x000fe40007000000 */
[----:B------:R-:W-:-:S07]  /*23d0*/  @P0 SEL R5, R10, R5, !P6 ;  /* 0x000000050a050207 */ /* 0x000fce0007000000 */
.L_x_165:
[----:B------:R-:W-:Y:S05]  /*23e0*/  BSYNC.RECONVERGENT B1 ;  /* 0x0000000000017941 */ /* 0x000fea0003800200 */
.L_x_164:
[----:B0-----:R-:W-:Y:S01]  /*23f0*/  LOP3.LUT R3, R4, 0xff, RZ, 0xc0, !PT ;  /* 0x000000ff04037812 */ /* 0x001fe200078ec0ff */
[----:B----4-:R0:W4:Y:S01]  /*2400*/  SHFL.DOWN PT, R7, R6, 0x4, R2 ;  /* 0x0880000006077989 */ /* 0x01012200000e0002 */
[----:B------:R-:W-:Y:S03]  /*2410*/  BSSY.RECONVERGENT B1, `(.L_x_166) ;  /* 0x0000012000017945 */ /* 0x000fe60003800200 */
[----:B---3--:R0:W3:Y:S04]  /*2420*/  SHFL.DOWN PT, R10, R5, 0x4, R2 ;  /* 0x08800000050a7989 */ /* 0x0080e800000e0002 */
        /* <DEDUP_REMOVED lines=16> */
.L_x_167:
[----:B------:R-:W-:Y:S05]  /*2530*/  BSYNC.RECONVERGENT B1 ;  /* 0x0000000000017941 */ /* 0x000fea0003800200 */
.L_x_166:
        /* <DEDUP_REMOVED lines=20> */
.L_x_169:
[----:B------:R-:W-:Y:S05]  /*2680*/  BSYNC.RECONVERGENT B1 ;  /* 0x0000000000017941 */ /* 0x000fea0003800200 */
.L_x_168:
        /* <DEDUP_REMOVED lines=8> */
[----:B-12---:R-:W-:-:S04]  /*2710*/  LOP3.LUT P2, R2, R4, 0xff, RZ, 0xc0, !PT ;  /* 0x000000ff04027812 */ /* 0x006fc8000784c0ff */
[----:B------:R-:W-:-:S13]  /*2720*/  PLOP3.LUT P0, PT, P2, P0, PT, 0x2f, 0xf2 ;  /* 0x0000000000f2781c */ /* 0x000fda0001700577 */
[----:B----4-:R-:W-:Y:S02]  /*2730*/  @!P0 ISETP.LT.U32.AND P2, PT, R7, R6, PT ;  /* 0x000000060700820c */ /* 0x010fe40003f41070 */
[----:B------:R-:W-:Y:S02]  /*2740*/  @P0 ISETP.NE.AND P3, PT, R2, RZ, PT ;  /* 0x000000ff0200020c */ /* 0x000fe40003f65270 */
[----:B------:R-:W-:Y:S02]  /*2750*/  @!P0 PRMT R4, R11, 0x7610, R4 ;  /* 0x000076100b048816 */ /* 0x000fe40000000004 */
[----:B---3--:R-:W-:Y:S02]  /*2760*/  @!P0 ISETP.LT.AND.EX P2, PT, R10, R5, PT, P2 ;  /* 0x000000050a00820c */ /* 0x008fe40003f41320 */
[----:B------:R-:W-:Y:S02]  /*2770*/  @P0 SEL R2, R3, R4, !P3 ;  /* 0x0000000403020207 */ /* 0x000fe40005800000 */
[----:B------:R-:W-:-:S02]  /*2780*/  @!P0 SEL R6, R7, R6, P2 ;  /* 0x0000000607068207 */ /* 0x000fc40001000000 */
[----:B------:R-:W-:Y:S02]  /*2790*/  @!P0 SEL R5, R10, R5, P2 ;  /* 0x000000050a058207 */ /* 0x000fe40001000000 */
[----:B------:R-:W-:Y:S02]  /*27a0*/  @P0 PRMT R4, R2, 0x7610, R4 ;  /* 0x0000761002040816 */ /* 0x000fe40000000004 */
[----:B------:R-:W-:Y:S02]  /*27b0*/  @P0 SEL R6, R7, R6, !P3 ;  /* 0x0000000607060207 */ /* 0x000fe40005800000 */
[----:B------:R-:W-:-:S07]  /*27c0*/  @P0 SEL R5, R10, R5, !P3 ;  /* 0x000000050a050207 */ /* 0x000fce0005800000 */
.L_x_171:
[----:B------:R-:W-:Y:S05]  /*27d0*/  BSYNC.RECONVERGENT B1 ;  /* 0x0000000000017941 */ /* 0x000fea0003800200 */
.L_x_170:
[----:B------:R-:W-:Y:S04]  /*27e0*/  BSSY.RECONVERGENT B1, `(.L_x_172) ;  /* 0x000000b000017945 */ /* 0x000fe80003800200 */
[----:B------:R-:W-:Y:S05]  /*27f0*/  @P1 BRA `(.L_x_173) ;  /* 0x0000000000241947 */ /* 0x000fea0003800000 */
[----:B---3--:R-:W3:Y:S01]  /*2800*/  S2R R10, SR_CgaCtaId ;  /* 0x00000000000a7919 */ /* 0x008ee20000008800 */
[----:B0-----:R-:W-:Y:S01]  /*2810*/  MOV R3, 0x400 ;  /* 0x0000040000037802 */ /* 0x001fe20000000f00 */
[----:B----4-:R-:W-:Y:S01]  /*2820*/  IMAD.MOV.U32 R7, RZ, RZ, R5 ;  /* 0x000000ffff077224 */ /* 0x010fe200078e0005 */
[----:B-12---:R-:W-:-:S04]  /*2830*/  SHF.R.U32.HI R2, RZ, 0x1, R8 ;  /* 0x00000001ff027819 */ /* 0x006fc80000011608 */
[----:B------:R-:W-:Y:S02]  /*2840*/  LOP3.LUT R2, R2, 0x1f0, RZ, 0xc0, !PT ;  /* 0x000001f002027812 */ /* 0x000fe400078ec0ff */
[----:B---3--:R-:W-:-:S05]  /*2850*/  LEA R3, R10, R3, 0x18 ;  /* 0x000000030a037211 */ /* 0x008fca00078ec0ff */
[----:B------:R-:W-:-:S05]  /*2860*/  IMAD.IADD R3, R2, 0x1, R3 ;  /* 0x0000000102037824 */ /* 0x000fca00078e0203 */
[----:B------:R0:W-:Y:S04]  /*2870*/  STS.64 [R3+0x10], R6 ;  /* 0x0000100603007388 */ /* 0x0001e80000000a00 */
[----:B------:R0:W-:Y:S02]  /*2880*/  STS.U8 [R3+0x8], R4 ;  /* 0x0000080403007388 */ /* 0x0001e40000000000 */
.L_x_173:
[----:B------:R-:W-:Y:S05]  /*2890*/  BSYNC.RECONVERGENT B1 ;  /* 0x0000000000017941 */ /* 0x000fea0003800200 */
.L_x_172:
[----:B------:R-:W-:Y:S01]  /*28a0*/  BAR.SYNC.DEFER_BLOCKING 0x0 ;  /* 0x0000000000007b1d */ /* 0x000fe20000010000 */
[----:B------:R-:W-:-:S13]  /*28b0*/  ISETP.NE.AND P1, PT, R8, RZ, PT ;  /* 0x000000ff0800720c */ /* 0x000fda0003f25270 */
[----:B------:R-:W-:Y:S05]  /*28c0*/  @P1 BRA `(.L_x_161) ;  /* 0x0000002c00981947 */ /* 0x000fea0003800000 */
[C---:B------:R-:W-:Y:S02]  /*28d0*/  ISETP.GE.U32.AND P0, PT, R9.reuse, 0x21, PT ;  /* 0x000000210900780c */ /* 0x040fe40003f06070 */
[C---:B------:R-:W-:Y:S02]  /*28e0*/  ISETP.GE.U32.AND P2, PT, R9.reuse, 0x41, PT ;  /* 0x000000410900780c */ /* 0x040fe40003f46070 */
[C---:B------:R-:W-:Y:S02]  /*28f0*/  ISETP.GE.U32.AND P3, PT, R9.reuse, 0x61, PT ;  /* 0x000000610900780c */ /* 0x040fe40003f66070 */
[----:B------:R-:W-:-:S07]  /*2900*/  ISETP.GE.U32.AND P4, PT, R9, 0x81, PT ;  /* 0x000000810900780c */ /* 0x000fce0003f86070 */
[----:B------:R-:W-:Y:S06]  /*2910*/  @!P0 BRA `(.L_x_174) ;  /* 0x00000000003c8947 */ /* 0x000fec0003800000 */
[----:B------:R-:W5:Y:S01]  /*2920*/  S2UR UR5, SR_CgaCtaId ;  /* 0x00000000000579c3 */ /* 0x000f620000008800 */
[----:B------:R-:W-:Y:S01]  /*2930*/  UMOV UR4, 0x400 ;  /* 0x0000040000047882 */ /* 0x000fe20000000000 */
[----:B------:R-:W-:Y:S01]  /*2940*/  LOP3.LUT P5, RZ, R4, 0xff, RZ, 0xc0, !PT ;  /* 0x000000ff04ff7812 */ /* 0x000fe200078ac0ff */
[----:B-----5:R-:W-:-:S09]  /*2950*/  ULEA UR4, UR5, UR4, 0x18 ;  /* 0x0000000405047291 */ /* 0x020fd2000f8ec0ff */
[----:B0---4-:R-:W0:Y:S04]  /*2960*/  LDS.U8 R7, [UR4+0x18] ;  /* 0x00001804ff077984 */ /* 0x011e280008000000 */
[----:B-12---:R-:W1:Y:S01]  /*2970*/  LDS.64 R2, [UR4+0x20] ;  /* 0x00002004ff027984 */ /* 0x006e620008000a00 */
[----:B0-----:R-:W-:Y:S02]  /*2980*/  ISETP.NE.AND P6, PT, R7, RZ, PT ;  /* 0x000000ff0700720c */ /* 0x001fe40003fc5270 */
        /* <DEDUP_REMOVED lines=8> */
.L_x_174:
[----:B------:R-:W-:Y:S01]  /*2a10*/  ISETP.GE.U32.AND P5, PT, R9, 0xa1, PT ;  /* 0x000000a10900780c */ /* 0x000fe20003fa6070 */
[----:B------:R-:W-:-:S12]  /*2a20*/  @!P2 BRA `(.L_x_175) ;  /* 0x00000000003ca947 */ /* 0x000fd80003800000 */
        /* <DEDUP_REMOVED lines=15> */
.L_x_175:
        /* <DEDUP_REMOVED lines=17> */
.L_x_176:
        /* <DEDUP_REMOVED lines=17> */
.L_x_177:
[----:B------:R-:W-:Y:S05]  /*2d40*/  @!P5 BRA `(.L_x_178) ;  /* 0x00000000003cd947 */ /* 0x000fea0003800000 */
        /* <DEDUP_REMOVED lines=15> */
.L_x_178:
        /* <DEDUP_REMOVED lines=16> */
.L_x_179:
        /* <DEDUP_REMOVED lines=17> */
.L_x_137:
[----:B------:R-:W0:Y:S01]  /*3050*/  S2R R7, SR_TID.X ;  /* 0x0000000000077919 */ /* 0x000e220000002100 */
[----:B------:R-:W1:Y:S01]  /*3060*/  LDCU.64 UR6, c[0x0][0x380] ;  /* 0x00007000ff0677ac */ /* 0x000e620008000a00 */
[----:B0-----:R-:W-:-:S05]  /*3070*/  IADD3 R3, P0, PT, R10, R7, RZ ;  /* 0x000000070a037210 */ /* 0x001fca0007f1e0ff */
[----:B------:R-:W-:Y:S01]  /*3080*/  IMAD.X R4, RZ, RZ, RZ, P0 ;  /* 0x000000ffff047224 */ /* 0x000fe200000e06ff */
[----:B-1----:R-:W-:-:S04]  /*3090*/  LEA R2, P0, R3, UR6, 0x2 ;  /* 0x0000000603027c11 */ /* 0x002fc8000f8010ff */
[----:B------:R-:W-:Y:S01]  /*30a0*/  LEA.HI.X R3, R3, UR7, R4, 0x2, P0 ;  /* 0x0000000703037c11 */ /* 0x000fe200080f1404 */
[----:B------:R-:W0:Y:S04]  /*30b0*/  LDCU.64 UR6, c[0x0][0x390] ;  /* 0x00007200ff0677ac */ /* 0x000e280008000a00 */
[----:B------:R-:W2:Y:S04]  /*30c0*/  LDG.E R4, desc[UR10][R2.64] ;  /* 0x0000000a02047981 */ /* 0x000ea8000c1e1900 */
[----:B------:R-:W3:Y:S04]  /*30d0*/  LDG.E R11, desc[UR10][R2.64+0x800] ;  /* 0x0008000a020b7981 */ /* 0x000ee8000c1e1900 */
[----:B------:R-:W4:Y:S04]  /*30e0*/  LDG.E R5, desc[UR10][R2.64+0x400] ;  /* 0x0004000a02057981 */ /* 0x000f28000c1e1900 */
[----:B------:R1:W5:Y:S01]  /*30f0*/  LDG.E.U8 R12, desc[UR10][R2.64+0xc00] ;  /* 0x000c000a020c7981 */ /* 0x000362000c1e1100 */
[----:B------:R-:W-:Y:S01]  /*3100*/  VIADD R8, R7, 0x100 ;  /* 0x0000010007087836 */ /* 0x000fe20000000000 */
[----:B0-----:R-:W-:-:S02]  /*3110*/  IADD3 R14, P1, PT, R10, UR6, RZ ;  /* 0x000000060a0e7c10 */ /* 0x001fc4000ff3e0ff */
[----:B--2---:R-:W-:-:S04]  /*3120*/  LOP3.LUT R6, R4, 0x1, RZ, 0xc0, !PT ;  /* 0x0000000104067812 */ /* 0x004fc800078ec0ff */
[----:B------:R-:W-:Y:S01]  /*3130*/  ISETP.NE.U32.AND P0, PT, R6, 0x1, PT ;  /* 0x000000010600780c */ /* 0x000fe20003f05070 */
[----:B------:R-:W-:Y:S01]  /*3140*/  VIADD R6, R7, 0x200 ;  /* 0x0000020007067836 */ /* 0x000fe20000000000 */
[----:B---3--:R-:W-:Y:S02]  /*3150*/  LOP3.LUT R11, R11, 0x1, RZ, 0xc0, !PT ;  /* 0x000000010b0b7812 */ /* 0x008fe400078ec0ff */
[----:B------:R-:W-:Y:S01]  /*3160*/  SEL R13, R8, R7, !P0 ;  /* 0x00000007080d7207 */ /* 0x000fe20004000000 */
[----:B------:R-:W-:Y:S01]  /*3170*/  IMAD.U32 R8, RZ, RZ, UR7 ;  /* 0x00000007ff087e24 */ /* 0x000fe2000f8e00ff */
[-C--:B------:R-:W-:Y:S02]  /*3180*/  IADD3 R15, P2, PT, R6, R14.reuse, RZ ;  /* 0x0000000e060f7210 */ /* 0x080fe40007f5e0ff */
[----:B------:R-:W-:Y:S01]  /*3190*/  IADD3 R6, P3, PT, R13, R14, RZ ;  /* 0x0000000e0d067210 */ /* 0x000fe20007f7e0ff */
[----:B-1----:R-:W-:Y:S01]  /*31a0*/  IMAD.X R2, RZ, RZ, R8, P1 ;  /* 0x000000ffff027224 */ /* 0x002fe200008e0608 */
[----:B------:R-:W-:-:S02]  /*31b0*/  ISETP.NE.U32.AND P0, PT, R11, 0x1, PT ;  /* 0x000000010b00780c */ /* 0x000fc40003f05070 */
[C---:B------:R-:W-:Y:S01]  /*31c0*/  ISETP.LT.U32.AND P1, PT, R15.reuse, R6, PT ;  /* 0x000000060f00720c */ /* 0x040fe20003f21070 */
[--C-:B------:R-:W-:Y:S01]  /*31d0*/  IMAD.X R11, RZ, RZ, R2.reuse, P2 ;  /* 0x000000ffff0b7224 */ /* 0x100fe200010e0602 */
[----:B----4-:R-:W-:Y:S01]  /*31e0*/  LOP3.LUT R5, R4, 0x1, R5, 0x80, !PT ;  /* 0x0000000104057812 */ /* 0x010fe200078e8005 */
[----:B------:R-:W-:Y:S01]  /*31f0*/  IMAD.X R2, RZ, RZ, R2, P3 ;  /* 0x000000ffff027224 */ /* 0x000fe200018e0602 */
[----:B------:R-:W-:Y:S02]  /*3200*/  IADD3 R3, P4, PT, R15, 0x100, RZ ;  /* 0x000001000f037810 */ /* 0x000fe40007f9e0ff */
[----:B------:R-:W-:Y:S02]  /*3210*/  ISETP.NE.U32.AND P3, PT, R5, 0x1, PT ;  /* 0x000000010500780c */ /* 0x000fe40003f65070 */
[----:B------:R-:W-:Y:S02]  /*3220*/  ISETP.LT.AND.EX P1, PT, R11, R2, PT, P1 ;  /* 0x000000020b00720c */ /* 0x000fe40003f21310 */
[----:B-----5:R-:W-:-:S02]  /*3230*/  LOP3.LUT P2, RZ, R12, 0x1, RZ, 0xc0, !PT ;  /* 0x000000010cff7812 */ /* 0x020fc4000784c0ff */
[----:B------:R-:W-:Y:S02]  /*3240*/  @P0 SEL R6, R15, R6, P1 ;  /* 0x000000060f060207 */ /* 0x000fe40000800000 */
[----:B------:R-:W-:Y:S02]  /*3250*/  @P0 SEL R2, R11, R2, P1 ;  /* 0x000000020b020207 */ /* 0x000fe40000800000 */
[----:B------:R-:W-:Y:S02]  /*3260*/  SEL R6, R15, R6, !P3 ;  /* 0x000000060f067207 */ /* 0x000fe40005800000 */
[----:B------:R-:W-:Y:S01]  /*3270*/  SEL R2, R11, R2, !P3 ;  /* 0x000000020b027207 */ /* 0x000fe20005800000 */
[----:B------:R-:W-:Y:S01]  /*3280*/  IMAD.X R11, RZ, RZ, R11, P4 ;  /* 0x000000ffff0b7224 */ /* 0x000fe200020e060b */
[----:B------:R-:W-:Y:S02]  /*3290*/  ISETP.GE.U32.AND P3, PT, R9, UR5, PT ;  /* 0x0000000509007c0c */ /* 0x000fe4000bf66070 */
[----:B------:R-:W-:-:S02]  /*32a0*/  ISETP.LT.U32.AND P1, PT, R3, R6, PT ;  /* 0x000000060300720c */ /* 0x000fc40003f21070 */
[----:B------:R-:W-:Y:S02]  /*32b0*/  ISETP.EQ.U32.AND P0, PT, R5, 0x1, !P0 ;  /* 0x000000010500780c */ /* 0x000fe40004702070 */
[----:B------:R-:W-:Y:S02]  /*32c0*/  ISETP.LT.AND.EX P1, PT, R11, R2, PT, P1 ;  /* 0x000000020b00720c */ /* 0x000fe40003f21310 */
        /* <DEDUP_REMOVED lines=8> */
[C---:B------:R-:W-:Y:S01]  /*3350*/  VIADD R12, R10.reuse, UR5 ;  /* 0x000000050a0c7c36 */ /* 0x040fe20008000000 */
[----:B------:R-:W-:Y:S01]  /*3360*/  LOP3.LUT R2, RZ, R7, RZ, 0x33, !PT ;  /* 0x00000007ff027212 */ /* 0x000fe200078e33ff */
[C---:B------:R-:W-:Y:S01]  /*3370*/  VIADD R3, R19.reuse, 0xfffffc00 ;  /* 0xfffffc0013037836 */ /* 0x040fe20000000000 */
[----:B------:R-:W-:Y:S01]  /*3380*/  IADD3 R11, PT, PT, R10, UR5, R7 ;  /* 0x000000050a0b7c10 */ /* 0x000fe2000fffe007 */
[----:B------:R-:W0:Y:S01]  /*3390*/  LDCU.64 UR8, c[0x0][0x390] ;  /* 0x00007200ff0877ac */ /* 0x000e220008000a00 */
[----:B------:R-:W-:Y:S02]  /*33a0*/  IADD3 R9, PT, PT, R19, -UR5, R2 ;  /* 0x8000000513097c10 */ /* 0x000fe4000fffe002 */
[----:B------:R-:W-:Y:S01]  /*33b0*/  ISETP.GT.U32.AND P0, PT, R12, R3, PT ;  /* 0x000000030c00720c */ /* 0x000fe20003f04070 */
[----:B------:R-:W-:Y:S01]  /*33c0*/  UMOV UR4, URZ ;  /* 0x000000ff00047c82 */ /* 0x000fe20008000000 */
[----:B------:R-:W-:Y:S02]  /*33d0*/  VIADD R11, R11, 0x400 ;  /* 0x000004000b0b7836 */ /* 0x000fe40000000000 */
[----:B------:R-:W-:-:S09]  /*33e0*/  IMAD.IADD R14, R9, 0x1, -R10 ;  /* 0x00000001090e7824 */ /* 0x000fd200078e0a0a */
[----:B------:R-:W-:Y:S05]  /*33f0*/  @P0 BRA `(.L_x_181) ;  /* 0x0000000400280947 */ /* 0x000fea0003800000 */
.L_x_182:
[----:B------:R-:W1:Y:S01]  /*3400*/  LDC.64 R16, c[0x0][0x380] ;  /* 0x0000e000ff107b82 */ /* 0x000e620000000a00 */
[----:B------:R-:W-:-:S04]  /*3410*/  IMAD.IADD R13, R7, 0x1, R12 ;  /* 0x00000001070d7824 */ /* 0x000fc800078e020c */
[----:B-1----:R-:W-:-:S05]  /*3420*/  IMAD.WIDE.U32 R16, R13, 0x4, R16 ;  /* 0x000000040d107825 */ /* 0x002fca00078e0010 */
[----:B------:R-:W2:Y:S04]  /*3430*/  LDG.E.U16 R8, desc[UR10][R16.64] ;  /* 0x0000000a10087981 */ /* 0x000ea8000c1e1500 */
[----:B------:R-:W3:Y:S04]  /*3440*/  LDG.E.U8 R21, desc[UR10][R16.64+0x400] ;  /* 0x0004000a10157981 */ /* 0x000ee8000c1e1100 */
[----:B------:R-:W4:Y:S04]  /*3450*/  LDG.E.U8 R9, desc[UR10][R16.64+0x800] ;  /* 0x0008000a10097981 */ /* 0x000f28000c1e1100 */
[----:B------:R1:W5:Y:S01]  /*3460*/  LDG.E.U8 R2, desc[UR10][R16.64+0xc00] ;  /* 0x000c000a10027981 */ /* 0x000362000c1e1100 */
[----:B------:R-:W-:Y:S01]  /*3470*/  LOP3.LUT P1, RZ, R4, 0xff, RZ, 0xc0, !PT ;  /* 0x000000ff04ff7812 */ /* 0x000fe2000782c0ff */
[----:B0-----:R-:W-:Y:S01]  /*3480*/  UMOV UR6, UR8 ;  /* 0x0000000800067c82 */ /* 0x001fe20008000000 */
[----:B------:R-:W-:Y:S01]  /*3490*/  IMAD.MOV.U32 R15, RZ, RZ, R6 ;  /* 0x000000ffff0f7224 */ /* 0x000fe200078e0006 */
[----:B------:R-:W-:Y:S01]  /*34a0*/  IADD3 R6, P2, PT, R13, UR6, RZ ;  /* 0x000000060d067c10 */ /* 0x000fe2000ff5e0ff */
[----:B------:R-:W-:-:S03]  /*34b0*/  IMAD.MOV.U32 R18, RZ, RZ, R5 ;  /* 0x000000ffff127224 */ /* 0x000fc600078e0005 */
[----:B-1----:R-:W-:-:S06]  /*34c0*/  IADD3 R16, P4, PT, R6, 0x200, RZ ;  /* 0x0000020006107810 */ /* 0x002fcc0007f9e0ff */
[----:B------:R-:W-:Y:S02]  /*34d0*/  @P1 ISETP.LT.U32.AND P0, PT, R6, R15, PT ;  /* 0x0000000f0600120c */ /* 0x000fe40003f01070 */
[----:B--2---:R-:W-:Y:S01]  /*34e0*/  LOP3.LUT R19, R8, 0x1, RZ, 0xc0, !PT ;  /* 0x0000000108137812 */ /* 0x004fe200078ec0ff */
[----:B------:R-:W-:-:S03]  /*34f0*/  IMAD.U32 R8, RZ, RZ, UR9 ;  /* 0x00000009ff087e24 */ /* 0x000fc6000f8e00ff */
[C---:B------:R-:W-:Y:S01]  /*3500*/  ISETP.NE.OR P3, PT, R19.reuse, RZ, !P1 ;  /* 0x000000ff1300720c */ /* 0x040fe20004f65670 */
[----:B------:R-:W-:Y:S01]  /*3510*/  IMAD.X R5, RZ, RZ, R8, P2 ;  /* 0x000000ffff057224 */ /* 0x000fe200010e0608 */
[----:B------:R-:W-:Y:S02]  /*3520*/  @P1 ISETP.NE.AND P2, PT, R19, RZ, PT ;  /* 0x000000ff1300120c */ /* 0x000fe40003f45270 */
[----:B---3--:R-:W-:Y:S02]  /*3530*/  LOP3.LUT R13, R21, 0x1, RZ, 0xc0, !PT ;  /* 0x00000001150d7812 */ /* 0x008fe400078ec0ff */
[----:B------:R-:W-:Y:S02]  /*3540*/  @P1 ISETP.LT.AND.EX P0, PT, R5, R18, PT, P0 ;  /* 0x000000120500120c */ /* 0x000fe40003f01300 */
[----:B------:R-:W-:Y:S02]  /*3550*/  @P1 SEL R4, R4, 0x1, P2 ;  /* 0x0000000104041807 */ /* 0x000fe40001000000 */
[----:B------:R-:W-:-:S02]  /*3560*/  @!P1 LOP3.LUT R4, R19, 0x1, RZ, 0x3c, !PT ;  /* 0x0000000113049812 */ /* 0x000fc400078e3cff */
[----:B------:R-:W0:Y:S01]  /*3570*/  LDC R19, c[0x0][0x3b8] ;  /* 0x0000ee00ff137b82 */ /* 0x000e220000000800 */
[C---:B------:R-:W-:Y:S01]  /*3580*/  @!P3 SEL R15, R6.reuse, R15, P0 ;  /* 0x0000000f060fb207 */ /* 0x040fe20000000000 */
[----:B------:R-:W-:Y:S01]  /*3590*/  @!P1 IMAD.MOV.U32 R15, RZ, RZ, R6 ;  /* 0x000000ffff0f9224 */ /* 0x000fe200078e0006 */
[----:B------:R-:W-:Y:S01]  /*35a0*/  @!P3 SEL R18, R5, R18, P0 ;  /* 0x000000120512b207 */ /* 0x000fe20000000000 */
[--C-:B------:R-:W-:Y:S01]  /*35b0*/  @!P1 IMAD.MOV.U32 R18, RZ, RZ, R5.reuse ;  /* 0x000000ffff129224 */ /* 0x100fe200078e0005 */
[----:B------:R-:W-:Y:S02]  /*35c0*/  IADD3 R20, P0, PT, R6, 0x100, RZ ;  /* 0x0000010006147810 */ /* 0x000fe40007f1e0ff */
[----:B------:R-:W-:Y:S02]  /*35d0*/  LOP3.LUT P3, RZ, R21, 0x1, RZ, 0xc0, !PT ;  /* 0x0000000115ff7812 */ /* 0x000fe4000786c0ff */
[----:B------:R-:W-:Y:S01]  /*35e0*/  LOP3.LUT P2, RZ, R4, 0xff, RZ, 0xc0, !PT ;  /* 0x000000ff04ff7812 */ /* 0x000fe2000784c0ff */
[----:B------:R-:W-:Y:S01]  /*35f0*/  IMAD.X R17, RZ, RZ, R5, P0 ;  /* 0x000000ffff117224 */ /* 0x000fe200000e0605 */
[----:B------:R-:W-:-:S02]  /*3600*/  ISETP.LT.U32.AND P0, PT, R20, R15, PT ;  /* 0x0000000f1400720c */ /* 0x000fc40003f01070 */
[----:B------:R-:W-:Y:S02]  /*3610*/  SEL R4, R4, 0x1, P3 ;  /* 0x0000000104047807 */ /* 0x000fe40001800000 */
[----:B------:R-:W-:-:S05]  /*3620*/  ISETP.LT.AND.EX P0, PT, R17, R18, PT, P0 ;  /* 0x000000121100720c */ /* 0x000fca0003f01300 */
[C---:B------:R-:W-:Y:S02]  /*3630*/  @!P3 SEL R15, R20.reuse, R15, P0 ;  /* 0x0000000f140fb207 */ /* 0x040fe40000000000 */
[----:B------:R-:W-:Y:S02]  /*3640*/  @!P3 SEL R18, R17, R18, P0 ;  /* 0x000000121112b207 */ /* 0x000fe40000000000 */
[----:B----4-:R-:W-:Y:S02]  /*3650*/  LOP3.LUT P3, RZ, R9, 0x1, RZ, 0xc0, !PT ;  /* 0x0000000109ff7812 */ /* 0x010fe4000786c0ff */
[----:B------:R-:W-:Y:S02]  /*3660*/  SEL R15, R20, R15, !P2 ;  /* 0x0000000f140f7207 */ /* 0x000fe40005000000 */
[----:B------:R-:W-:Y:S01]  /*3670*/  SEL R18, R17, R18, !P2 ;  /* 0x0000001211127207 */ /* 0x000fe20005000000 */
[----:B------:R-:W-:Y:S01]  /*3680*/  IMAD.X R17, RZ, RZ, R5, P4 ;  /* 0x000000ffff117224 */ /* 0x000fe200020e0605 */
[----:B------:R-:W-:-:S02]  /*3690*/  @!P2 LOP3.LUT R4, R13, 0x1, RZ, 0x3c, !PT ;  /* 0x000000010d04a812 */ /* 0x000fc400078e3cff */
[-C--:B------:R-:W-:Y:S02]  /*36a0*/  ISETP.LT.U32.AND P0, PT, R16, R15.reuse, PT ;  /* 0x0000000f1000720c */ /* 0x080fe40003f01070 */
[----:B------:R-:W-:Y:S02]  /*36b0*/  LOP3.LUT P1, RZ, R4, 0xff, RZ, 0xc0, !PT ;  /* 0x000000ff04ff7812 */ /* 0x000fe4000782c0ff */
[----:B------:R-:W-:Y:S02]  /*36c0*/  ISETP.LT.AND.EX P0, PT, R17, R18, PT, P0 ;  /* 0x000000121100720c */ /* 0x000fe40003f01300 */
[----:B------:R-:W-:Y:S02]  /*36d0*/  IADD3 R13, P4, PT, R6, 0x300, RZ ;  /* 0x00000300060d7810 */ /* 0x000fe40007f9e0ff */
[----:B------:R-:W-:Y:S02]  /*36e0*/  @!P3 SEL R15, R16, R15, P0 ;  /* 0x0000000f100fb207 */ /* 0x000fe40000000000 */
[----:B------:R-:W-:-:S02]  /*36f0*/  LOP3.LUT R9, R9, 0x1, RZ, 0xc0, !PT ;  /* 0x0000000109097812 */ /* 0x000fc400078ec0ff */
[----:B------:R-:W-:Y:S01]  /*3700*/  SEL R6, R16, R15, !P1 ;  /* 0x0000000f10067207 */ /* 0x000fe20004800000 */
[----:B------:R-:W-:Y:S01]  /*3710*/  IMAD.X R16, RZ, RZ, R5, P4 ;  /* 0x000000ffff107224 */ /* 0x000fe200020e0605 */
[----:B------:R-:W-:Y:S01]  /*3720*/  @!P3 SEL R18, R17, R18, P0 ;  /* 0x000000121112b207 */ /* 0x000fe20000000000 */
[----:B0-----:R-:W-:Y:S01]  /*3730*/  IMAD.IADD R5, R19, 0x1, -R12 ;  /* 0x0000000113057824 */ /* 0x001fe200078e0a0c */
[----:B------:R-:W-:Y:S02]  /*3740*/  SEL R4, R4, 0x1, P3 ;  /* 0x0000000104047807 */ /* 0x000fe40001800000 */
[----:B------:R-:W-:Y:S02]  /*3750*/  @!P1 LOP3.LUT R4, R9, 0x1, RZ, 0x3c, !PT ;  /* 0x0000000109049812 */ /* 0x000fe400078e3cff */
[----:B-----5:R-:W-:Y:S02]  /*3760*/  LOP3.LUT P3, RZ, R2, 0x1, RZ, 0xc0, !PT ;  /* 0x0000000102ff7812 */ /* 0x020fe4000786c0ff */
[----:B------:R-:W-:-:S02]  /*3770*/  SEL R9, R17, R18, !P1 ;  /* 0x0000001211097207 */ /* 0x000fc40004800000 */
[----:B------:R-:W-:Y:S02]  /*3780*/  ISETP.GE.U32.AND P1, PT, R5, UR5, PT ;  /* 0x0000000505007c0c */ /* 0x000fe4000bf26070 */
[----:B------:R-:W-:Y:S02]  /*3790*/  LOP3.LUT P2, RZ, R4, 0xff, RZ, 0xc0, !PT ;  /* 0x000000ff04ff7812 */ /* 0x000fe4000784c0ff */
[----:B------:R-:W-:Y:S02]  /*37a0*/  ISETP.LT.U32.AND P0, PT, R13, R6, PT ;  /* 0x000000060d00720c */ /* 0x000fe40003f01070 */
[----:B------:R-:W-:Y:S02]  /*37b0*/  LOP3.LUT R2, R2, 0x1, RZ, 0xc0, !PT ;  /* 0x0000000102027812 */ /* 0x000fe400078ec0ff */
[----:B------:R-:W-:Y:S02]  /*37c0*/  ISETP.LT.AND.EX P0, PT, R16, R9, PT, P0 ;  /* 0x000000091000720c */ /* 0x000fe40003f01300 */
[----:B------:R-:W-:-:S02]  /*37d0*/  SEL R4, R4, 0x1, P3 ;  /* 0x0000000104047807 */ /* 0x000fc40001800000 */
[C---:B------:R-:W-:Y:S02]  /*37e0*/  @!P3 SEL R6, R13.reuse, R6, P0 ;  /* 0x000000060d06b207 */ /* 0x040fe40000000000 */
[----:B------:R-:W-:Y:S02]  /*37f0*/  @!P3 SEL R9, R16, R9, P0 ;  /* 0x000000091009b207 */ /* 0x000fe40000000000 */
[----:B------:R-:W-:Y:S02]  /*3800*/  @!P2 LOP3.LUT R4, R2, 0x1, RZ, 0x3c, !PT ;  /* 0x000000010204a812 */ /* 0x000fe400078e3cff */
[----:B------:R-:W-:Y:S02]  /*3810*/  SEL R6, R13, R6, !P2 ;  /* 0x000000060d067207 */ /* 0x000fe40005000000 */
[----:B------:R-:W-:Y:S01]  /*3820*/  SEL R5, R16, R9, !P2 ;  /* 0x0000000910057207 */ /* 0x000fe20005000000 */
[----:B------:R-:W-:Y:S06]  /*3830*/  @!P1 BRA `(.L_x_180) ;  /* 0x0000001000789947 */ /* 0x000fec0003800000 */
[----:B------:R-:W-:Y:S01]  /*3840*/  VIADD R12, R12, UR5 ;  /* 0x000000050c0c7c36 */ /* 0x000fe20008000000 */
[----:B------:R-:W-:Y:S01]  /*3850*/  UIADD3 UR4, UPT, UPT, UR4, 0x1, URZ ;  /* 0x0000000104047890 */ /* 0x000fe2000fffe0ff */
[----:B------:R-:W-:Y:S02]  /*3860*/  VIADD R11, R11, UR5 ;  /* 0x000000050b0b7c36 */ /* 0x000fe40008000000 */
[----:B------:R-:W-:Y:S01]  /*3870*/  VIADD R14, R14, -UR5 ;  /* 0x800000050e0e7c36 */ /* 0x000fe20008000000 */
[----:B------:R-:W-:-:S13]  /*3880*/  ISETP.GT.U32.AND P0, PT, R12, R3, PT ;  /* 0x000000030c00720c */ /* 0x000fda0003f04070 */
[----:B------:R-:W-:Y:S05]  /*3890*/  @!P0 BRA `(.L_x_182) ;  /* 0xfffffff800d88947 */ /* 0x000fea000383ffff */
.L_x_181:
[----:B------:R-:W-:Y:S01]  /*38a0*/  IMAD.IADD R2, R19, 0x1, -R12 ;  /* 0x0000000113027824 */ /* 0x000fe200078e0a0c */
[----:B------:R-:W-:Y:S04]  /*38b0*/  BSSY.RECONVERGENT B1, `(.L_x_180) ;  /* 0x0000116000017945 */ /* 0x000fe80003800200 */
[----:B------:R-:W-:-:S04]  /*38c0*/  ISETP.GE.AND P0, PT, R7, R2, PT ;  /* 0x000000020700720c */ /* 0x000fc80003f06270 */
[----:B------:R-:W-:-:S13]  /*38d0*/  ISETP.GE.U32.OR P0, PT, R12, R19, P0 ;  /* 0x000000130c00720c */ /* 0x000fda0000706470 */
[----:B------:R-:W-:Y:S05]  /*38e0*/  @P0 BRA `(.L_x_183) ;  /* 0x0000001000480947 */ /* 0x000fea0003800000 */
[----:B------:R-:W1:Y:S01]  /*38f0*/  LDC R3, c[0x0][0x3bc] ;  /* 0x0000ef00ff037b82 */ /* 0x000e620000000800 */
[----:B------:R-:W-:Y:S01]  /*3900*/  LOP3.LUT R2, RZ, R7, RZ, 0x33, !PT ;  /* 0x00000007ff027212 */ /* 0x000fe200078e33ff */
[----:B------:R-:W-:Y:S01]  /*3910*/  BSSY.RECONVERGENT B2, `(.L_x_184) ;  /* 0x0000090000027945 */ /* 0x000fe20003800200 */
[----:B------:R-:W-:-:S03]  /*3920*/  IMAD.MOV.U32 R15, RZ, RZ, R7 ;  /* 0x000000ffff0f7224 */ /* 0x000fc600078e0007 */
[----:B------:R-:W-:-:S05]  /*3930*/  IMAD.IADD R9, R2, 0x1, R19 ;  /* 0x0000000102097824 */ /* 0x000fca00078e0213 */
[----:B------:R-:W-:Y:S01]  /*3940*/  IADD3 R10, PT, PT, R9, -UR5, -R10 ;  /* 0x80000005090a7c10 */ /* 0x000fe2000fffe80a */
[----:B-1----:R-:W-:-:S04]  /*3950*/  IMAD R3, R3, UR4, RZ ;  /* 0x0000000403037c24 */ /* 0x002fc8000f8e02ff */
[----:B------:R-:W-:-:S05]  /*3960*/  IMAD R3, R3, -0x400, R10 ;  /* 0xfffffc0003037824 */ /* 0x000fca00078e020a */
[C---:B------:R-:W-:Y:S02]  /*3970*/  ISETP.GE.U32.AND P0, PT, R3.reuse, 0x700, PT ;  /* 0x000007000300780c */ /* 0x040fe40003f06070 */
[----:B------:R-:W-:-:S04]  /*3980*/  LEA.HI R13, R3, 0x1, RZ, 0x18 ;  /* 0x00000001030d7811 */ /* 0x000fc800078fc0ff */
[----:B------:R-:W-:-:S07]  /*3990*/  LOP3.LUT R23, R13, 0x7, RZ, 0xc0, !PT ;  /* 0x000000070d177812 */ /* 0x000fce00078ec0ff */
[----:B------:R-:W-:Y:S05]  /*39a0*/  @!P0 BRA `(.L_x_185) ;  /* 0x0000000800188947 */ /* 0x000fea0003800000 */
[----:B------:R-:W1:Y:S01]  /*39b0*/  LDC.64 R2, c[0x0][0x380] ;  /* 0x0000e000ff027b82 */ /* 0x000e620000000a00 */
[----:B------:R-:W-:Y:S01]  /*39c0*/  LEA.HI R14, R14, 0x1, RZ, 0x18 ;  /* 0x000000010e0e7811 */ /* 0x000fe200078fc0ff */
[----:B------:R-:W-:Y:S01]  /*39d0*/  BSSY.RECONVERGENT B3, `(.L_x_186) ;  /* 0x0000082000037945 */ /* 0x000fe20003800200 */
[----:B------:R-:W-:Y:S02]  /*39e0*/  LOP3.LUT R10, R7, 0x400, RZ, 0xfc, !PT ;  /* 0x00000400070a7812 */ /* 0x000fe400078efcff */
[----:B------:R-:W-:-:S05]  /*39f0*/  LOP3.LUT R14, R14, 0x1fffff8, RZ, 0xc0, !PT ;  /* 0x01fffff80e0e7812 */ /* 0x000fca00078ec0ff */
[----:B------:R-:W-:-:S07]  /*3a00*/  IMAD.MOV R22, RZ, RZ, -R14 ;  /* 0x000000ffff167224 */ /* 0x000fce00078e0a0e */
.L_x_187:
[----:B------:R-:W-:-:S04]  /*3a10*/  VIADD R27, R11, 0xfffffc00 ;  /* 0xfffffc000b1b7836 */ /* 0x000fc80000000000 */
[----:B-1----:R-:W-:-:S06]  /*3a20*/  IMAD.WIDE.U32 R14, R27, 0x4, R2 ;  /* 0x000000041b0e7825 */ /* 0x002fcc00078e0002 */
[----:B------:R1:W2:Y:S01]  /*3a30*/  LDG.E.U8 R14, desc[UR10][R14.64] ;  /* 0x0000000a0e0e7981 */ /* 0x0002a2000c1e1100 */
[----:B------:R-:W-:-:S04]  /*3a40*/  VIADD R29, R11, 0xfffffd00 ;  /* 0xfffffd000b1d7836 */ /* 0x000fc80000000000 */
[----:B------:R-:W-:-:S06]  /*3a50*/  IMAD.WIDE.U32 R16, R29, 0x4, R2 ;  /* 0x000000041d107825 */ /* 0x000fcc00078e0002 */
[----:B------:R3:W4:Y:S01]  /*3a60*/  LDG.E.U8 R16, desc[UR10][R16.64] ;  /* 0x0000000a10107981 */ /* 0x000722000c1e1100 */
[----:B------:R-:W-:-:S04]  /*3a70*/  VIADD R24, R11, 0xfffffe00 ;  /* 0xfffffe000b187836 */ /* 0x000fc80000000000 */
[----:B------:R-:W-:-:S06]  /*3a80*/  IMAD.WIDE.U32 R18, R24, 0x4, R2 ;  /* 0x0000000418127825 */ /* 0x000fcc00078e0002 */
[----:B------:R-:W5:Y:S01]  /*3a90*/  LDG.E.U8 R18, desc[UR10][R18.64] ;  /* 0x0000000a12127981 */ /* 0x000f62000c1e1100 */
[----:B------:R-:W-:Y:S01]  /*3aa0*/  VIADD R25, R11, 0xffffff00 ;  /* 0xffffff000b197836 */ /* 0x000fe20000000000 */
[----:B------:R-:W-:-:S03]  /*3ab0*/  LOP3.LUT P2, RZ, R4, 0xff, RZ, 0xc0, !PT ;  /* 0x000000ff04ff7812 */ /* 0x000fc6000784c0ff */
[----:B------:R-:W-:-:S06]  /*3ac0*/  IMAD.WIDE.U32 R20, R25, 0x4, R2 ;  /* 0x0000000419147825 */ /* 0x000fcc00078e0002 */
[----:B------:R0:W5:Y:S01]  /*3ad0*/  LDG.E.U8 R20, desc[UR10][R20.64] ;  /* 0x0000000a14147981 */ /* 0x000162000c1e1100 */
[----:B------:R-:W-:Y:S01]  /*3ae0*/  IADD3 R27, P1, PT, R27, UR6, RZ ;  /* 0x000000061b1b7c10 */ /* 0x000fe2000ff3e0ff */
[----:B------:R-:W-:Y:S02]  /*3af0*/  IMAD.MOV.U32 R28, RZ, RZ, R6 ;  /* 0x000000ffff1c7224 */ /* 0x000fe400078e0006 */
[----:B-1----:R-:W-:Y:S02]  /*3b00*/  IMAD.MOV.U32 R15, RZ, RZ, R5 ;  /* 0x000000ffff0f7224 */ /* 0x002fe400078e0005 */
[----:B------:R-:W-:Y:S01]  /*3b10*/  IMAD.X R26, RZ, RZ, R8, P1 ;  /* 0x000000ffff1a7224 */ /* 0x000fe200008e0608 */
[----:B------:R-:W-:-:S04]  /*3b20*/  ISETP.LT.U32.AND P0, PT, R27, R28, PT ;  /* 0x0000001c1b00720c */ /* 0x000fc80003f01070 */
[----:B------:R-:W-:Y:S01]  /*3b30*/  ISETP.LT.AND.EX P0, PT, R26, R15, PT, P0 ;  /* 0x0000000f1a00720c */ /* 0x000fe20003f01300 */
[----:B---3--:R-:W-:Y:S01]  /*3b40*/  VIADD R17, R11, 0x100 ;  /* 0x000001000b117836 */ /* 0x008fe20000000000 */
[----:B------:R-:W-:Y:S01]  /*3b50*/  IADD3 R29, P4, PT, R29, UR6, RZ ;  /* 0x000000061d1d7c10 */ /* 0x000fe2000ff9e0ff */
[C---:B0-----:R-:W-:Y:S01]  /*3b60*/  VIADD R21, R11.reuse, 0x200 ;  /* 0x000002000b157836 */ /* 0x041fe20000000000 */
[C---:B--2---:R-:W-:Y:S02]  /*3b70*/  LOP3.LUT P3, RZ, R14.reuse, 0x1, RZ, 0xc0, !PT ;  /* 0x000000010eff7812 */ /* 0x044fe4000786c0ff */
[----:B------:R-:W-:Y:S02]  /*3b80*/  LOP3.LUT R19, R14, 0x1, RZ, 0xc, !PT ;  /* 0x000000010e137812 */ /* 0x000fe400078e0cff */
[----:B------:R-:W-:Y:S01]  /*3b90*/  @P2 SEL R19, R4, 0x1, P3 ;  /* 0x0000000104132807 */ /* 0x000fe20001800000 */
[----:B------:R-:W-:-:S03]  /*3ba0*/  IMAD.WIDE.U32 R4, R11, 0x4, R2 ;  /* 0x000000040b047825 */ /* 0x000fc600078e0002 */
[----:B------:R-:W-:Y:S02]  /*3bb0*/  LOP3.LUT P1, RZ, R19, 0xff, RZ, 0xc0, !PT ;  /* 0x000000ff13ff7812 */ /* 0x000fe4000782c0ff */
[----:B------:R0:W2:Y:S03]  /*3bc0*/  LDG.E.U8 R6, desc[UR10][R4.64] ;  /* 0x0000000a04067981 */ /* 0x0000a6000c1e1100 */
[C---:B------:R-:W-:Y:S02]  /*3bd0*/  @!P3 SEL R28, R27.reuse, R28, P0 ;  /* 0x0000001c1b1cb207 */ /* 0x040fe40000000000 */
[----:B------:R-:W-:Y:S02]  /*3be0*/  @!P3 SEL R15, R26, R15, P0 ;  /* 0x0000000f1a0fb207 */ /* 0x000fe40000000000 */
[----:B----4-:R-:W-:Y:S02]  /*3bf0*/  LOP3.LUT P3, RZ, R16, 0x1, RZ, 0xc0, !PT ;  /* 0x0000000110ff7812 */ /* 0x010fe4000786c0ff */
[----:B------:R-:W-:Y:S01]  /*3c00*/  SEL R14, R27, R28, !P2 ;  /* 0x0000001c1b0e7207 */ /* 0x000fe20005000000 */
[----:B0-----:R-:W-:Y:S01]  /*3c10*/  IMAD.WIDE.U32 R4, R17, 0x4, R2 ;  /* 0x0000000411047825 */ /* 0x001fe200078e0002 */
[----:B------:R-:W-:-:S02]  /*3c20*/  SEL R15, R26, R15, !P2 ;  /* 0x0000000f1a0f7207 */ /* 0x000fc40005000000 */
[----:B------:R-:W-:Y:S01]  /*3c30*/  ISETP.LT.U32.AND P0, PT, R29, R14, PT ;  /* 0x0000000e1d00720c */ /* 0x000fe20003f01070 */
[----:B------:R-:W-:Y:S01]  /*3c40*/  IMAD.X R26, RZ, RZ, R8, P4 ;  /* 0x000000ffff1a7224 */ /* 0x000fe200020e0608 */
[----:B------:R-:W-:Y:S02]  /*3c50*/  LOP3.LUT R16, R16, 0x1, RZ, 0xc, !PT ;  /* 0x0000000110107812 */ /* 0x000fe400078e0cff */
[----:B------:R-:W-:Y:S02]  /*3c60*/  @P1 SEL R16, R19, 0x1, P3 ;  /* 0x0000000113101807 */ /* 0x000fe40001800000 */
[----:B------:R0:W3:Y:S01]  /*3c70*/  LDG.E.U8 R19, desc[UR10][R4.64] ;  /* 0x0000000a04137981 */ /* 0x0000e2000c1e1100 */
[----:B------:R-:W-:-:S04]  /*3c80*/  ISETP.LT.AND.EX P0, PT, R26, R15, PT, P0 ;  /* 0x0000000f1a00720c */ /* 0x000fc80003f01300 */
[C---:B------:R-:W-:Y:S02]  /*3c90*/  @!P3 SEL R14, R29.reuse, R14, P0 ;  /* 0x0000000e1d0eb207 */ /* 0x040fe40000000000 */
[C---:B------:R-:W-:Y:S02]  /*3ca0*/  @!P3 SEL R15, R26.reuse, R15, P0 ;  /* 0x0000000f1a0fb207 */ /* 0x040fe40000000000 */
[----:B------:R-:W-:Y:S02]  /*3cb0*/  SEL R28, R29, R14, !P1 ;  /* 0x0000000e1d1c7207 */ /* 0x000fe40004800000 */
[----:B------:R-:W-:Y:S01]  /*3cc0*/  SEL R26, R26, R15, !P1 ;  /* 0x0000000f1a1a7207 */ /* 0x000fe20004800000 */
[----:B------:R-:W-:-:S06]  /*3cd0*/  IMAD.WIDE.U32 R14, R21, 0x4, R2 ;  /* 0x00000004150e7825 */ /* 0x000fcc00078e0002 */
[----:B------:R1:W4:Y:S01]  /*3ce0*/  LDG.E.U8 R14, desc[UR10][R14.64] ;  /* 0x0000000a0e0e7981 */ /* 0x000322000c1e1100 */
[----:B------:R-:W-:-:S04]  /*3cf0*/  VIADD R29, R11, 0x300 ;  /* 0x000003000b1d7836 */ /* 0x000fc80000000000 */
[----:B0-----:R-:W-:-:S06]  /*3d00*/  IMAD.WIDE.U32 R4, R29, 0x4, R2 ;  /* 0x000000041d047825 */ /* 0x001fcc00078e0002 */
[----:B------:R0:W4:Y:S01]  /*3d10*/  LDG.E.U8 R4, desc[UR10][R4.64] ;  /* 0x0000000a04047981 */ /* 0x000122000c1e1100 */
[----:B------:R-:W-:Y:S02]  /*3d20*/  LOP3.LUT P2, RZ, R16, 0xff, RZ, 0xc0, !PT ;  /* 0x000000ff10ff7812 */ /* 0x000fe4000784c0ff */
[----:B------:R-:W-:Y:S02]  /*3d30*/  IADD3 R24, P1, PT, R24, UR6, RZ ;  /* 0x0000000618187c10 */ /* 0x000fe4000ff3e0ff */
[----:B-----5:R-:W-:Y:S02]  /*3d40*/  LOP3.LUT P3, RZ, R18, 0x1, RZ, 0xc0, !PT ;  /* 0x0000000112ff7812 */ /* 0x020fe4000786c0ff */
[----:B------:R-:W-:Y:S01]  /*3d50*/  ISETP.LT.U32.AND P0, PT, R24, R28, PT ;  /* 0x0000001c1800720c */ /* 0x000fe20003f01070 */
[----:B------:R-:W-:Y:S01]  /*3d60*/  IMAD.X R27, RZ, RZ, R8, P1 ;  /* 0x000000ffff1b7224 */ /* 0x000fe200008e0608 */
[----:B------:R-:W-:-:S04]  /*3d70*/  LOP3.LUT R18, R18, 0x1, RZ, 0xc, !PT ;  /* 0x0000000112127812 */ /* 0x000fc800078e0cff */
[----:B------:R-:W-:Y:S02]  /*3d80*/  ISETP.LT.AND.EX P0, PT, R27, R26, PT, P0 ;  /* 0x0000001a1b00720c */ /* 0x000fe40003f01300 */
[----:B------:R-:W-:-:S03]  /*3d90*/  @P2 SEL R18, R16, 0x1, P3 ;  /* 0x0000000110122807 */ /* 0x000fc60001800000 */
[----:B------:R-:W-:Y:S02]  /*3da0*/  @!P3 SEL R28, R24, R28, P0 ;  /* 0x0000001c181cb207 */ /* 0x000fe40000000000 */
[----:B------:R-:W-:Y:S02]  /*3db0*/  IADD3 R25, P4, PT, R25, UR6, RZ ;  /* 0x0000000619197c10 */ /* 0x000fe4000ff9e0ff */
[----:B------:R-:W-:Y:S02]  /*3dc0*/  LOP3.LUT P1, RZ, R18, 0xff, RZ, 0xc0, !PT ;  /* 0x000000ff12ff7812 */ /* 0x000fe4000782c0ff */
[C---:B------:R-:W-:Y:S02]  /*3dd0*/  @!P3 SEL R26, R27.reuse, R26, P0 ;  /* 0x0000001a1b1ab207 */ /* 0x040fe40000000000 */
[----:B------:R-:W-:Y:S02]  /*3de0*/  LOP3.LUT P3, RZ, R20, 0x1, RZ, 0xc0, !PT ;  /* 0x0000000114ff7812 */ /* 0x000fe4000786c0ff */
[----:B------:R-:W-:Y:S01]  /*3df0*/  SEL R16, R24, R28, !P2 ;  /* 0x0000001c18107207 */ /* 0x000fe20005000000 */
[----:B-1----:R-:W-:Y:S01]  /*3e00*/  IMAD.X R15, RZ, RZ, R8, P4 ;  /* 0x000000ffff0f7224 */ /* 0x002fe200020e0608 */
[----:B------:R-:W-:-:S02]  /*3e10*/  SEL R26, R27, R26, !P2 ;  /* 0x0000001a1b1a7207 */ /* 0x000fc40005000000 */
[----:B------:R-:W-:Y:S02]  /*3e20*/  ISETP.LT.U32.AND P0, PT, R25, R16, PT ;  /* 0x000000101900720c */ /* 0x000fe40003f01070 */
[----:B------:R-:W-:Y:S02]  /*3e30*/  LOP3.LUT R20, R20, 0x1, RZ, 0xc, !PT ;  /* 0x0000000114147812 */ /* 0x000fe400078e0cff */
[----:B------:R-:W-:Y:S02]  /*3e40*/  ISETP.LT.AND.EX P0, PT, R15, R26, PT, P0 ;  /* 0x0000001a0f00720c */ /* 0x000fe40003f01300 */
[----:B------:R-:W-:Y:S02]  /*3e50*/  @P1 SEL R20, R18, 0x1, P3 ;  /* 0x0000000112141807 */ /* 0x000fe40001800000 */
[----:B------:R-:W-:Y:S02]  /*3e60*/  @!P3 SEL R16, R25, R16, P0 ;  /* 0x000000101910b207 */ /* 0x000fe40000000000 */
[----:B------:R-:W-:-:S02]  /*3e70*/  @!P3 SEL R26, R15, R26, P0 ;  /* 0x0000001a0f1ab207 */ /* 0x000fc40000000000 */
[----:B------:R-:W-:Y:S02]  /*3e80*/  IADD3 R18, P0, PT, R11, UR6, RZ ;  /* 0x000000060b127c10 */ /* 0x000fe4000ff1e0ff */
[----:B------:R-:W-:Y:S02]  /*3e90*/  LOP3.LUT P2, RZ, R20, 0xff, RZ, 0xc0, !PT ;  /* 0x000000ff14ff7812 */ /* 0x000fe4000784c0ff */
[----:B0-----:R-:W-:Y:S01]  /*3ea0*/  SEL R5, R25, R16, !P1 ;  /* 0x0000001019057207 */ /* 0x001fe20004800000 */
[----:B------:R-:W-:Y:S01]  /*3eb0*/  IMAD.X R16, RZ, RZ, R8, P0 ;  /* 0x000000ffff107224 */ /* 0x000fe200000e0608 */
[----:B------:R-:W-:Y:S02]  /*3ec0*/  SEL R15, R15, R26, !P1 ;  /* 0x0000001a0f0f7207 */ /* 0x000fe40004800000 */
        /* <DEDUP_REMOVED lines=10> */
[----:B------:R-:W-:Y:S02]  /*3f70*/  @!P3 SEL R5, R18, R5, P0 ;  /* 0x000000051205b207 */ /* 0x000fe40000000000 */
[----:B------:R-:W-:Y:S02]  /*3f80*/  @!P3 SEL R15, R16, R15, P0 ;  /* 0x0000000f100fb207 */ /* 0x000fe40000000000 */
[----:B------:R-:W-:Y:S02]  /*3f90*/  SEL R18, R18, R5, !P2 ;  /* 0x0000000512127207 */ /* 0x000fe40005000000 */
[----:B---3--:R-:W-:Y:S01]  /*3fa0*/  LOP3.LUT P3, RZ, R19, 0x1, RZ, 0xc0, !PT ;  /* 0x0000000113ff7812 */ /* 0x008fe2000786c0ff */
[----:B------:R-:W-:Y:S01]  /*3fb0*/  IMAD.X R5, RZ, RZ, R8, P4 ;  /* 0x000000ffff057224 */ /* 0x000fe200020e0608 */
[----:B------:R-:W-:Y:S02]  /*3fc0*/  SEL R16, R16, R15, !P2 ;  /* 0x0000000f10107207 */ /* 0x000fe40005000000 */
[----:B------:R-:W-:-:S04]  /*3fd0*/  ISETP.LT.U32.AND P0, PT, R17, R18, PT ;  /* 0x000000121100720c */ /* 0x000fc80003f01070 */
[----:B------:R-:W-:Y:S02]  /*3fe0*/  ISETP.LT.AND.EX P0, PT, R5, R16, PT, P0 ;  /* 0x000000100500720c */ /* 0x000fe40003f01300 */
[----:B------:R-:W-:Y:S02]  /*3ff0*/  LOP3.LUT R19, R19, 0x1, RZ, 0xc, !PT ;  /* 0x0000000113137812 */ /* 0x000fe400078e0cff */
[----:B------:R-:W-:Y:S02]  /*4000*/  @P1 SEL R19, R6, 0x1, P3 ;  /* 0x0000000106131807 */ /* 0x000fe40001800000 */
[----:B------:R-:W-:Y:S02]  /*4010*/  @!P3 SEL R18, R17, R18, P0 ;  /* 0x000000121112b207 */ /* 0x000fe40000000000 */
[----:B------:R-:W-:Y:S02]  /*4020*/  IADD3 R15, P4, PT, R21, UR6, RZ ;  /* 0x00000006150f7c10 */ /* 0x000fe4000ff9e0ff */
[----:B------:R-:W-:-:S02]  /*4030*/  @!P3 SEL R16, R5, R16, P0 ;  /* 0x000000100510b207 */ /* 0x000fc40000000000 */
[----:B----4-:R-:W-:Y:S02]  /*4040*/  LOP3.LUT P3, RZ, R14, 0x1, RZ, 0xc0, !PT ;  /* 0x000000010eff7812 */ /* 0x010fe4000786c0ff */
[----:B------:R-:W-:Y:S02]  /*4050*/  SEL R18, R17, R18, !P1 ;  /* 0x0000001211127207 */ /* 0x000fe40004800000 */
[----:B------:R-:W-:Y:S02]  /*4060*/  LOP3.LUT P2, RZ, R19, 0xff, RZ, 0xc0, !PT ;  /* 0x000000ff13ff7812 */ /* 0x000fe4000784c0ff */
[----:B------:R-:W-:Y:S01]  /*4070*/  SEL R5, R5, R16, !P1 ;  /* 0x0000001005057207 */ /* 0x000fe20004800000 */
[----:B------:R-:W-:Y:S01]  /*4080*/  IMAD.X R16, RZ, RZ, R8, P4 ;  /* 0x000000ffff107224 */ /* 0x000fe200020e0608 */
[----:B------:R-:W-:-:S04]  /*4090*/  ISETP.LT.U32.AND P0, PT, R15, R18, PT ;  /* 0x000000120f00720c */ /* 0x000fc80003f01070 */
[-C--:B------:R-:W-:Y:S02]  /*40a0*/  ISETP.LT.AND.EX P0, PT, R16, R5.reuse, PT, P0 ;  /* 0x000000051000720c */ /* 0x080fe40003f01300 */
[----:B------:R-:W-:Y:S02]  /*40b0*/  LOP3.LUT R14, R14, 0x1, RZ, 0xc, !PT ;  /* 0x000000010e0e7812 */ /* 0x000fe400078e0cff */
[----:B------:R-:W-:Y:S02]  /*40c0*/  @!P3 SEL R18, R15, R18, P0 ;  /* 0x000000120f12b207 */ /* 0x000fe40000000000 */
[----:B------:R-:W-:Y:S02]  /*40d0*/  @!P3 SEL R5, R16, R5, P0 ;  /* 0x000000051005b207 */ /* 0x000fe40000000000 */
[----:B------:R-:W-:Y:S02]  /*40e0*/  @P2 SEL R14, R19, 0x1, P3 ;  /* 0x00000001130e2807 */ /* 0x000fe40001800000 */
[----:B------:R-:W-:-:S02]  /*40f0*/  IADD3 R6, P0, PT, R29, UR6, RZ ;  /* 0x000000061d067c10 */ /* 0x000fc4000ff1e0ff */
[----:B------:R-:W-:Y:S02]  /*4100*/  LOP3.LUT P3, RZ, R4, 0x1, RZ, 0xc0, !PT ;  /* 0x0000000104ff7812 */ /* 0x000fe4000786c0ff */
[----:B------:R-:W-:Y:S02]  /*4110*/  SEL R15, R15, R18, !P2 ;  /* 0x000000120f0f7207 */ /* 0x000fe40005000000 */
[----:B------:R-:W-:Y:S01]  /*4120*/  SEL R16, R16, R5, !P2 ;  /* 0x0000000510107207 */ /* 0x000fe20005000000 */
[----:B------:R-:W-:Y:S01]  /*4130*/  IMAD.X R5, RZ, RZ, R8, P0 ;  /* 0x000000ffff057224 */ /* 0x000fe200000e0608 */
[----:B------:R-:W-:-:S04]  /*4140*/  ISETP.LT.U32.AND P0, PT, R6, R15, PT ;  /* 0x0000000f0600720c */ /* 0x000fc80003f01070 */
[----:B------:R-:W-:-:S04]  /*4150*/  ISETP.LT.AND.EX P0, PT, R5, R16, PT, P0 ;  /* 0x000000100500720c */ /* 0x000fc80003f01300 */
[----:B------:R-:W-:Y:S02]  /*4160*/  @!P3 SEL R15, R6, R15, P0 ;  /* 0x0000000f060fb207 */ /* 0x000fe40000000000 */
[----:B------:R-:W-:Y:S02]  /*4170*/  @!P3 SEL R16, R5, R16, P0 ;  /* 0x000000100510b207 */ /* 0x000fe40000000000 */
[----:B------:R-:W-:Y:S02]  /*4180*/  ISETP.NE.AND P0, PT, R22, RZ, PT ;  /* 0x000000ff1600720c */ /* 0x000fe40003f05270 */
[----:B------:R-:W-:Y:S02]  /*4190*/  LOP3.LUT P1, RZ, R14, 0xff, RZ, 0xc0, !PT ;  /* 0x000000ff0eff7812 */ /* 0x000fe4000782c0ff */
[----:B------:R-:W-:Y:S02]  /*41a0*/  LOP3.LUT R4, R4, 0x1, RZ, 0xc, !PT ;  /* 0x0000000104047812 */ /* 0x000fe400078e0cff */
[----:B------:R-:W-:-:S02]  /*41b0*/  SEL R6, R6, R15, !P1 ;  /* 0x0000000f06067207 */ /* 0x000fc40004800000 */
[----:B------:R-:W-:-:S07]  /*41c0*/  SEL R5, R5, R16, !P1 ;  /* 0x0000001005057207 */ /* 0x000fce0004800000 */
[----:B------:R-:W-:Y:S01]  /*41d0*/  @P1 SEL R4, R14, 0x1, P3 ;  /* 0x000000010e041807 */ /* 0x000fe20001800000 */
[----:B------:R-:W-:Y:S06]  /*41e0*/  @P0 BRA `(.L_x_187) ;  /* 0xfffffff800080947 */ /* 0x000fec000383ffff */
[----:B------:R-:W-:Y:S05]  /*41f0*/  BSYNC.RECONVERGENT B3 ;  /* 0x0000000000037941 */ /* 0x000fea0003800200 */
.L_x_186:
[----:B------:R-:W-:-:S07]  /*4200*/  VIADD R15, R10, 0xfffffc00 ;  /* 0xfffffc000a0f7836 */ /* 0x000fce0000000000 */
.L_x_185:
[----:B0-----:R-:W-:Y:S05]  /*4210*/  BSYNC.RECONVERGENT B2 ;  /* 0x0000000000027941 */ /* 0x001fea0003800200 */
.L_x_184:
[----:B------:R-:W-:-:S13]  /*4220*/  ISETP.NE.AND P0, PT, R23, RZ, PT ;  /* 0x000000ff1700720c */ /* 0x000fda0003f05270 */
[----:B------:R-:W-:Y:S05]  /*4230*/  @!P0 BRA `(.L_x_183) ;  /* 0x0000000400f48947 */ /* 0x000fea0003800000 */
[----:B------:R-:W-:Y:S01]  /*4240*/  ISETP.GE.U32.AND P0, PT, R23, 0x4, PT ;  /* 0x000000041700780c */ /* 0x000fe20003f06070 */
[----:B------:R-:W-:Y:S01]  /*4250*/  BSSY.RECONVERGENT B2, `(.L_x_188) ;  /* 0x0000042000027945 */ /* 0x000fe20003800200 */
[----:B------:R-:W-:-:S11]  /*4260*/  LOP3.LUT P1, R13, R13, 0x3, RZ, 0xc0, !PT ;  /* 0x000000030d0d7812 */ /* 0x000fd6000782c0ff */
[----:B------:R-:W-:Y:S05]  /*4270*/  @!P0 BRA `(.L_x_189) ;  /* 0x0000000000fc8947 */ /* 0x000fea0003800000 */
[----:B------:R-:W0:Y:S01]  /*4280*/  LDC.64 R2, c[0x0][0x380] ;  /* 0x0000e000ff027b82 */ /* 0x000e220000000a00 */
[----:B------:R-:W-:-:S04]  /*4290*/  IMAD.IADD R25, R15, 0x1, R12 ;  /* 0x000000010f197824 */ /* 0x000fc800078e020c */
[C---:B------:R-:W-:Y:S02]  /*42a0*/  VIADD R27, R25.reuse, 0x100 ;  /* 0x00000100191b7836 */ /* 0x040fe40000000000 */
[----:B0-----:R-:W-:-:S06]  /*42b0*/  IMAD.WIDE.U32 R22, R25, 0x4, R2 ;  /* 0x0000000419167825 */ /* 0x001fcc00078e0002 */
[----:B------:R-:W2:Y:S01]  /*42c0*/  LDG.E.U8 R22, desc[UR10][R22.64] ;  /* 0x0000000a16167981 */ /* 0x000ea2000c1e1100 */
[----:B------:R-:W-:-:S06]  /*42d0*/  IMAD.WIDE.U32 R16, R27, 0x4, R2 ;  /* 0x000000041b107825 */ /* 0x000fcc00078e0002 */
[----:B------:R-:W3:Y:S01]  /*42e0*/  LDG.E.U8 R16, desc[UR10][R16.64] ;  /* 0x0000000a10107981 */ /* 0x000ee2000c1e1100 */
[----:B------:R-:W-:-:S04]  /*42f0*/  VIADD R21, R25, 0x200 ;  /* 0x0000020019157836 */ /* 0x000fc80000000000 */
[----:B------:R-:W-:-:S06]  /*4300*/  IMAD.WIDE.U32 R10, R21, 0x4, R2 ;  /* 0x00000004150a7825 */ /* 0x000fcc00078e0002 */
[----:B------:R0:W4:Y:S01]  /*4310*/  LDG.E.U8 R10, desc[UR10][R10.64] ;  /* 0x0000000a0a0a7981 */ /* 0x000122000c1e1100 */
[----:B------:R-:W-:-:S04]  /*4320*/  VIADD R19, R25, 0x300 ;  /* 0x0000030019137836 */ /* 0x000fc80000000000 */
[----:B------:R-:W-:-:S06]  /*4330*/  IMAD.WIDE.U32 R2, R19, 0x4, R2 ;  /* 0x0000000413027825 */ /* 0x000fcc00078e0002 */
[----:B------:R1:W5:Y:S01]  /*4340*/  LDG.E.U8 R2, desc[UR10][R2.64] ;  /* 0x0000000a02027981 */ /* 0x000362000c1e1100 */
[----:B------:R-:W-:Y:S01]  /*4350*/  LOP3.LUT P3, RZ, R4, 0xff, RZ, 0xc0, !PT ;  /* 0x000000ff04ff7812 */ /* 0x000fe2000786c0ff */
[----:B------:R-:W-:Y:S01]  /*4360*/  VIADD R15, R15, 0x400 ;  /* 0x000004000f0f7836 */ /* 0x000fe20000000000 */
[----:B------:R-:W-:Y:S02]  /*4370*/  IADD3 R25, P2, PT, R25, UR6, RZ ;  /* 0x0000000619197c10 */ /* 0x000fe4000ff5e0ff */
[----:B------:R-:W-:Y:S02]  /*4380*/  IADD3 R14, P5, PT, R27, UR6, RZ ;  /* 0x000000061b0e7c10 */ /* 0x000fe4000ffbe0ff */
[----:B------:R-:W-:Y:S01]  /*4390*/  ISETP.LT.U32.AND P0, PT, R25, R6, PT ;  /* 0x000000061900720c */ /* 0x000fe20003f01070 */
[----:B------:R-:W-:-:S05]  /*43a0*/  IMAD.X R18, RZ, RZ, R8, P2 ;  /* 0x000000ffff127224 */ /* 0x000fca00010e0608 */
        /* <DEDUP_REMOVED lines=8> */
[----:B0-----:R-:W-:Y:S02]  /*4430*/  SEL R11, R25, R6, !P3 ;  /* 0x00000006190b7207 */ /* 0x001fe40005800000 */
[----:B------:R-:W-:Y:S01]  /*4440*/  SEL R4, R18, R5, !P3 ;  /* 0x0000000512047207 */ /* 0x000fe20005800000 */
[----:B------:R-:W-:Y:S01]  /*4450*/  IMAD.X R5, RZ, RZ, R8, P5 ;  /* 0x000000ffff057224 */ /* 0x000fe200028e0608 */
[----:B------:R-:W-:-:S02]  /*4460*/  ISETP.LT.U32.AND P0, PT, R14, R11, PT ;  /* 0x0000000b0e00720c */ /* 0x000fc40003f01070 */
[----:B------:R-:W-:Y:S02]  /*4470*/  LOP3.LUT R16, R16, 0x1, RZ, 0xc, !PT ;  /* 0x0000000110107812 */ /* 0x000fe400078e0cff */
[-C--:B------:R-:W-:Y:S02]  /*4480*/  ISETP.LT.AND.EX P0, PT, R5, R4.reuse, PT, P0 ;  /* 0x000000040500720c */ /* 0x080fe40003f01300 */
[----:B------:R-:W-:Y:S02]  /*4490*/  @P2 SEL R16, R22, 0x1, P4 ;  /* 0x0000000116102807 */ /* 0x000fe40002000000 */
[----:B------:R-:W-:Y:S02]  /*44a0*/  @!P4 SEL R11, R14, R11, P0 ;  /* 0x0000000b0e0bc207 */ /* 0x000fe40000000000 */
[----:B-1----:R-:W-:Y:S02]  /*44b0*/  IADD3 R3, P5, PT, R21, UR6, RZ ;  /* 0x0000000615037c10 */ /* 0x002fe4000ffbe0ff */
[----:B------:R-:W-:-:S02]  /*44c0*/  @!P4 SEL R4, R5, R4, P0 ;  /* 0x000000040504c207 */ /* 0x000fc40000000000 */
[----:B------:R-:W-:Y:S02]  /*44d0*/  LOP3.LUT P3, RZ, R16, 0xff, RZ, 0xc0, !PT ;  /* 0x000000ff10ff7812 */ /* 0x000fe4000786c0ff */
[----:B----4-:R-:W-:Y:S02]  /*44e0*/  LOP3.LUT P4, RZ, R10, 0x1, RZ, 0xc0, !PT ;  /* 0x000000010aff7812 */ /* 0x010fe4000788c0ff */
[----:B------:R-:W-:Y:S02]  /*44f0*/  SEL R14, R14, R11, !P2 ;  /* 0x0000000b0e0e7207 */ /* 0x000fe40005000000 */
[----:B------:R-:W-:Y:S01]  /*4500*/  SEL R5, R5, R4, !P2 ;  /* 0x0000000405057207 */ /* 0x000fe20005000000 */
[----:B------:R-:W-:Y:S01]  /*4510*/  IMAD.X R4, RZ, RZ, R8, P5 ;  /* 0x000000ffff047224 */ /* 0x000fe200028e0608 */
[----:B------:R-:W-:Y:S02]  /*4520*/  ISETP.LT.U32.AND P0, PT, R3, R14, PT ;  /* 0x0000000e0300720c */ /* 0x000fe40003f01070 */
[----:B------:R-:W-:-:S02]  /*4530*/  LOP3.LUT R10, R10, 0x1, RZ, 0xc, !PT ;  /* 0x000000010a0a7812 */ /* 0x000fc400078e0cff */
[-C--:B------:R-:W-:Y:S02]  /*4540*/  ISETP.LT.AND.EX P0, PT, R4, R5.reuse, PT, P0 ;  /* 0x000000050400720c */ /* 0x080fe40003f01300 */
[----:B------:R-:W-:Y:S02]  /*4550*/  @P3 SEL R10, R16, 0x1, P4 ;  /* 0x00000001100a3807 */ /* 0x000fe40002000000 */
[----:B------:R-:W-:Y:S02]  /*4560*/  @!P4 SEL R14, R3, R14, P0 ;  /* 0x0000000e030ec207 */ /* 0x000fe40000000000 */
[----:B------:R-:W-:Y:S02]  /*4570*/  @!P4 SEL R5, R4, R5, P0 ;  /* 0x000000050405c207 */ /* 0x000fe40000000000 */
[----:B------:R-:W-:Y:S02]  /*4580*/  IADD3 R6, P0, PT, R19, UR6, RZ ;  /* 0x0000000613067c10 */ /* 0x000fe4000ff1e0ff */
[----:B-----5:R-:W-:-:S02]  /*4590*/  LOP3.LUT P4, RZ, R2, 0x1, RZ, 0xc0, !PT ;  /* 0x0000000102ff7812 */ /* 0x020fc4000788c0ff */
[----:B------:R-:W-:Y:S02]  /*45a0*/  SEL R3, R3, R14, !P3 ;  /* 0x0000000e03037207 */ /* 0x000fe40005800000 */
[----:B------:R-:W-:Y:S02]  /*45b0*/  LOP3.LUT P2, RZ, R10, 0xff, RZ, 0xc0, !PT ;  /* 0x000000ff0aff7812 */ /* 0x000fe4000784c0ff */
[----:B------:R-:W-:Y:S01]  /*45c0*/  SEL R4, R4, R5, !P3 ;  /* 0x0000000504047207 */ /* 0x000fe20005800000 */
[----:B------:R-:W-:Y:S01]  /*45d0*/  IMAD.X R5, RZ, RZ, R8, P0 ;  /* 0x000000ffff057224 */ /* 0x000fe200000e0608 */
        /* <DEDUP_REMOVED lines=9> */
.L_x_189:
[----:B------:R-:W-:Y:S05]  /*4670*/  BSYNC.RECONVERGENT B2 ;  /* 0x0000000000027941 */ /* 0x000fea0003800200 */
.L_x_188:
[----:B------:R-:W-:Y:S05]  /*4680*/  @!P1 BRA `(.L_x_183) ;  /* 0x0000000000e09947 */ /* 0x000fea0003800000 */
[----:B------:R-:W-:Y:S01]  /*4690*/  ISETP.NE.AND P0, PT, R13, 0x1, PT ;  /* 0x000000010d00780c */ /* 0x000fe20003f05270 */
[----:B------:R-:W-:Y:S01]  /*46a0*/  BSSY.RECONVERGENT B2, `(.L_x_190) ;  /* 0x0000024000027945 */ /* 0x000fe20003800200 */
[----:B------:R-:W-:-:S11]  /*46b0*/  LOP3.LUT P1, RZ, R9, 0x100, RZ, 0xc0, !PT ;  /* 0x0000010009ff7812 */ /* 0x000fd6000782c0ff */
        /* <DEDUP_REMOVED lines=8> */
[----:B------:R-:W-:Y:S01]  /*4740*/  IADD3 R9, P3, PT, R9, UR6, RZ ;  /* 0x0000000609097c10 */ /* 0x000fe2000ff7e0ff */
[----:B------:R-:W-:Y:S01]  /*4750*/  VIADD R15, R15, 0x200 ;  /* 0x000002000f0f7836 */ /* 0x000fe20000000000 */
[----:B------:R-:W-:Y:S02]  /*4760*/  LOP3.LUT P2, RZ, R4, 0xff, RZ, 0xc0, !PT ;  /* 0x000000ff04ff7812 */ /* 0x000fe4000784c0ff */
[----:B------:R-:W-:Y:S01]  /*4770*/  ISETP.LT.U32.AND P0, PT, R9, R6, PT ;  /* 0x000000060900720c */ /* 0x000fe20003f01070 */
[----:B------:R-:W-:-:S05]  /*4780*/  IMAD.X R14, RZ, RZ, R8, P3 ;  /* 0x000000ffff0e7224 */ /* 0x000fca00018e0608 */
        /* <DEDUP_REMOVED lines=11> */
[----:B------:R-:W-:Y:S01]  /*4840*/  IMAD.X R2, RZ, RZ, R8, P0 ;  /* 0x000000ffff027224 */ /* 0x000fe200000e0608 */
        /* <DEDUP_REMOVED lines=9> */
.L_x_191:
[----:B------:R-:W-:Y:S05]  /*48e0*/  BSYNC.RECONVERGENT B2 ;  /* 0x0000000000027941 */ /* 0x000fea0003800200 */
.L_x_190:
[----:B------:R-:W-:Y:S05]  /*48f0*/  @P1 BRA `(.L_x_183) ;  /* 0x0000000000441947 */ /* 0x000fea0003800000 */
[----:B------:R-:W0:Y:S01]  /*4900*/  LDC.64 R2, c[0x0][0x380] ;  /* 0x0000e000ff027b82 */ /* 0x000e220000000a00 */
[----:B------:R-:W-:-:S04]  /*4910*/  IMAD.IADD R9, R15, 0x1, R12 ;  /* 0x000000010f097824 */ /* 0x000fc800078e020c */
[----:B0-----:R-:W-:-:S06]  /*4920*/  IMAD.WIDE.U32 R2, R9, 0x4, R2 ;  /* 0x0000000409027825 */ /* 0x001fcc00078e0002 */
[----:B------:R-:W2:Y:S01]  /*4930*/  LDG.E.U8 R2, desc[UR10][R2.64] ;  /* 0x0000000a02027981 */ /* 0x000ea2000c1e1100 */
[----:B------:R-:W-:Y:S02]  /*4940*/  IADD3 R9, P0, PT, R9, UR6, RZ ;  /* 0x0000000609097c10 */ /* 0x000fe4000ff1e0ff */
[----:B------:R-:W-:-:S03]  /*4950*/  LOP3.LUT P2, RZ, R4, 0xff, RZ, 0xc0, !PT ;  /* 0x000000ff04ff7812 */ /* 0x000fc6000784c0ff */
[----:B------:R-:W-:Y:S01]  /*4960*/  IMAD.X R10, RZ, RZ, R8, P0 ;  /* 0x000000ffff0a7224 */ /* 0x000fe200000e0608 */
        /* <DEDUP_REMOVED lines=10> */
.L_x_183:
[----:B0-----:R-:W-:Y:S05]  /*4a10*/  BSYNC.RECONVERGENT B1 ;  /* 0x0000000000017941 */ /* 0x001fea0003800200 */
.L_x_180:
        /* <DEDUP_REMOVED lines=24> */
.L_x_193:
[----:B------:R-:W-:Y:S05]  /*4ba0*/  BSYNC.RECONVERGENT B1 ;  /* 0x0000000000017941 */ /* 0x000fea0003800200 */
.L_x_192:
        /* <DEDUP_REMOVED lines=23> */
.L_x_195:
[----:B------:R-:W-:Y:S05]  /*4d20*/  BSYNC.RECONVERGENT B1 ;  /* 0x0000000000017941 */ /* 0x000fea0003800200 */
.L_x_194:
        /* <DEDUP_REMOVED lines=20> */
.L_x_197:
[----:B------:R-:W-:Y:S05]  /*4e70*/  BSYNC.RECONVERGENT B1 ;  /* 0x0000000000017941 */ /* 0x000fea0003800200 */
.L_x_196:
        /* <DEDUP_REMOVED lines=20> */
.L_x_199:
[----:B------:R-:W-:Y:S05]  /*4fc0*/  BSYNC.RECONVERGENT B1 ;  /* 0x0000000000017941 */ /* 0x000fea0003800200 */
.L_x_198:
        /* <DEDUP_REMOVED lines=20> */
.L_x_201:
[----:B------:R-:W-:Y:S05]  /*5110*/  BSYNC.RECONVERGENT B1 ;  /* 0x0000000000017941 */ /* 0x000fea0003800200 */
.L_x_200:
        /* <DEDUP_REMOVED lines=12> */
.L_x_203:
[----:B------:R-:W-:Y:S05]  /*51e0*/  BSYNC.RECONVERGENT B1 ;  /* 0x0000000000017941 */ /* 0x000fea0003800200 */
.L_x_202:
        /* <DEDUP_REMOVED lines=83> */
[----:B------:R-:W-:-:S07]  /*5720*/  SEL R5, R3, R5, !P2 ;  /* 0x0000000503057207 */ /* 0x000fce0005000000 */
.L_x_161:
[----:B------:R-:W-:Y:S05]  /*5730*/  BSYNC.RECONVERGENT B0 ;  /* 0x0000000000007941 */ /* 0x000fea0003800200 */
.L_x_136:
[----:B------:R-:W-:Y:S05]  /*5740*/  @P1 EXIT ;  /* 0x000000000000194d */ /* 0x000fea0003800000 */
[----:B012---:R-:W0:Y:S01]  /*5750*/  LDC.64 R2, c[0x0][0x398] ;  /* 0x0000e600ff027b82 */ /* 0x007e220000000a00 */
[----:B----4-:R-:W-:Y:S02]  /*5760*/  IMAD.MOV.U32 R7, RZ, RZ, R5 ;  /* 0x000000ffff077224 */ /* 0x010fe400078e0005 */
[----:B0-----:R-:W-:-:S05]  /*5770*/  IMAD.WIDE.U32 R2, R0, 0x10, R2 ;  /* 0x0000001000027825 */ /* 0x001fca00078e0002 */
[----:B------:R-:W-:Y:S04]  /*5780*/  STG.E.64 desc[UR10][R2.64+0x8], R6 ;  /* 0x0000080602007986 */ /* 0x000fe8000c101b0a */
[----:B------:R-:W-:Y:S01]  /*5790*/  STG.E.U8 desc[UR10][R2.64], R4 ;  /* 0x0000000402007986 */ /* 0x000fe2000c10110a */
[----:B------:R-:W-:Y:S05]  /*57a0*/  EXIT ;  /* 0x000000000000794d */ /* 0x000fea0003800000 */
.L_x_204:
        /* <DEDUP_REMOVED lines=13> */
.L_x_679:


//--------------------- .text._ZN3cub18CUB_300001_SM_10006detail6reduce28DeviceReduceSingleTileKernelINS2_10policy_hubIN4cuda3std3__45tupleIJblEEEjN6thrust24THRUST_300001_SM_1000_NS8cuda_cub9__find_if7functorIS9_EEE10Policy1000ENSB_12zip_iteratorINS8_IJNSD_26transform_input_iterator_tIbNSB_6detail15normal_iteratorINSB_10device_ptrIiEEEE7is_evenEENSB_17counting_iteratorIlNSB_11use_defaultESS_SS_EEEEEEEPS9_jSF_S9_S9_NS7_10__identityEEEvT0_T1_T2_T3_T4_T6_ --------------------------
	.section	.text._ZN3cub18CUB_300001_SM_10006detail6reduce28DeviceReduceSingleTileKernelINS2_10policy_hubIN4cuda3std3__45tupleIJblEEEjN6thrust24THRUST_300001_SM_1000_NS8cuda_cub9__find_if7functorIS9_EEE10Policy1000ENSB_12zip_iteratorINS8_IJNSD_26transform_input_iterator_tIbNSB_6detail15normal_iteratorINSB_10device_ptrIiEEEE7is_evenEENSB_17counting_iteratorIlNSB_11use_defaultESS_SS_EEEEEEEPS9_jSF_S9_S9_NS7_10__identityEEEvT0_T1_T2_T3_T4_T6_,"ax",@progbits
	.align	128
        .global         _ZN3cub18CUB_300001_SM_10006detail6reduce28DeviceReduceSingleTileKernelINS2_10policy_hubIN4cuda3std3__45tupleIJblEEEjN6thrust24THRUST_300001_SM_1000_NS8cuda_cub9__find_if7functorIS9_EEE10Policy1000ENSB_12zip_iteratorINS8_IJNSD_26transform_input_iterator_tIbNSB_6detail15normal_iteratorINSB_10device_ptrIiEEEE7is_evenEENSB_17counting_iteratorIlNSB_11use_defaultESS_SS_EEEEEEEPS9_jSF_S9_S9_NS7_10__identityEEEvT0_T1_T2_T3_T4_T6_
        .type           _ZN3cub18CUB_300001_SM_10006detail6reduce28DeviceReduceSingleTileKernelINS2_10policy_hubIN4cuda3std3__45tupleIJblEEEjN6thrust24THRUST_300001_SM_1000_NS8cuda_cub9__find_if7functorIS9_EEE10Policy1000ENSB_12zip_iteratorINS8_IJNSD_26transform_input_iterator_tIbNSB_6detail15normal_iteratorINSB_10device_ptrIiEEEE7is_evenEENSB_17counting_iteratorIlNSB_11use_defaultESS_SS_EEEEEEEPS9_jSF_S9_S9_NS7_10__identityEEEvT0_T1_T2_T3_T4_T6_,@function
        .size           _ZN3cub18CUB_300001_SM_10006detail6reduce28DeviceReduceSingleTileKernelINS2_10policy_hubIN4cuda3std3__45tupleIJblEEEjN6thrust24THRUST_300001_SM_1000_NS8cuda_cub9__find_if7functorIS9_EEE10Policy1000ENSB_12zip_iteratorINS8_IJNSD_26transform_input_iterator_tIbNSB_6detail15normal_iteratorINSB_10device_ptrIiEEEE7is_evenEENSB_17counting_iteratorIlNSB_11use_defaultESS_SS_EEEEEEEPS9_jSF_S9_S9_NS7_10__identityEEEvT0_T1_T2_T3_T4_T6_,(.L_x_680 - _ZN3cub18CUB_300001_SM_10006detail6reduce28DeviceReduceSingleTileKernelINS2_10policy_hubIN4cuda3std3__45tupleIJblEEEjN6thrust24THRUST_300001_SM_1000_NS8cuda_cub9__find_if7functorIS9_EEE10Policy1000ENSB_12zip_iteratorINS8_IJNSD_26transform_input_iterator_tIbNSB_6detail15normal_iteratorINSB_10device_ptrIiEEEE7is_evenEENSB_17counting_iteratorIlNSB_11use_defaultESS_SS_EEEEEEEPS9_jSF_S9_S9_NS7_10__identityEEEvT0_T1_T2_T3_T4_T6_)
        .other          _ZN3cub18CUB_300001_SM_10006detail6reduce28DeviceReduceSingleTileKernelINS2_10policy_hubIN4cuda3std3__45tupleIJblEEEjN6thrust24THRUST_300001_SM_1000_NS8cuda_cub9__find_if7functorIS9_EEE10Policy1000ENSB_12zip_iteratorINS8_IJNSD_26transform_input_iterator_tIbNSB_6detail15normal_iteratorINSB_10device_ptrIiEEEE7is_evenEENSB_17counting_iteratorIlNSB_11use_defaultESS_SS_EEEEEEEPS9_jSF_S9_S9_NS7_10__identityEEEvT0_T1_T2_T3_T4_T6_,@"STO_CUDA_ENTRY STV_DEFAULT"
_ZN3cub18CUB_300001_SM_10006detail6reduce28DeviceReduceSingleTileKernelINS2_10policy_hubIN4cuda3std3__45tupleIJblEEEjN6thrust24THRUST_300001_SM_1000_NS8cuda_cub9__find_if7functorIS9_EEE10Policy1000ENSB_12zip_iteratorINS8_IJNSD_26transform_input_iterator_tIbNSB_6detail15normal_iteratorINSB_10device_ptrIiEEEE7is_evenEENSB_17counting_iteratorIlNSB_11use_defaultESS_SS_EEEEEEEPS9_jSF_S9_S9_NS7_10__identityEEEvT0_T1_T2_T3_T4_T6_:
.text._ZN3cub18CUB_300001_SM_10006detail6reduce28DeviceReduceSingleTileKernelINS2_10policy_hubIN4cuda3std3__45tupleIJblEEEjN6thrust24THRUST_300001_SM_1000_NS8cuda_cub9__find_if7functorIS9_EEE10Policy1000ENSB_12zip_iteratorINS8_IJNSD_26transform_input_iterator_tIbNSB_6detail15normal_iteratorINSB_10device_ptrIiEEEE7is_evenEENSB_17counting_iteratorIlNSB_11use_defaultESS_SS_EEEEEEEPS9_jSF_S9_S9_NS7_10__identityEEEvT0_T1_T2_T3_T4_T6_:
[----:B------:R-:W-:Y:S01]  /*0000*/  LDC R1, c[0x0][0x37c] ;  /* 0x0000df00ff017b82 */ /* 0x000fe20000000800 */
[----:B------:R-:W0:Y:S07]  /*0010*/  LDCU UR4, c[0x0][0x3a0] ;  /* 0x00007400ff0477ac */ /* 0x000e2e0008000800 */
[----:B------:R-:W1:Y:S01]  /*0020*/  LDC.U8 R0, c[0x0][0x3a8] ;  /* 0x0000ea00ff007b82 */ /* 0x000e620000000000 */
[----:B------:R-:W2:Y:S01]  /*0030*/  LDCU.64 UR8, c[0x0][0x358] ;  /* 0x00006b00ff0877ac */ /* 0x000ea20008000a00 */
[----:B0-----:R-:W-:-:S09]  /*0040*/  UISETP.NE.AND UP0, UPT, UR4, URZ, UPT ;  /* 0x000000ff0400728c */ /* 0x001fd2000bf05270 */
        /* <DEDUP_REMOVED lines=9> */
.L_x_205:
[----:B------:R-:W-:Y:S01]  /*00e0*/  UISETP.GT.U32.AND UP0, UPT, UR4, 0x3ff, UPT ;  /* 0x000003ff0400788c */ /* 0x000fe2000bf04070 */
[----:B------:R-:W-:Y:S08]  /*00f0*/  BSSY.RECONVERGENT B0, `(.L_x_206) ;  /* 0x0000534000007945 */ /* 0x000ff00003800200 */
        /* <DEDUP_REMOVED lines=31> */
.L_x_212:
        /* <DEDUP_REMOVED lines=14> */
[----:B------:R-:W-:Y:S01]  /*03d0*/  ISETP.LT.U32.AND P0, PT, R16, R23, PT ;  /* 0x000000171000720c */ /* 0x000fe20003f01070 */
[----:B------:R-:W-:-:S05]  /*03e0*/  IMAD.X R13, RZ, RZ, UR7, P3 ;  /* 0x00000007ff0d7e24 */ /* 0x000fca00098e06ff */
[----:B------:R-:W-:Y:S02]  /*03f0*/  ISETP.LT.AND.EX P0, PT, R13, R14, PT, P0 ;  /* 0x0000000e0d00720c */ /* 0x000fe40003f01300 */
[C---:B--2---:R-:W-:Y:S02]  /*0400*/  LOP3.LUT P5, RZ, R20.reuse, 0x1, RZ, 0xc0, !PT ;  /* 0x0000000114ff7812 */ /* 0x044fe400078ac0ff */
[----:B------:R-:W-:Y:S02]  /*0410*/  LOP3.LUT R20, R20, 0x1, RZ, 0xc, !PT ;  /* 0x0000000114147812 */ /* 0x000fe400078e0cff */
[----:B------:R-:W-:Y:S02]  /*0420*/  @P2 SEL R20, R12, 0x1, P5 ;  /* 0x000000010c142807 */ /* 0x000fe40002800000 */
[----:B------:R-:W-:Y:S02]  /*0430*/  IADD3 R12, P6, PT, R16, 0x100, RZ ;  /* 0x00000100100c7810 */ /* 0x000fe40007fde0ff */
[----:B------:R-:W-:-:S02]  /*0440*/  LOP3.LUT P3, RZ, R20, 0xff, RZ, 0xc0, !PT ;  /* 0x000000ff14ff7812 */ /* 0x000fc4000786c0ff */
[C---:B---3--:R-:W-:Y:S01]  /*0450*/  LOP3.LUT P4, RZ, R21.reuse, 0x1, RZ, 0xc0, !PT ;  /* 0x0000000115ff7812 */ /* 0x048fe2000788c0ff */
[----:B0-----:R-:W-:Y:S01]  /*0460*/  IMAD.X R9, RZ, RZ, R13, P6 ;  /* 0x000000ffff097224 */ /* 0x001fe200030e060d */
[----:B------:R-:W-:Y:S02]  /*0470*/  LOP3.LUT R21, R21, 0x1, RZ, 0xc, !PT ;  /* 0x0000000115157812 */ /* 0x000fe400078e0cff */
[C---:B------:R-:W-:Y:S02]  /*0480*/  @!P5 SEL R23, R16.reuse, R23, P0 ;  /* 0x000000171017d207 */ /* 0x040fe40000000000 */
[C---:B------:R-:W-:Y:S02]  /*0490*/  @!P5 SEL R14, R13.reuse, R14, P0 ;  /* 0x0000000e0d0ed207 */ /* 0x040fe40000000000 */
[----:B------:R-:W-:Y:S02]  /*04a0*/  SEL R25, R16, R23, !P2 ;  /* 0x0000001710197207 */ /* 0x000fe40005000000 */
[----:B------:R-:W-:-:S02]  /*04b0*/  SEL R14, R13, R14, !P2 ;  /* 0x0000000e0d0e7207 */ /* 0x000fc40005000000 */
[-C--:B------:R-:W-:Y:S02]  /*04c0*/  ISETP.LT.U32.AND P0, PT, R12, R25.reuse, PT ;  /* 0x000000190c00720c */ /* 0x080fe40003f01070 */
[----:B------:R-:W-:Y:S02]  /*04d0*/  @P3 SEL R21, R20, 0x1, P4 ;  /* 0x0000000114153807 */ /* 0x000fe40002000000 */
[----:B------:R-:W-:Y:S02]  /*04e0*/  ISETP.LT.AND.EX P0, PT, R9, R14, PT, P0 ;  /* 0x0000000e0900720c */ /* 0x000fe40003f01300 */
[----:B------:R-:W-:Y:S02]  /*04f0*/  LOP3.LUT P2, RZ, R21, 0xff, RZ, 0xc0, !PT ;  /* 0x000000ff15ff7812 */ /* 0x000fe4000784c0ff */
[----:B------:R-:W-:Y:S02]  /*0500*/  @!P4 SEL R25, R12, R25, P0 ;  /* 0x000000190c19c207 */ /* 0x000fe40000000000 */
[----:B------:R-:W-:-:S02]  /*0510*/  IADD3 R23, P5, PT, R16, 0x200, RZ ;  /* 0x0000020010177810 */ /* 0x000fc40007fbe0ff */
[C---:B------:R-:W-:Y:S02]  /*0520*/  @!P4 SEL R14, R9.reuse, R14, P0 ;  /* 0x0000000e090ec207 */ /* 0x040fe40000000000 */
[----:B----4-:R-:W-:Y:S01]  /*0530*/  LOP3.LUT P4, RZ, R22, 0x1, RZ, 0xc0, !PT ;  /* 0x0000000116ff7812 */ /* 0x010fe2000788c0ff */
[----:B------:R-:W-:Y:S01]  /*0540*/  IMAD.X R8, RZ, RZ, R13, P5 ;  /* 0x000000ffff087224 */ /* 0x000fe200028e060d */
[----:B------:R-:W-:Y:S02]  /*0550*/  SEL R12, R12, R25, !P3 ;  /* 0x000000190c0c7207 */ /* 0x000fe40005800000 */
[----:B------:R-:W-:Y:S02]  /*0560*/  SEL R9, R9, R14, !P3 ;  /* 0x0000000e09097207 */ /* 0x000fe40005800000 */
[----:B------:R-:W-:Y:S02]  /*0570*/  ISETP.LT.U32.AND P0, PT, R23, R12, PT ;  /* 0x0000000c1700720c */ /* 0x000fe40003f01070 */
[----:B------:R-:W-:-:S02]  /*0580*/  LOP3.LUT R22, R22, 0x1, RZ, 0xc, !PT ;  /* 0x0000000116167812 */ /* 0x000fc400078e0cff */
[-C--:B------:R-:W-:Y:S02]  /*0590*/  ISETP.LT.AND.EX P0, PT, R8, R9.reuse, PT, P0 ;  /* 0x000000090800720c */ /* 0x080fe40003f01300 */
[----:B------:R-:W-:Y:S02]  /*05a0*/  @P2 SEL R22, R21, 0x1, P4 ;  /* 0x0000000115162807 */ /* 0x000fe40002000000 */
[----:B------:R-:W-:Y:S02]  /*05b0*/  @!P4 SEL R12, R23, R12, P0 ;  /* 0x0000000c170cc207 */ /* 0x000fe40000000000 */
[----:B------:R-:W-:Y:S02]  /*05c0*/  LOP3.LUT P3, RZ, R22, 0xff, RZ, 0xc0, !PT ;  /* 0x000000ff16ff7812 */ /* 0x000fe4000786c0ff */
[----:B------:R-:W-:Y:S02]  /*05d0*/  @!P4 SEL R9, R8, R9, P0 ;  /* 0x000000090809c207 */ /* 0x000fe40000000000 */
[----:B------:R-:W-:-:S02]  /*05e0*/  IADD3 R14, P0, PT, R16, 0x300, RZ ;  /* 0x00000300100e7810 */ /* 0x000fc40007f1e0ff */
[----:B-----5:R-:W-:Y:S02]  /*05f0*/  LOP3.LUT P4, RZ, R19, 0x1, RZ, 0xc0, !PT ;  /* 0x0000000113ff7812 */ /* 0x020fe4000788c0ff */
[----:B------:R-:W-:Y:S02]  /*0600*/  SEL R23, R23, R12, !P2 ;  /* 0x0000000c17177207 */ /* 0x000fe40005000000 */
[----:B------:R-:W-:Y:S01]  /*0610*/  SEL R8, R8, R9, !P2 ;  /* 0x0000000908087207 */ /* 0x000fe20005000000 */
[----:B------:R-:W-:Y:S01]  /*0620*/  IMAD.X R9, RZ, RZ, R13, P0 ;  /* 0x000000ffff097224 */ /* 0x000fe200000e060d */
[----:B------:R-:W-:Y:S02]  /*0630*/  ISETP.LT.U32.AND P0, PT, R14, R23, PT ;  /* 0x000000170e00720c */ /* 0x000fe40003f01070 */
[----:B------:R-:W-:Y:S02]  /*0640*/  LOP3.LUT R19, R19, 0x1, RZ, 0xc, !PT ;  /* 0x0000000113137812 */ /* 0x000fe400078e0cff */
[----:B------:R-:W-:-:S02]  /*0650*/  ISETP.LT.AND.EX P0, PT, R9, R8, PT, P0 ;  /* 0x000000080900720c */ /* 0x000fc40003f01300 */
[----:B------:R-:W-:Y:S02]  /*0660*/  @P3 SEL R19, R22, 0x1, P4 ;  /* 0x0000000116133807 */ /* 0x000fe40002000000 */
[----:B------:R-:W-:Y:S02]  /*0670*/  @!P4 SEL R23, R14, R23, P0 ;  /* 0x000000170e17c207 */ /* 0x000fe40000000000 */
[----:B------:R-:W-:Y:S02]  /*0680*/  @!P4 SEL R8, R9, R8, P0 ;  /* 0x000000080908c207 */ /* 0x000fe40000000000 */
[----:B------:R-:W-:Y:S02]  /*0690*/  LOP3.LUT P2, RZ, R19, 0xff, RZ, 0xc0, !PT ;  /* 0x000000ff13ff7812 */ /* 0x000fe4000784c0ff */
[----:B------:R-:W-:Y:S02]  /*06a0*/  IADD3 R21, P0, PT, R16, 0x400, RZ ;  /* 0x0000040010157810 */ /* 0x000fe40007f1e0ff */
[----:B------:R-:W-:-:S02]  /*06b0*/  LOP3.LUT P4, RZ, R18, 0x1, RZ, 0xc0, !PT ;  /* 0x0000000112ff7812 */ /* 0x000fc4000788c0ff */
        /* <DEDUP_REMOVED lines=8> */
[----:B------:R-:W-:Y:S02]  /*0740*/  IADD3 R12, P5, PT, R16, 0x500, RZ ;  /* 0x00000500100c7810 */ /* 0x000fe40007fbe0ff */
[----:B------:R-:W-:Y:S02]  /*0750*/  @!P4 SEL R9, R8, R9, P0 ;  /* 0x000000090809c207 */ /* 0x000fe40000000000 */
[----:B------:R-:W-:Y:S01]  /*0760*/  LOP3.LUT P3, RZ, R18, 0xff, RZ, 0xc0, !PT ;  /* 0x000000ff12ff7812 */ /* 0x000fe2000786c0ff */
[----:B------:R-:W-:Y:S01]  /*0770*/  IMAD.X R19, RZ, RZ, R13, P5 ;  /* 0x000000ffff137224 */ /* 0x000fe200028e060d */
[----:B------:R-:W-:Y:S02]  /*0780*/  LOP3.LUT P4, RZ, R17, 0x1, RZ, 0xc0, !PT ;  /* 0x0000000111ff7812 */ /* 0x000fe4000788c0ff */
[----:B------:R-:W-:-:S02]  /*0790*/  SEL R21, R21, R14, !P2 ;  /* 0x0000000e15157207 */ /* 0x000fc40005000000 */
[----:B------:R-:W-:Y:S02]  /*07a0*/  SEL R8, R8, R9, !P2 ;  /* 0x0000000908087207 */ /* 0x000fe40005000000 */
[-C--:B------:R-:W-:Y:S02]  /*07b0*/  ISETP.LT.U32.AND P0, PT, R12, R21.reuse, PT ;  /* 0x000000150c00720c */ /* 0x080fe40003f01070 */
[----:B------:R-:W-:Y:S02]  /*07c0*/  LOP3.LUT R17, R17, 0x1, RZ, 0xc, !PT ;  /* 0x0000000111117812 */ /* 0x000fe400078e0cff */
[----:B------:R-:W-:Y:S02]  /*07d0*/  ISETP.LT.AND.EX P0, PT, R19, R8, PT, P0 ;  /* 0x000000081300720c */ /* 0x000fe40003f01300 */
[----:B------:R-:W-:Y:S02]  /*07e0*/  @P3 SEL R17, R18, 0x1, P4 ;  /* 0x0000000112113807 */ /* 0x000fe40002000000 */
[----:B------:R-:W-:-:S02]  /*07f0*/  @!P4 SEL R21, R12, R21, P0 ;  /* 0x000000150c15c207 */ /* 0x000fc40000000000 */
[----:B------:R-:W-:Y:S02]  /*0800*/  IADD3 R9, P5, PT, R16, 0x600, RZ ;  /* 0x0000060010097810 */ /* 0x000fe40007fbe0ff */
[----:B------:R-:W-:Y:S02]  /*0810*/  @!P4 SEL R8, R19, R8, P0 ;  /* 0x000000081308c207 */ /* 0x000fe40000000000 */
[----:B------:R-:W-:Y:S02]  /*0820*/  LOP3.LUT P4, RZ, R15, 0x1, RZ, 0xc0, !PT ;  /* 0x000000010fff7812 */ /* 0x000fe4000788c0ff */
[----:B------:R-:W-:Y:S02]  /*0830*/  LOP3.LUT P2, RZ, R17, 0xff, RZ, 0xc0, !PT ;  /* 0x000000ff11ff7812 */ /* 0x000fe4000784c0ff */
[----:B------:R-:W-:Y:S02]  /*0840*/  SEL R12, R12, R21, !P3 ;  /* 0x000000150c0c7207 */ /* 0x000fe40005800000 */
        /* <DEDUP_REMOVED lines=8> */
[----:B------:R-:W-:-:S02]  /*08d0*/  @P2 SEL R15, R17, 0x1, P4 ;  /* 0x00000001110f2807 */ /* 0x000fc40002000000 */
[----:B------:R-:W-:Y:S02]  /*08e0*/  IADD3 R16, P0, PT, R16, 0x700, RZ ;  /* 0x0000070010107810 */ /* 0x000fe40007f1e0ff */
[----:B------:R-:W-:Y:S02]  /*08f0*/  SEL R9, R9, R12, !P2 ;  /* 0x0000000c09097207 */ /* 0x000fe40005000000 */
[----:B------:R-:W-:Y:S01]  /*0900*/  SEL R17, R8, R19, !P2 ;  /* 0x0000001308117207 */ /* 0x000fe20005000000 */
[----:B------:R-:W-:Y:S01]  /*0910*/  IMAD.X R14, RZ, RZ, R13, P0 ;  /* 0x000000ffff0e7224 */ /* 0x000fe200000e060d */
[----:B------:R-:W-:Y:S02]  /*0920*/  LOP3.LUT P2, RZ, R15, 0xff, RZ, 0xc0, !PT ;  /* 0x000000ff0fff7812 */ /* 0x000fe4000784c0ff */
[----:B------:R-:W-:Y:S02]  /*0930*/  ISETP.NE.AND P4, PT, R10, RZ, PT ;  /* 0x000000ff0a00720c */ /* 0x000fe40003f85270 */
[----:B------:R-:W-:-:S02]  /*0940*/  ISETP.LT.U32.AND P0, PT, R16, R9, PT ;  /* 0x000000091000720c */ /* 0x000fc40003f01070 */
[----:B------:R-:W-:Y:S02]  /*0950*/  LOP3.LUT R11, R11, 0x1, RZ, 0xc, !PT ;  /* 0x000000010b0b7812 */ /* 0x000fe400078e0cff */
[----:B------:R-:W-:-:S04]  /*0960*/  ISETP.LT.AND.EX P0, PT, R14, R17, PT, P0 ;  /* 0x000000110e00720c */ /* 0x000fc80003f01300 */
[----:B------:R-:W-:Y:S02]  /*0970*/  @!P3 SEL R9, R16, R9, P0 ;  /* 0x000000091009b207 */ /* 0x000fe40000000000 */
[----:B------:R-:W-:Y:S02]  /*0980*/  @!P3 SEL R17, R14, R17, P0 ;  /* 0x000000110e11b207 */ /* 0x000fe40000000000 */
[----:B------:R-:W-:Y:S02]  /*0990*/  @P2 SEL R11, R15, 0x1, P3 ;  /* 0x000000010f0b2807 */ /* 0x000fe40001800000 */
[----:B------:R-:W-:Y:S02]  /*09a0*/  SEL R13, R16, R9, !P2 ;  /* 0x00000009100d7207 */ /* 0x000fe40005000000 */
[----:B------:R-:W-:Y:S02]  /*09b0*/  SEL R14, R14, R17, !P2 ;  /* 0x000000110e0e7207 */ /* 0x000fe40005000000 */
[----:B------:R-:W-:Y:S01]  /*09c0*/  PRMT R12, R11, 0x7610, R12 ;  /* 0x000076100b0c7816 */ /* 0x000fe2000000000c */
[----:B------:R-:W-:Y:S06]  /*09d0*/  @P4 BRA `(.L_x_212) ;  /* 0xfffffff800444947 */ /* 0x000fec000383ffff */
.L_x_211:
[----:B------:R-:W-:Y:S05]  /*09e0*/  BSYNC.RECONVERGENT B2 ;  /* 0x0000000000027941 */ /* 0x000fea0003800200 */
.L_x_210:
        /* <DEDUP_REMOVED lines=12> */
[----:B------:R-:W-:Y:S01]  /*0ab0*/  LOP3.LUT P3, RZ, R12, 0xff, RZ, 0xc0, !PT ;  /* 0x000000ff0cff7812 */ /* 0x000fe2000786c0ff */
[C---:B------:R-:W-:Y:S01]  /*0ac0*/  VIADD R8, R7.reuse, 0x100 ;  /* 0x0000010007087836 */ /* 0x040fe20000000000 */
[----:B--2---:R-:W-:-:S04]  /*0ad0*/  IADD3 R16, P2, PT, R7, UR10, RZ ;  /* 0x0000000a07107c10 */ /* 0x004fc8000ff5e0ff */
[----:B------:R-:W-:Y:S01]  /*0ae0*/  ISETP.LT.U32.AND P0, PT, R16, R13, PT ;  /* 0x0000000d1000720c */ /* 0x000fe20003f01070 */
[----:B------:R-:W-:Y:S01]  /*0af0*/  IMAD.X R17, RZ, RZ, UR11, P2 ;  /* 0x0000000bff117e24 */ /* 0x000fe200090e06ff */
[----:B------:R-:W-:Y:S01]  /*0b00*/  IADD3 R8, P5, PT, R8, UR10, RZ ;  /* 0x0000000a08087c10 */ /* 0x000fe2000ffbe0ff */
[----:B0-----:R-:W-:-:S03]  /*0b10*/  VIADD R4, R7, 0x200 ;  /* 0x0000020007047836 */ /* 0x001fc60000000000 */
[----:B------:R-:W-:Y:S01]  /*0b20*/  ISETP.LT.AND.EX P0, PT, R17, R14, PT, P0 ;  /* 0x0000000e1100720c */ /* 0x000fe20003f01300 */
[----:B------:R-:W-:Y:S01]  /*0b30*/  IMAD.X R5, RZ, RZ, UR11, P5 ;  /* 0x0000000bff057e24 */ /* 0x000fe2000a8e06ff */
[C---:B---3--:R-:W-:Y:S02]  /*0b40*/  LOP3.LUT P4, RZ, R6.reuse, 0x1, RZ, 0xc0, !PT ;  /* 0x0000000106ff7812 */ /* 0x048fe4000788c0ff */
[----:B------:R-:W-:Y:S02]  /*0b50*/  LOP3.LUT R6, R6, 0x1, RZ, 0xc, !PT ;  /* 0x0000000106067812 */ /* 0x000fe400078e0cff */
[----:B------:R-:W-:-:S04]  /*0b60*/  @P3 SEL R6, R12, 0x1, P4 ;  /* 0x000000010c063807 */ /* 0x000fc80002000000 */
[----:B------:R-:W-:-:S05]  /*0b70*/  LOP3.LUT P2, RZ, R6, 0xff, RZ, 0xc0, !PT ;  /* 0x000000ff06ff7812 */ /* 0x000fca000784c0ff */
[C---:B------:R-:W-:Y:S02]  /*0b80*/  @!P4 SEL R13, R16.reuse, R13, P0 ;  /* 0x0000000d100dc207 */ /* 0x040fe40000000000 */
[----:B------:R-:W-:Y:S02]  /*0b90*/  @!P4 SEL R14, R17, R14, P0 ;  /* 0x0000000e110ec207 */ /* 0x000fe40000000000 */
[----:B----4-:R-:W-:Y:S02]  /*0ba0*/  LOP3.LUT P4, RZ, R9, 0x1, RZ, 0xc0, !PT ;  /* 0x0000000109ff7812 */ /* 0x010fe4000788c0ff */
[----:B------:R-:W-:Y:S02]  /*0bb0*/  SEL R15, R16, R13, !P3 ;  /* 0x0000000d100f7207 */ /* 0x000fe40005800000 */
[----:B------:R-:W-:Y:S02]  /*0bc0*/  SEL R14, R17, R14, !P3 ;  /* 0x0000000e110e7207 */ /* 0x000fe40005800000 */
[----:B------:R-:W-:-:S02]  /*0bd0*/  ISETP.LT.U32.AND P0, PT, R8, R15, PT ;  /* 0x0000000f0800720c */ /* 0x000fc40003f01070 */
[----:B------:R-:W-:Y:S02]  /*0be0*/  LOP3.LUT R9, R9, 0x1, RZ, 0xc, !PT ;  /* 0x0000000109097812 */ /* 0x000fe400078e0cff */
[-C--:B------:R-:W-:Y:S02]  /*0bf0*/  ISETP.LT.AND.EX P0, PT, R5, R14.reuse, PT, P0 ;  /* 0x0000000e0500720c */ /* 0x080fe40003f01300 */
[----:B------:R-:W-:Y:S02]  /*0c00*/  @P2 SEL R9, R6, 0x1, P4 ;  /* 0x0000000106092807 */ /* 0x000fe40002000000 */
[----:B------:R-:W-:Y:S02]  /*0c10*/  @!P4 SEL R15, R8, R15, P0 ;  /* 0x0000000f080fc207 */ /* 0x000fe40000000000 */
[----:B------:R-:W-:Y:S01]  /*0c20*/  IADD3 R13, P5, PT, R4, UR10, RZ ;  /* 0x0000000a040d7c10 */ /* 0x000fe2000ffbe0ff */
[----:B------:R-:W-:Y:S01]  /*0c30*/  VIADD R4, R7, 0x300 ;  /* 0x0000030007047836 */ /* 0x000fe20000000000 */
[----:B------:R-:W-:Y:S01]  /*0c40*/  LOP3.LUT P3, RZ, R9, 0xff, RZ, 0xc0, !PT ;  /* 0x000000ff09ff7812 */ /* 0x000fe2000786c0ff */
[----:B------:R-:W-:Y:S01]  /*0c50*/  VIADD R7, R7, 0x400 ;  /* 0x0000040007077836 */ /* 0x000fe20000000000 */
[----:B------:R-:W-:-:S02]  /*0c60*/  @!P4 SEL R14, R5, R14, P0 ;  /* 0x0000000e050ec207 */ /* 0x000fc40000000000 */
[----:B-----5:R-:W-:Y:S02]  /*0c70*/  LOP3.LUT P4, RZ, R10, 0x1, RZ, 0xc0, !PT ;  /* 0x000000010aff7812 */ /* 0x020fe4000788c0ff */
[----:B------:R-:W-:Y:S02]  /*0c80*/  SEL R6, R8, R15, !P2 ;  /* 0x0000000f08067207 */ /* 0x000fe40005000000 */
[----:B------:R-:W-:Y:S01]  /*0c90*/  SEL R8, R5, R14, !P2 ;  /* 0x0000000e05087207 */ /* 0x000fe20005000000 */
[----:B------:R-:W-:Y:S01]  /*0ca0*/  IMAD.X R5, RZ, RZ, UR11, P5 ;  /* 0x0000000bff057e24 */ /* 0x000fe2000a8e06ff */
[----:B------:R-:W-:Y:S02]  /*0cb0*/  ISETP.LT.U32.AND P0, PT, R13, R6, PT ;  /* 0x000000060d00720c */ /* 0x000fe40003f01070 */
[----:B------:R-:W-:Y:S02]  /*0cc0*/  LOP3.LUT R10, R10, 0x1, RZ, 0xc, !PT ;  /* 0x000000010a0a7812 */ /* 0x000fe400078e0cff */
[----:B------:R-:W-:-:S02]  /*0cd0*/  ISETP.LT.AND.EX P0, PT, R5, R8, PT, P0 ;  /* 0x000000080500720c */ /* 0x000fc40003f01300 */
[----:B------:R-:W-:Y:S02]  /*0ce0*/  @P3 SEL R10, R9, 0x1, P4 ;  /* 0x00000001090a3807 */ /* 0x000fe40002000000 */
[----:B------:R-:W-:Y:S02]  /*0cf0*/  @!P4 SEL R6, R13, R6, P0 ;  /* 0x000000060d06c207 */ /* 0x000fe40000000000 */
[----:B------:R-:W-:Y:S02]  /*0d00*/  @!P4 SEL R8, R5, R8, P0 ;  /* 0x000000080508c207 */ /* 0x000fe40000000000 */
[----:B------:R-:W-:Y:S02]  /*0d10*/  IADD3 R4, P0, PT, R4, UR10, RZ ;  /* 0x0000000a04047c10 */ /* 0x000fe4000ff1e0ff */
[----:B------:R-:W-:Y:S02]  /*0d20*/  LOP3.LUT P4, RZ, R11, 0x1, RZ, 0xc0, !PT ;  /* 0x000000010bff7812 */ /* 0x000fe4000788c0ff */
[----:B------:R-:W-:Y:S01]  /*0d30*/  LOP3.LUT P2, RZ, R10, 0xff, RZ, 0xc0, !PT ;  /* 0x000000ff0aff7812 */ /* 0x000fe2000784c0ff */
[----:B------:R-:W-:Y:S01]  /*0d40*/  IMAD.X R14, RZ, RZ, UR11, P0 ;  /* 0x0000000bff0e7e24 */ /* 0x000fe200080e06ff */
[----:B------:R-:W-:-:S02]  /*0d50*/  SEL R13, R13, R6, !P3 ;  /* 0x000000060d0d7207 */ /* 0x000fc40005800000 */
[----:B------:R-:W-:Y:S02]  /*0d60*/  SEL R5, R5, R8, !P3 ;  /* 0x0000000805057207 */ /* 0x000fe40005800000 */
[----:B------:R-:W-:Y:S02]  /*0d70*/  ISETP.LT.U32.AND P0, PT, R4, R13, PT ;  /* 0x0000000d0400720c */ /* 0x000fe40003f01070 */
[----:B------:R-:W-:Y:S02]  /*0d80*/  LOP3.LUT R11, R11, 0x1, RZ, 0xc, !PT ;  /* 0x000000010b0b7812 */ /* 0x000fe400078e0cff */
[----:B------:R-:W-:-:S03]  /*0d90*/  ISETP.LT.AND.EX P0, PT, R14, R5, PT, P0 ;  /* 0x000000050e00720c */ /* 0x000fc60003f01300 */
[----:B------:R-:W-:Y:S02]  /*0da0*/  @P2 SEL R11, R10, 0x1, P4 ;  /* 0x000000010a0b2807 */ /* 0x000fe40002000000 */
[----:B------:R-:W-:Y:S02]  /*0db0*/  @!P4 SEL R13, R4, R13, P0 ;  /* 0x0000000d040dc207 */ /* 0x000fe40000000000 */
[----:B------:R-:W-:Y:S02]  /*0dc0*/  @!P4 SEL R5, R14, R5, P0 ;  /* 0x000000050e05c207 */ /* 0x000fe40000000000 */
[----:B------:R-:W-:Y:S02]  /*0dd0*/  SEL R13, R4, R13, !P2 ;  /* 0x0000000d040d7207 */ /* 0x000fe40005000000 */
[----:B------:R-:W-:Y:S02]  /*0de0*/  SEL R14, R14, R5, !P2 ;  /* 0x000000050e0e7207 */ /* 0x000fe40005000000 */
[----:B------:R-:W-:-:S07]  /*0df0*/  PRMT R12, R11, 0x7610, R12 ;  /* 0x000076100b0c7816 */ /* 0x000fce000000000c */
.L_x_214:
[----:B------:R-:W-:Y:S05]  /*0e00*/  BSYNC.RECONVERGENT B2 ;  /* 0x0000000000027941 */ /* 0x000fea0003800200 */
.L_x_213:
        /* <DEDUP_REMOVED lines=37> */
.L_x_216:
[----:B------:R-:W-:Y:S05]  /*1060*/  BSYNC.RECONVERGENT B2 ;  /* 0x0000000000027941 */ /* 0x000fea0003800200 */
.L_x_215:
        /* <DEDUP_REMOVED lines=18> */
.L_x_209:
[----:B------:R-:W-:Y:S05]  /*1190*/  BSYNC.RECONVERGENT B1 ;  /* 0x0000000000017941 */ /* 0x000fea0003800200 */
.L_x_208:
[----:B------:R-:W-:-:S09]  /*11a0*/  UISETP.GE.U32.AND UP0, UPT, UR4, 0x100, UPT ;  /* 0x000001000400788c */ /* 0x000fd2000bf06070 */
        /* <DEDUP_REMOVED lines=25> */
.L_x_219:
[----:B------:R-:W-:Y:S05]  /*1340*/  BSYNC.RECONVERGENT B1 ;  /* 0x0000000000017941 */ /* 0x000fea0003800200 */
.L_x_218:
        /* <DEDUP_REMOVED lines=19> */
[C---:B------:R-:W-:Y:S02]  /*1480*/  @!P0 SEL R14, R7.reuse, R14, P3 ;  /* 0x0000000e070e8207 */ /* 0x040fe40001800000 */
[----:B------:R-:W-:Y:S02]  /*1490*/  @P0 PRMT R12, R2, 0x7610, R12 ;  /* 0x00007610020c0816 */ /* 0x000fe4000000000c */
[----:B------:R-:W-:Y:S02]  /*14a0*/  @P0 SEL R13, R4, R13, !P6 ;  /* 0x0000000d040d0207 */ /* 0x000fe40007000000 */
[----:B------:R-:W-:-:S07]  /*14b0*/  @P0 SEL R14, R7, R14, !P6 ;  /* 0x0000000e070e0207 */ /* 0x000fce0007000000 */
.L_x_221:
[----:B------:R-:W-:Y:S05]  /*14c0*/  BSYNC.RECONVERGENT B1 ;  /* 0x0000000000017941 */ /* 0x000fea0003800200 */
.L_x_220:
        /* <DEDUP_REMOVED lines=16> */
[C---:B------:R-:W-:Y:S02]  /*15d0*/  @!P0 SEL R14, R7.reuse, R14, P2 ;  /* 0x0000000e070e8207 */ /* 0x040fe40001000000 */
[----:B------:R-:W-:Y:S02]  /*15e0*/  @P0 PRMT R12, R2, 0x7610, R12 ;  /* 0x00007610020c0816 */ /* 0x000fe4000000000c */
[----:B------:R-:W-:Y:S02]  /*15f0*/  @P0 SEL R13, R4, R13, !P3 ;  /* 0x0000000d040d0207 */ /* 0x000fe40005800000 */
[----:B------:R-:W-:-:S07]  /*1600*/  @P0 SEL R14, R7, R14, !P3 ;  /* 0x0000000e070e0207 */ /* 0x000fce0005800000 */
.L_x_223:
[----:B------:R-:W-:Y:S05]  /*1610*/  BSYNC.RECONVERGENT B1 ;  /* 0x0000000000017941 */ /* 0x000fea0003800200 */
.L_x_222:
        /* <DEDUP_REMOVED lines=16> */
[C---:B------:R-:W-:Y:S02]  /*1720*/  @!P0 SEL R14, R7.reuse, R14, P2 ;  /* 0x0000000e070e8207 */ /* 0x040fe40001000000 */
[----:B------:R-:W-:Y:S02]  /*1730*/  @P0 PRMT R12, R2, 0x7610, R12 ;  /* 0x00007610020c0816 */ /* 0x000fe4000000000c */
[----:B------:R-:W-:Y:S02]  /*1740*/  @P0 SEL R13, R4, R13, !P3 ;  /* 0x0000000d040d0207 */ /* 0x000fe40005800000 */
[----:B------:R-:W-:-:S07]  /*1750*/  @P0 SEL R14, R7, R14, !P3 ;  /* 0x0000000e070e0207 */ /* 0x000fce0005800000 */
.L_x_225:
[----:B------:R-:W-:Y:S05]  /*1760*/  BSYNC.RECONVERGENT B1 ;  /* 0x0000000000017941 */ /* 0x000fea0003800200 */
.L_x_224:
        /* <DEDUP_REMOVED lines=20> */
.L_x_227:
[----:B------:R-:W-:Y:S05]  /*18b0*/  BSYNC.RECONVERGENT B1 ;  /* 0x0000000000017941 */ /* 0x000fea0003800200 */
.L_x_226:
[----:B------:R-:W-:Y:S04]  /*18c0*/  BSSY.RECONVERGENT B1, `(.L_x_228) ;  /* 0x000000c000017945 */ /* 0x000fe80003800200 */
[----:B------:R-:W-:Y:S05]  /*18d0*/  @P1 BRA `(.L_x_229) ;  /* 0x0000000000281947 */ /* 0x000fea0003800000 */
[----:B0-----:R-:W0:Y:S01]  /*18e0*/  S2R R5, SR_CgaCtaId ;  /* 0x0000000000057919 */ /* 0x001e220000008800 */
[----:B----4-:R-:W-:Y:S02]  /*18f0*/  MOV R4, 0x400 ;  /* 0x0000040000047802 */ /* 0x010fe40000000f00 */
[----:B------:R-:W-:-:S04]  /*1900*/  SHF.R.U32.HI R2, RZ, 0x1, R3 ;  /* 0x00000001ff027819 */ /* 0x000fc80000011603 */
[----:B------:R-:W-:Y:S02]  /*1910*/  LOP3.LUT R2, R2, 0x1f0, RZ, 0xc0, !PT ;  /* 0x000001f002027812 */ /* 0x000fe400078ec0ff */
[----:B0-----:R-:W-:Y:S01]  /*1920*/  LEA R5, R5, R4, 0x18 ;  /* 0x0000000405057211 */ /* 0x001fe200078ec0ff */
[----:B------:R-:W-:-:S04]  /*1930*/  IMAD.MOV.U32 R4, RZ, RZ, R13 ;  /* 0x000000ffff047224 */ /* 0x000fc800078e000d */
[----:B--2---:R-:W-:Y:S02]  /*1940*/  IMAD.IADD R7, R2, 0x1, R5 ;  /* 0x0000000102077824 */ /* 0x004fe400078e0205 */
[----:B------:R-:W-:-:S03]  /*1950*/  IMAD.MOV.U32 R5, RZ, RZ, R14 ;  /* 0x000000ffff057224 */ /* 0x000fc600078e000e */
[----:B------:R0:W-:Y:S04]  /*1960*/  STS.U8 [R7+0x8], R12 ;  /* 0x0000080c07007388 */ /* 0x0001e80000000000 */
[----:B------:R0:W-:Y:S02]  /*1970*/  STS.64 [R7+0x10], R4 ;  /* 0x0000100407007388 */ /* 0x0001e40000000a00 */
.L_x_229:
[----:B------:R-:W-:Y:S05]  /*1980*/  BSYNC.RECONVERGENT B1 ;  /* 0x0000000000017941 */ /* 0x000fea0003800200 */
.L_x_228:
        /* <DEDUP_REMOVED lines=8> */
[----:B0---4-:R-:W0:Y:S04]  /*1a10*/  LDS.64 R4, [UR5+0x20] ;  /* 0x00002005ff047984 */ /* 0x011e280008000a00 */
[----:B------:R-:W4:Y:S04]  /*1a20*/  LDS.U8 R15, [UR5+0x28] ;  /* 0x00002805ff0f7984 */ /* 0x000f280008000000 */
[----:B------:R-:W1:Y:S04]  /*1a30*/  LDS.64 R8, [UR5+0x30] ;  /* 0x00003005ff087984 */ /* 0x000e680008000a00 */
[----:B------:R-:W1:Y:S04]  /*1a40*/  LDS.U8 R16, [UR5+0x38] ;  /* 0x00003805ff107984 */ /* 0x000e680008000000 */
[----:B--2---:R-:W2:Y:S04]  /*1a50*/  LDS.64 R6, [UR5+0x40] ;  /* 0x00004005ff067984 */ /* 0x004ea80008000a00 */
[----:B------:R-:W2:Y:S04]  /*1a60*/  LDS.U8 R17, [UR5+0x48] ;  /* 0x00004805ff117984 */ /* 0x000ea80008000000 */
[----:B------:R-:W2:Y:S04]  /*1a70*/  LDS.64 R2, [UR5+0x50] ;  /* 0x00005005ff027984 */ /* 0x000ea80008000a00 */
[----:B------:R-:W-:Y:S01]  /*1a80*/  LDS.U8 R18, [UR5+0x68] ;  /* 0x00006805ff127984 */ /* 0x000fe20008000000 */
[----:B-----5:R-:W-:-:S02]  /*1a90*/  ISETP.NE.AND P2, PT, R10, RZ, PT ;  /* 0x000000ff0a00720c */ /* 0x020fc40003f45270 */
[----:B0-----:R-:W-:Y:S02]  /*1aa0*/  ISETP.LT.U32.AND P0, PT, R4, R13, PT ;  /* 0x0000000d0400720c */ /* 0x001fe40003f01070 */
[----:B------:R-:W-:Y:S02]  /*1ab0*/  @P4 SEL R10, R12, 0x1, !P2 ;  /* 0x000000010c0a4807 */ /* 0x000fe40005000000 */
[----:B------:R-:W-:Y:S01]  /*1ac0*/  ISETP.LT.AND.EX P0, PT, R5, R14, PT, P0 ;  /* 0x0000000e0500720c */ /* 0x000fe20003f01300 */
[----:B------:R-:W-:Y:S01]  /*1ad0*/  LDS.U8 R12, [UR5+0x78] ;  /* 0x00007805ff0c7984 */ /* 0x000fe20008000000 */
[----:B------:R-:W-:Y:S02]  /*1ae0*/  LOP3.LUT P3, RZ, R10, 0xff, RZ, 0xc0, !PT ;  /* 0x000000ff0aff7812 */ /* 0x000fe4000786c0ff */
[----:B----4-:R-:W-:-:S03]  /*1af0*/  ISETP.NE.AND P5, PT, R15, RZ, PT ;  /* 0x000000ff0f00720c */ /* 0x010fc60003fa5270 */
[C---:B-1-3--:R-:W-:Y:S02]  /*1b00*/  @P2 SEL R13, R4.reuse, R13, P0 ;  /* 0x0000000d040d2207 */ /* 0x04afe40000000000 */
[C---:B------:R-:W-:Y:S02]  /*1b10*/  @P2 SEL R14, R5.reuse, R14, P0 ;  /* 0x0000000e050e2207 */ /* 0x040fe40000000000 */
[----:B------:R-:W-:Y:S02]  /*1b20*/  SEL R13, R4, R13, !P4 ;  /* 0x0000000d040d7207 */ /* 0x000fe40006000000 */
[----:B------:R-:W-:Y:S02]  /*1b30*/  SEL R11, R5, R14, !P4 ;  /* 0x0000000e050b7207 */ /* 0x000fe40006000000 */
[----:B------:R-:W-:Y:S01]  /*1b40*/  ISETP.LT.U32.AND P0, PT, R8, R13, PT ;  /* 0x0000000d0800720c */ /* 0x000fe20003f01070 */
[----:B------:R-:W-:Y:S01]  /*1b50*/  LDS.64 R4, [UR5+0x60] ;  /* 0x00006005ff047984 */ /* 0x000fe20008000a00 */
[----:B------:R-:W-:-:S02]  /*1b60*/  @P3 SEL R15, R10, 0x1, !P5 ;  /* 0x000000010a0f3807 */ /* 0x000fc40006800000 */
[----:B------:R-:W-:Y:S01]  /*1b70*/  ISETP.LT.AND.EX P0, PT, R9, R11, PT, P0 ;  /* 0x0000000b0900720c */ /* 0x000fe20003f01300 */
[----:B------:R-:W0:Y:S01]  /*1b80*/  LDS.U8 R10, [UR5+0x58] ;  /* 0x00005805ff0a7984 */ /* 0x000e220008000000 */
[----:B------:R-:W-:Y:S02]  /*1b90*/  ISETP.NE.AND P4, PT, R16, RZ, PT ;  /* 0x000000ff1000720c */ /* 0x000fe40003f85270 */
[C---:B------:R-:W-:Y:S02]  /*1ba0*/  @P5 SEL R13, R8.reuse, R13, P0 ;  /* 0x0000000d080d5207 */ /* 0x040fe40000000000 */
[----:B------:R-:W-:Y:S02]  /*1bb0*/  LOP3.LUT P2, RZ, R15, 0xff, RZ, 0xc0, !PT ;  /* 0x000000ff0fff7812 */ /* 0x000fe4000784c0ff */
[----:B------:R-:W-:Y:S02]  /*1bc0*/  @P5 SEL R11, R9, R11, P0 ;  /* 0x0000000b090b5207 */ /* 0x000fe40000000000 */
[----:B------:R-:W-:-:S02]  /*1bd0*/  SEL R13, R8, R13, !P3 ;  /* 0x0000000d080d7207 */ /* 0x000fc40005800000 */
[----:B------:R-:W-:Y:S02]  /*1be0*/  SEL R11, R9, R11, !P3 ;  /* 0x0000000b090b7207 */ /* 0x000fe40005800000 */
[C---:B--2---:R-:W-:Y:S01]  /*1bf0*/  ISETP.LT.U32.AND P0, PT, R6.reuse, R13, PT ;  /* 0x0000000d0600720c */ /* 0x044fe20003f01070 */
[----:B------:R-:W1:Y:S01]  /*1c00*/  LDS.64 R8, [UR5+0x70] ;  /* 0x00007005ff087984 */ /* 0x000e620008000a00 */
[----:B------:R-:W-:Y:S02]  /*1c10*/  ISETP.NE.AND P3, PT, R17, RZ, PT ;  /* 0x000000ff1100720c */ /* 0x000fe40003f65270 */
[----:B------:R-:W-:Y:S02]  /*1c20*/  ISETP.LT.AND.EX P0, PT, R7, R11, PT, P0 ;  /* 0x0000000b0700720c */ /* 0x000fe40003f01300 */
[----:B------:R-:W-:Y:S02]  /*1c30*/  @P2 SEL R16, R15, 0x1, !P4 ;  /* 0x000000010f102807 */ /* 0x000fe40006000000 */
[----:B------:R-:W-:Y:S01]  /*1c40*/  @P4 SEL R13, R6, R13, P0 ;  /* 0x0000000d060d4207 */ /* 0x000fe20000000000 */
[----:B------:R-:W2:Y:S01]  /*1c50*/  LDS.64 R14, [UR5+0x80] ;  /* 0x00008005ff0e7984 */ /* 0x000ea20008000a00 */
[----:B------:R-:W-:-:S02]  /*1c60*/  @P4 SEL R11, R7, R11, P0 ;  /* 0x0000000b070b4207 */ /* 0x000fc40000000000 */
[----:B------:R-:W-:Y:S02]  /*1c70*/  SEL R13, R6, R13, !P2 ;  /* 0x0000000d060d7207 */ /* 0x000fe40005000000 */
[----:B------:R-:W-:Y:S02]  /*1c80*/  LOP3.LUT P5, RZ, R16, 0xff, RZ, 0xc0, !PT ;  /* 0x000000ff10ff7812 */ /* 0x000fe400078ac0ff */
[----:B------:R-:W-:Y:S02]  /*1c90*/  SEL R7, R7, R11, !P2 ;  /* 0x0000000b07077207 */ /* 0x000fe40005000000 */
[----:B------:R-:W-:-:S04]  /*1ca0*/  ISETP.LT.U32.AND P0, PT, R2, R13, PT ;  /* 0x0000000d0200720c */ /* 0x000fc80003f01070 */
[----:B------:R-:W-:-:S04]  /*1cb0*/  ISETP.LT.AND.EX P0, PT, R3, R7, PT, P0 ;  /* 0x000000070300720c */ /* 0x000fc80003f01300 */
[----:B------:R-:W-:Y:S02]  /*1cc0*/  @P3 SEL R13, R2, R13, P0 ;  /* 0x0000000d020d3207 */ /* 0x000fe40000000000 */
[----:B------:R-:W-:Y:S02]  /*1cd0*/  @P5 SEL R17, R16, 0x1, !P3 ;  /* 0x0000000110115807 */ /* 0x000fe40005800000 */
[----:B0-----:R-:W-:Y:S02]  /*1ce0*/  ISETP.NE.AND P2, PT, R10, RZ, PT ;  /* 0x000000ff0a00720c */ /* 0x001fe40003f45270 */
[----:B------:R-:W-:Y:S02]  /*1cf0*/  @P3 SEL R7, R3, R7, P0 ;  /* 0x0000000703073207 */ /* 0x000fe40000000000 */
[----:B------:R-:W-:Y:S02]  /*1d00*/  SEL R13, R2, R13, !P5 ;  /* 0x0000000d020d7207 */ /* 0x000fe40006800000 */
[----:B------:R-:W-:-:S02]  /*1d10*/  LOP3.LUT P4, RZ, R17, 0xff, RZ, 0xc0, !PT ;  /* 0x000000ff11ff7812 */ /* 0x000fc4000788c0ff */
[----:B------:R-:W-:Y:S02]  /*1d20*/  SEL R3, R3, R7, !P5 ;  /* 0x0000000703037207 */ /* 0x000fe40006800000 */
[----:B------:R-:W-:Y:S02]  /*1d30*/  ISETP.LT.U32.AND P0, PT, R4, R13, PT ;  /* 0x0000000d0400720c */ /* 0x000fe40003f01070 */
[----:B------:R-:W-:Y:S02]  /*1d40*/  ISETP.NE.AND P3, PT, R18, RZ, PT ;  /* 0x000000ff1200720c */ /* 0x000fe40003f65270 */
[----:B------:R-:W-:-:S04]  /*1d50*/  ISETP.LT.AND.EX P0, PT, R5, R3, PT, P0 ;  /* 0x000000030500720c */ /* 0x000fc80003f01300 */
[C---:B------:R-:W-:Y:S02]  /*1d60*/  @P2 SEL R13, R4.reuse, R13, P0 ;  /* 0x0000000d040d2207 */ /* 0x040fe40000000000 */
[----:B------:R-:W-:Y:S02]  /*1d70*/  @P4 SEL R10, R17, 0x1, !P2 ;  /* 0x00000001110a4807 */ /* 0x000fe40005000000 */
[C---:B------:R-:W-:Y:S02]  /*1d80*/  @P2 SEL R3, R5.reuse, R3, P0 ;  /* 0x0000000305032207 */ /* 0x040fe40000000000 */
[----:B------:R-:W-:Y:S02]  /*1d90*/  SEL R13, R4, R13, !P4 ;  /* 0x0000000d040d7207 */ /* 0x000fe40006000000 */
[----:B------:R-:W-:Y:S02]  /*1da0*/  LOP3.LUT P5, RZ, R10, 0xff, RZ, 0xc0, !PT ;  /* 0x000000ff0aff7812 */ /* 0x000fe400078ac0ff */
[----:B------:R-:W-:-:S02]  /*1db0*/  SEL R5, R5, R3, !P4 ;  /* 0x0000000305057207 */ /* 0x000fc40006000000 */
[----:B-1----:R-:W-:Y:S02]  /*1dc0*/  ISETP.LT.U32.AND P0, PT, R8, R13, PT ;  /* 0x0000000d0800720c */ /* 0x002fe40003f01070 */
[----:B------:R-:W-:Y:S02]  /*1dd0*/  ISETP.NE.AND P4, PT, R12, RZ, PT ;  /* 0x000000ff0c00720c */ /* 0x000fe40003f85270 */
[----:B------:R-:W-:-:S04]  /*1de0*/  ISETP.LT.AND.EX P0, PT, R9, R5, PT, P0 ;  /* 0x000000050900720c */ /* 0x000fc80003f01300 */
[----:B------:R-:W-:Y:S02]  /*1df0*/  @P3 SEL R13, R8, R13, P0 ;  /* 0x0000000d080d3207 */ /* 0x000fe40000000000 */
[----:B------:R-:W-:Y:S02]  /*1e00*/  @P5 SEL R18, R10, 0x1, !P3 ;  /* 0x000000010a125807 */ /* 0x000fe40005800000 */
[C---:B------:R-:W-:Y:S02]  /*1e10*/  @P3 SEL R5, R9.reuse, R5, P0 ;  /* 0x0000000509053207 */ /* 0x040fe40000000000 */
[----:B------:R-:W-:Y:S02]  /*1e20*/  SEL R13, R8, R13, !P5 ;  /* 0x0000000d080d7207 */ /* 0x000fe40006800000 */
[----:B------:R-:W-:Y:S02]  /*1e30*/  LOP3.LUT P2, RZ, R18, 0xff, RZ, 0xc0, !PT ;  /* 0x000000ff12ff7812 */ /* 0x000fe4000784c0ff */
[----:B------:R-:W-:-:S02]  /*1e40*/  SEL R9, R9, R5, !P5 ;  /* 0x0000000509097207 */ /* 0x000fc40006800000 */
[----:B--2---:R-:W-:-:S04]  /*1e50*/  ISETP.LT.U32.AND P0, PT, R14, R13, PT ;  /* 0x0000000d0e00720c */ /* 0x004fc80003f01070 */
[----:B------:R-:W-:-:S04]  /*1e60*/  ISETP.LT.AND.EX P0, PT, R15, R9, PT, P0 ;  /* 0x000000090f00720c */ /* 0x000fc80003f01300 */
[C---:B------:R-:W-:Y:S02]  /*1e70*/  @P4 SEL R13, R14.reuse, R13, P0 ;  /* 0x0000000d0e0d4207 */ /* 0x040fe40000000000 */
[C---:B------:R-:W-:Y:S02]  /*1e80*/  @P4 SEL R9, R15.reuse, R9, P0 ;  /* 0x000000090f094207 */ /* 0x040fe40000000000 */
[----:B------:R-:W-:Y:S02]  /*1e90*/  SEL R13, R14, R13, !P2 ;  /* 0x0000000d0e0d7207 */ /* 0x000fe40005000000 */
[----:B------:R-:W-:Y:S02]  /*1ea0*/  @P2 SEL R12, R18, 0x1, !P4 ;  /* 0x00000001120c2807 */ /* 0x000fe40006000000 */
[----:B------:R-:W-:Y:S01]  /*1eb0*/  SEL R14, R15, R9, !P2 ;  /* 0x000000090f0e7207 */ /* 0x000fe20005000000 */
[----:B------:R-:W-:Y:S06]  /*1ec0*/  BRA `(.L_x_230) ;  /* 0x0000003400587947 */ /* 0x000fec0003800000 */
.L_x_217:
        /* <DEDUP_REMOVED lines=26> */
[-C--:B------:R-:W-:Y:S02]  /*2070*/  @!P0 ISETP.LT.U32.AND P4, PT, R6, R13.reuse, PT ;  /* 0x0000000d0600820c */ /* 0x080fe40003f81070 */
[----:B------:R-:W-:Y:S02]  /*2080*/  @P0 ISETP.NE.AND P6, PT, R4, RZ, PT ;  /* 0x000000ff0400020c */ /* 0x000fe40003fc5270 */
[----:B------:R-:W-:Y:S02]  /*2090*/  @!P0 PRMT R12, R8, 0x7610, R12 ;  /* 0x00007610080c8816 */ /* 0x000fe4000000000c */
[----:B0-----:R-:W-:Y:S02]  /*20a0*/  @!P0 ISETP.LT.AND.EX P4, PT, R9, R14, PT, P4 ;  /* 0x0000000e0900820c */ /* 0x001fe40003f81340 */
[----:B------:R-:W-:Y:S02]  /*20b0*/  @P0 SEL R4, R7, R12, !P6 ;  /* 0x0000000c07040207 */ /* 0x000fe40007000000 */
[----:B--2---:R-:W-:-:S02]  /*20c0*/  @!P0 SEL R13, R6, R13, P4 ;  /* 0x0000000d060d8207 */ /* 0x004fc40002000000 */
[C---:B------:R-:W-:Y:S02]  /*20d0*/  @!P0 SEL R14, R9.reuse, R14, P4 ;  /* 0x0000000e090e8207 */ /* 0x040fe40002000000 */
[----:B------:R-:W-:Y:S02]  /*20e0*/  @P0 PRMT R12, R4, 0x7610, R12 ;  /* 0x00007610040c0816 */ /* 0x000fe4000000000c */
[----:B------:R-:W-:Y:S02]  /*20f0*/  @P0 SEL R13, R6, R13, !P6 ;  /* 0x0000000d060d0207 */ /* 0x000fe40007000000 */
[----:B------:R-:W-:-:S07]  /*2100*/  @P0 SEL R14, R9, R14, !P6 ;  /* 0x0000000e090e0207 */ /* 0x000fce0007000000 */
.L_x_232:
[----:B------:R-:W-:Y:S05]  /*2110*/  BSYNC.RECONVERGENT B1 ;  /* 0x0000000000017941 */ /* 0x000fea0003800200 */
.L_x_231:
[----:B------:R-:W-:Y:S01]  /*2120*/  ISETP.GT.AND P4, PT, R5, R2, PT ;  /* 0x000000020500720c */ /* 0x000fe20003f84270 */
[----:B------:R3:W0:Y:S01]  /*2130*/  SHFL.DOWN PT, R6, R13, 0x2, R2 ;  /* 0x084000000d067989 */ /* 0x00062200000e0002 */
[----:B------:R-:W-:Y:S01]  /*2140*/  LOP3.LUT R5, R12, 0xff, RZ, 0xc0, !PT ;  /* 0x000000ff0c057812 */ /* 0x000fe200078ec0ff */
[----:B------:R-:W-:Y:S02]  /*2150*/  BSSY.RECONVERGENT B1, `(.L_x_233) ;  /* 0x0000012000017945 */ /* 0x000fe40003800200 */
[----:B----4-:R3:W4:Y:S04]  /*2160*/  SHFL.DOWN PT, R7, R14, 0x2, R2 ;  /* 0x084000000e077989 */ /* 0x01072800000e0002 */
[----:B------:R3:W0:Y:S01]  /*2170*/  SHFL.DOWN PT, R5, R5, 0x2, R2 ;  /* 0x0840000005057989 */ /* 0x00062200000e0002 */
[----:B------:R-:W-:Y:S05]  /*2180*/  @P5 BRA `(.L_x_234) ;  /* 0x0000000000385947 */ /* 0x000fea0003800000 */
[----:B0-----:R-:W-:Y:S01]  /*2190*/  LOP3.LUT P0, RZ, R5, 0xff, RZ, 0xc0, !PT ;  /* 0x000000ff05ff7812 */ /* 0x001fe2000780c0ff */
[----:B------:R-:W-:Y:S01]  /*21a0*/  IMAD.MOV.U32 R8, RZ, RZ, 0x1 ;  /* 0x00000001ff087424 */ /* 0x000fe200078e00ff */
[----:B------:R-:W-:-:S04]  /*21b0*/  LOP3.LUT P5, R4, R12, 0xff, RZ, 0xc0, !PT ;  /* 0x000000ff0c047812 */ /* 0x000fc800078ac0ff */
[----:B------:R-:W-:-:S13]  /*21c0*/  PLOP3.LUT P0, PT, P5, P0, PT, 0x2f, 0xf2 ;  /* 0x0000000000f2781c */ /* 0x000fda0002f00577 */
[-C--:B------:R-:W-:Y:S02]  /*21d0*/  @!P0 ISETP.LT.U32.AND P5, PT, R6, R13.reuse, PT ;  /* 0x0000000d0600820c */ /* 0x080fe40003fa1070 */
        /* <DEDUP_REMOVED lines=9> */
.L_x_234:
[----:B------:R-:W-:Y:S05]  /*2270*/  BSYNC.RECONVERGENT B1 ;  /* 0x0000000000017941 */ /* 0x000fea0003800200 */
.L_x_233:
        /* <DEDUP_REMOVED lines=20> */
.L_x_236:
[----:B------:R-:W-:Y:S05]  /*23c0*/  BSYNC.RECONVERGENT B1 ;  /* 0x0000000000017941 */ /* 0x000fea0003800200 */
.L_x_235:
        /* <DEDUP_REMOVED lines=20> */
.L_x_238:
[----:B------:R-:W-:Y:S05]  /*2510*/  BSYNC.RECONVERGENT B1 ;  /* 0x0000000000017941 */ /* 0x000fea0003800200 */
.L_x_237:
        /* <DEDUP_REMOVED lines=20> */
.L_x_240:
[----:B------:R-:W-:Y:S05]  /*2660*/  BSYNC.RECONVERGENT B1 ;  /* 0x0000000000017941 */ /* 0x000fea0003800200 */
.L_x_239:
[----:B------:R-:W-:Y:S04]  /*2670*/  BSSY.RECONVERGENT B1, `(.L_x_241) ;  /* 0x000000c000017945 */ /* 0x000fe80003800200 */
[----:B------:R-:W-:Y:S05]  /*2680*/  @P1 BRA `(.L_x_242) ;  /* 0x0000000000281947 */ /* 0x000fea0003800000 */
[----:B0-----:R-:W0:Y:S01]  /*2690*/  S2R R5, SR_CgaCtaId ;  /* 0x0000000000057919 */ /* 0x001e220000008800 */
[----:B------:R-:W-:Y:S02]  /*26a0*/  MOV R4, 0x400 ;  /* 0x0000040000047802 */ /* 0x000fe40000000f00 */
[----:B--234-:R-:W-:-:S04]  /*26b0*/  SHF.R.U32.HI R2, RZ, 0x1, R3 ;  /* 0x00000001ff027819 */ /* 0x01cfc80000011603 */
[----:B------:R-:W-:Y:S02]  /*26c0*/  LOP3.LUT R2, R2, 0x1f0, RZ, 0xc0, !PT ;  /* 0x000001f002027812 */ /* 0x000fe400078ec0ff */
[----:B0-----:R-:W-:Y:S01]  /*26d0*/  LEA R5, R5, R4, 0x18 ;  /* 0x0000000405057211 */ /* 0x001fe200078ec0ff */
[----:B------:R-:W-:-:S04]  /*26e0*/  IMAD.MOV.U32 R4, RZ, RZ, R13 ;  /* 0x000000ffff047224 */ /* 0x000fc800078e000d */
[----:B------:R-:W-:Y:S02]  /*26f0*/  IMAD.IADD R7, R2, 0x1, R5 ;  /* 0x0000000102077824 */ /* 0x000fe400078e0205 */
[----:B------:R-:W-:-:S03]  /*2700*/  IMAD.MOV.U32 R5, RZ, RZ, R14 ;  /* 0x000000ffff057224 */ /* 0x000fc600078e000e */
[----:B------:R0:W-:Y:S04]  /*2710*/  STS.U8 [R7+0x8], R12 ;  /* 0x0000080c07007388 */ /* 0x0001e80000000000 */
[----:B------:R0:W-:Y:S02]  /*2720*/  STS.64 [R7+0x10], R4 ;  /* 0x0000100407007388 */ /* 0x0001e40000000a00 */
.L_x_242:
[----:B------:R-:W-:Y:S05]  /*2730*/  BSYNC.RECONVERGENT B1 ;  /* 0x0000000000017941 */ /* 0x000fea0003800200 */
.L_x_241:
[----:B------:R-:W-:Y:S01]  /*2740*/  BAR.SYNC.DEFER_BLOCKING 0x0 ;  /* 0x0000000000007b1d */ /* 0x000fe20000010000 */
[----:B------:R-:W-:-:S13]  /*2750*/  ISETP.NE.AND P1, PT, R3, RZ, PT ;  /* 0x000000ff0300720c */ /* 0x000fda0003f25270 */
[----:B------:R-:W-:Y:S05]  /*2760*/  @P1 BRA `(.L_x_230) ;  /* 0x0000002c00301947 */ /* 0x000fea0003800000 */
[----:B------:R-:W-:Y:S02]  /*2770*/  UISETP.GE.U32.AND UP0, UPT, UR4, 0x21, UPT ;  /* 0x000000210400788c */ /* 0x000fe4000bf06070 */
[----:B------:R-:W-:Y:S02]  /*2780*/  UISETP.GE.U32.AND UP1, UPT, UR4, 0x41, UPT ;  /* 0x000000410400788c */ /* 0x000fe4000bf26070 */
[----:B------:R-:W-:Y:S02]  /*2790*/  UISETP.GE.U32.AND UP2, UPT, UR4, 0x61, UPT ;  /* 0x000000610400788c */ /* 0x000fe4000bf46070 */
[----:B------:R-:W-:Y:S02]  /*27a0*/  UISETP.GE.U32.AND UP3, UPT, UR4, 0x81, UPT ;  /* 0x000000810400788c */ /* 0x000fe4000bf66070 */
[----:B------:R-:W-:Y:S02]  /*27b0*/  UISETP.GE.U32.AND UP4, UPT, UR4, 0xa1, UPT ;  /* 0x000000a10400788c */ /* 0x000fe4000bf86070 */
[----:B------:R-:W-:-:S02]  /*27c0*/  UISETP.GE.U32.AND UP5, UPT, UR4, 0xc1, UPT ;  /* 0x000000c10400788c */ /* 0x000fc4000bfa6070 */
[----:B------:R-:W-:Y:S01]  /*27d0*/  UISETP.GE.U32.AND UP6, UPT, UR4, 0xe1, UPT ;  /* 0x000000e10400788c */ /* 0x000fe2000bfc6070 */
[----:B------:R-:W-:Y:S10]  /*27e0*/  BRA.U !UP0, `(.L_x_243) ;  /* 0x00000001083c7547 */ /* 0x000ff4000b800000 */
[----:B------:R-:W5:Y:S01]  /*27f0*/  S2UR UR6, SR_CgaCtaId ;  /* 0x00000000000679c3 */ /* 0x000f620000008800 */
[----:B------:R-:W-:Y:S01]  /*2800*/  UMOV UR5, 0x400 ;  /* 0x0000040000057882 */ /* 0x000fe20000000000 */
[----:B------:R-:W-:Y:S01]  /*2810*/  LOP3.LUT P3, RZ, R12, 0xff, RZ, 0xc0, !PT ;  /* 0x000000ff0cff7812 */ /* 0x000fe2000786c0ff */
[----:B-----5:R-:W-:-:S09]  /*2820*/  ULEA UR5, UR6, UR5, 0x18 ;  /* 0x0000000506057291 */ /* 0x020fd2000f8ec0ff */
[----:B0-----:R-:W0:Y:S04]  /*2830*/  LDS.U8 R4, [UR5+0x18] ;  /* 0x00001805ff047984 */ /* 0x001e280008000000 */
[----:B--234-:R-:W2:Y:S01]  /*2840*/  LDS.64 R2, [UR5+0x20] ;  /* 0x00002005ff027984 */ /* 0x01cea20008000a00 */
[----:B0-----:R-:W-:Y:S02]  /*2850*/  ISETP.NE.AND P2, PT, R4, RZ, PT ;  /* 0x000000ff0400720c */ /* 0x001fe40003f45270 */
[----:B--2---:R-:W-:Y:S02]  /*2860*/  ISETP.LT.U32.AND P0, PT, R2, R13, PT ;  /* 0x0000000d0200720c */ /* 0x004fe40003f01070 */
[----:B------:R-:W-:Y:S02]  /*2870*/  @P3 SEL R4, R12, 0x1, !P2 ;  /* 0x000000010c043807 */ /* 0x000fe40005000000 */
[----:B------:R-:W-:-:S02]  /*2880*/  ISETP.LT.AND.EX P0, PT, R3, R14, PT, P0 ;  /* 0x0000000e0300720c */ /* 0x000fc40003f01300 */
[----:B------:R-:W-:-:S05]  /*2890*/  PRMT R12, R4, 0x7610, R12 ;  /* 0x00007610040c7816 */ /* 0x000fca000000000c */
[C---:B------:R-:W-:Y:S02]  /*28a0*/  @P2 SEL R13, R2.reuse, R13, P0 ;  /* 0x0000000d020d2207 */ /* 0x040fe40000000000 */
[C---:B------:R-:W-:Y:S02]  /*28b0*/  @P2 SEL R14, R3.reuse, R14, P0 ;  /* 0x0000000e030e2207 */ /* 0x040fe40000000000 */
[----:B------:R-:W-:Y:S02]  /*28c0*/  SEL R13, R2, R13, !P3 ;  /* 0x0000000d020d7207 */ /* 0x000fe40005800000 */
[----:B------:R-:W-:-:S07]  /*28d0*/  SEL R14, R3, R14, !P3 ;  /* 0x0000000e030e7207 */ /* 0x000fce0005800000 */
.L_x_243:
[----:B------:R-:W-:Y:S05]  /*28e0*/  BRA.U !UP1, `(.L_x_244) ;  /* 0x00000001093c7547 */ /* 0x000fea000b800000 */
        /* <DEDUP_REMOVED lines=15> */
.L_x_244:
        /* <DEDUP_REMOVED lines=16> */
.L_x_245:
        /* <DEDUP_REMOVED lines=16> */
.L_x_246:
        /* <DEDUP_REMOVED lines=16> */
.L_x_247:
        /* <DEDUP_REMOVED lines=16> */
.L_x_248:
        /* <DEDUP_REMOVED lines=17> */
.L_x_207:
        /* <DEDUP_REMOVED lines=9> */
[----:B------:R-:W-:Y:S01]  /*2f80*/  UIADD3 UR5, UPT, UPT, UR4, -0x400, URZ ;  /* 0xfffffc0004057890 */ /* 0x000fe2000fffe0ff */
[----:B------:R-:W-:-:S03]  /*2f90*/  IMAD.MOV.U32 R16, RZ, RZ, 0x400 ;  /* 0x00000400ff107424 */ /* 0x000fc600078e00ff */
[----:B------:R-:W-:Y:S01]  /*2fa0*/  UISETP.GE.U32.AND UP0, UPT, UR5, 0x400, UPT ;  /* 0x000004000500788c */ /* 0x000fe2000bf06070 */
        /* <DEDUP_REMOVED lines=10> */
[C---:B------:R-:W-:Y:S01]  /*3050*/  ISETP.LT.U32.AND P1, PT, R6.reuse, R13, PT ;  /* 0x0000000d0600720c */ /* 0x040fe20003f21070 */
        /* <DEDUP_REMOVED lines=12> */
[-C--:B------:R-:W-:Y:S02]  /*3120*/  ISETP.LT.AND.EX P1, PT, R9, R14.reuse, PT, P1 ;  /* 0x0000000e0900720c */ /* 0x080fe40003f21310 */
[----:B------:R-:W-:Y:S02]  /*3130*/  LOP3.LUT R7, R7, 0x1, RZ, 0xc, !PT ;  /* 0x0000000107077812 */ /* 0x000fe400078e0cff */
[C---:B------:R-:W-:Y:S02]  /*3140*/  @!P3 SEL R13, R4.reuse, R13, P1 ;  /* 0x0000000d040db207 */ /* 0x040fe40000800000 */
[----:B------:R-:W-:Y:S02]  /*3150*/  @!P3 SEL R14, R9, R14, P1 ;  /* 0x0000000e090eb207 */ /* 0x000fe40000800000 */
[----:B------:R-:W-:Y:S02]  /*3160*/  SEL R7, R7, 0x1, P0 ;  /* 0x0000000107077807 */ /* 0x000fe40000000000 */
[----:B------:R-:W-:-:S02]  /*3170*/  SEL R13, R4, R13, P0 ;  /* 0x0000000d040d7207 */ /* 0x000fc40000000000 */
[----:B------:R-:W-:Y:S02]  /*3180*/  SEL R14, R9, R14, P0 ;  /* 0x0000000e090e7207 */ /* 0x000fe40000000000 */
[----:B------:R-:W-:Y:S01]  /*3190*/  PRMT R12, R7, 0x7610, R12 ;  /* 0x00007610070c7816 */ /* 0x000fe2000000000c */
[----:B------:R-:W-:Y:S06]  /*31a0*/  BRA.U !UP0, `(.L_x_249) ;  /* 0x0000000508107547 */ /* 0x000fec000b800000 */
[----:B------:R-:W-:Y:S01]  /*31b0*/  IMAD.MOV.U32 R16, RZ, RZ, 0x400 ;  /* 0x00000400ff107424 */ /* 0x000fe200078e00ff */
[----:B------:R-:W0:Y:S01]  /*31c0*/  LDCU UR4, c[0x0][0x3a0] ;  /* 0x00007400ff0477ac */ /* 0x000e220008000800 */
[----:B------:R-:W2:Y:S01]  /*31d0*/  LDCU.64 UR6, c[0x0][0x390] ;  /* 0x00007200ff0677ac */ /* 0x000ea20008000a00 */
[----:B------:R-:W-:-:S04]  /*31e0*/  NOP ;  /* 0x0000000000007918 */ /* 0x000fc80000000000 */
.L_x_251:
[----:B------:R-:W-:-:S05]  /*31f0*/  IMAD.WIDE.U32 R4, R16, 0x4, R2 ;  /* 0x0000000410047825 */ /* 0x000fca00078e0002 */
[----:B------:R-:W3:Y:S04]  /*3200*/  LDG.E.U16 R6, desc[UR8][R4.64] ;  /* 0x0000000804067981 */ /* 0x000ee8000c1e1500 */
[----:B------:R-:W4:Y:S04]  /*3210*/  LDG.E.U8 R8, desc[UR8][R4.64+0x400] ;  /* 0x0004000804087981 */ /* 0x000f28000c1e1100 */
[----:B------:R-:W5:Y:S04]  /*3220*/  LDG.E.U8 R9, desc[UR8][R4.64+0x800] ;  /* 0x0008000804097981 */ /* 0x000f68000c1e1100 */
[----:B------:R1:W5:Y:S01]  /*3230*/  LDG.E.U8 R11, desc[UR8][R4.64+0xc00] ;  /* 0x000c0008040b7981 */ /* 0x000362000c1e1100 */
[----:B------:R-:W-:-:S02]  /*3240*/  LOP3.LUT P1, RZ, R12, 0xff, RZ, 0xc0, !PT ;  /* 0x000000ff0cff7812 */ /* 0x000fc4000782c0ff */
[----:B--2---:R-:W-:-:S04]  /*3250*/  IADD3 R10, P2, P3, R15, UR6, R16 ;  /* 0x000000060f0a7c10 */ /* 0x004fc8000fb5e010 */
[----:B------:R-:W-:-:S07]  /*3260*/  IADD3.X R7, PT, PT, RZ, UR7, RZ, P2, P3 ;  /* 0x00000007ff077c10 */ /* 0x000fce00097e64ff */
[----:B------:R-:W-:-:S04]  /*3270*/  @P1 ISETP.LT.U32.AND P0, PT, R10, R13, PT ;  /* 0x0000000d0a00120c */ /* 0x000fc80003f01070 */
[----:B------:R-:W-:Y:S02]  /*3280*/  @P1 ISETP.LT.AND.EX P0, PT, R7, R14, PT, P0 ;  /* 0x0000000e0700120c */ /* 0x000fe40003f01300 */
[----:B---3--:R-:W-:-:S04]  /*3290*/  LOP3.LUT R6, R6, 0x1, RZ, 0xc0, !PT ;  /* 0x0000000106067812 */ /* 0x008fc800078ec0ff */
[C---:B------:R-:W-:Y:S02]  /*32a0*/  ISETP.NE.OR P4, PT, R6.reuse, RZ, !P1 ;  /* 0x000000ff0600720c */ /* 0x040fe40004f85670 */
[----:B------:R-:W-:Y:S02]  /*32b0*/  @P1 ISETP.NE.AND P2, PT, R6, RZ, PT ;  /* 0x000000ff0600120c */ /* 0x000fe40003f45270 */
[----:B----4-:R-:W-:Y:S02]  /*32c0*/  LOP3.LUT P3, RZ, R8, 0x1, RZ, 0xc0, !PT ;  /* 0x0000000108ff7812 */ /* 0x010fe4000786c0ff */
[----:B------:R-:W-:Y:S02]  /*32d0*/  @P1 SEL R12, R12, 0x1, P2 ;  /* 0x000000010c0c1807 */ /* 0x000fe40001000000 */
[----:B------:R-:W-:Y:S02]  /*32e0*/  @!P1 LOP3.LUT R12, R6, 0x1, RZ, 0x3c, !PT ;  /* 0x00000001060c9812 */ /* 0x000fe400078e3cff */
[----:B-1----:R-:W-:-:S02]  /*32f0*/  LOP3.LUT R4, R8, 0x1, RZ, 0xc0, !PT ;  /* 0x0000000108047812 */ /* 0x002fc400078ec0ff */
[----:B------:R-:W-:Y:S02]  /*3300*/  LOP3.LUT P2, RZ, R12, 0xff, RZ, 0xc0, !PT ;  /* 0x000000ff0cff7812 */ /* 0x000fe4000784c0ff */
[C---:B------:R-:W-:Y:S01]  /*3310*/  @!P4 SEL R13, R10.reuse, R13, P0 ;  /* 0x0000000d0a0dc207 */ /* 0x040fe20000000000 */
[----:B------:R-:W-:Y:S01]  /*3320*/  @!P1 IMAD.MOV.U32 R13, RZ, RZ, R10 ;  /* 0x000000ffff0d9224 */ /* 0x000fe200078e000a */
[----:B------:R-:W-:Y:S01]  /*3330*/  @!P4 SEL R14, R7, R14, P0 ;  /* 0x0000000e070ec207 */ /* 0x000fe20000000000 */
[--C-:B------:R-:W-:Y:S01]  /*3340*/  @!P1 IMAD.MOV.U32 R14, RZ, RZ, R7.reuse ;  /* 0x000000ffff0e9224 */ /* 0x100fe200078e0007 */
[----:B------:R-:W-:Y:S02]  /*3350*/  IADD3 R6, P0, PT, R10, 0x100, RZ ;  /* 0x000001000a067810 */ /* 0x000fe40007f1e0ff */
[----:B------:R-:W-:Y:S02]  /*3360*/  SEL R12, R12, 0x1, P3 ;  /* 0x000000010c0c7807 */ /* 0x000fe40001800000 */
[----:B------:R-:W-:Y:S01]  /*3370*/  IADD3 R8, P4, PT, R10, 0x200, RZ ;  /* 0x000002000a087810 */ /* 0x000fe20007f9e0ff */
[----:B------:R-:W-:Y:S01]  /*3380*/  IMAD.X R5, RZ, RZ, R7, P0 ;  /* 0x000000ffff057224 */ /* 0x000fe200000e0607 */
[----:B------:R-:W-:-:S02]  /*3390*/  ISETP.LT.U32.AND P0, PT, R6, R13, PT ;  /* 0x0000000d0600720c */ /* 0x000fc40003f01070 */
[----:B------:R-:W-:Y:S02]  /*33a0*/  @!P2 LOP3.LUT R12, R4, 0x1, RZ, 0x3c, !PT ;  /* 0x00000001040ca812 */ /* 0x000fe400078e3cff */
[CC--:B------:R-:W-:Y:S02]  /*33b0*/  ISETP.LT.AND.EX P0, PT, R5.reuse, R14.reuse, PT, P0 ;  /* 0x0000000e0500720c */ /* 0x0c0fe40003f01300 */
[----:B------:R-:W-:Y:S02]  /*33c0*/  LOP3.LUT P1, RZ, R12, 0xff, RZ, 0xc0, !PT ;  /* 0x000000ff0cff7812 */ /* 0x000fe4000782c0ff */
[----:B------:R-:W-:Y:S02]  /*33d0*/  @!P3 SEL R13, R6, R13, P0 ;  /* 0x0000000d060db207 */ /* 0x000fe40000000000 */
[----:B------:R-:W-:Y:S02]  /*33e0*/  @!P3 SEL R14, R5, R14, P0 ;  /* 0x0000000e050eb207 */ /* 0x000fe40000000000 */
[----:B-----5:R-:W-:-:S02]  /*33f0*/  LOP3.LUT P3, RZ, R9, 0x1, RZ, 0xc0, !PT ;  /* 0x0000000109ff7812 */ /* 0x020fc4000786c0ff */
[----:B------:R-:W-:Y:S02]  /*3400*/  SEL R13, R6, R13, !P2 ;  /* 0x0000000d060d7207 */ /* 0x000fe40005000000 */
[----:B------:R-:W-:Y:S01]  /*3410*/  SEL R14, R5, R14, !P2 ;  /* 0x0000000e050e7207 */ /* 0x000fe20005000000 */
[----:B------:R-:W-:Y:S01]  /*3420*/  IMAD.X R5, RZ, RZ, R7, P4 ;  /* 0x000000ffff057224 */ /* 0x000fe200020e0607 */
[----:B------:R-:W-:Y:S02]  /*3430*/  ISETP.LT.U32.AND P0, PT, R8, R13, PT ;  /* 0x0000000d0800720c */ /* 0x000fe40003f01070 */
[----:B------:R-:W-:Y:S02]  /*3440*/  IADD3 R6, P4, PT, R10, 0x300, RZ ;  /* 0x000003000a067810 */ /* 0x000fe40007f9e0ff */
[----:B------:R-:W-:Y:S02]  /*3450*/  ISETP.LT.AND.EX P0, PT, R5, R14, PT, P0 ;  /* 0x0000000e0500720c */ /* 0x000fe40003f01300 */
[----:B------:R-:W-:-:S02]  /*3460*/  LOP3.LUT R4, R9, 0x1, RZ, 0xc0, !PT ;  /* 0x0000000109047812 */ /* 0x000fc400078ec0ff */
[C---:B------:R-:W-:Y:S02]  /*3470*/  @!P3 SEL R14, R5.reuse, R14, P0 ;  /* 0x0000000e050eb207 */ /* 0x040fe40000000000 */
[----:B------:R-:W-:Y:S02]  /*3480*/  @!P3 SEL R13, R8, R13, P0 ;  /* 0x0000000d080db207 */ /* 0x000fe40000000000 */
[----:B------:R-:W-:Y:S01]  /*3490*/  SEL R14, R5, R14, !P1 ;  /* 0x0000000e050e7207 */ /* 0x000fe20004800000 */
[----:B------:R-:W-:Y:S01]  /*34a0*/  IMAD.X R5, RZ, RZ, R7, P4 ;  /* 0x000000ffff057224 */ /* 0x000fe200020e0607 */
[----:B0-----:R-:W-:Y:S02]  /*34b0*/  IADD3 R7, PT, PT, -R16, UR4, RZ ;  /* 0x0000000410077c10 */ /* 0x001fe4000fffe1ff */
[----:B------:R-:W-:Y:S02]  /*34c0*/  SEL R12, R12, 0x1, P3 ;  /* 0x000000010c0c7807 */ /* 0x000fe40001800000 */
[----:B------:R-:W-:-:S02]  /*34d0*/  @!P1 LOP3.LUT R12, R4, 0x1, RZ, 0x3c, !PT ;  /* 0x00000001040c9812 */ /* 0x000fc400078e3cff */
[----:B------:R-:W-:Y:S02]  /*34e0*/  LOP3.LUT P3, RZ, R11, 0x1, RZ, 0xc0, !PT ;  /* 0x000000010bff7812 */ /* 0x000fe4000786c0ff */
[----:B------:R-:W-:Y:S02]  /*34f0*/  SEL R13, R8, R13, !P1 ;  /* 0x0000000d080d7207 */ /* 0x000fe40004800000 */
[----:B------:R-:W-:Y:S02]  /*3500*/  ISETP.GE.U32.AND P1, PT, R7, 0x400, PT ;  /* 0x000004000700780c */ /* 0x000fe40003f26070 */
        /* <DEDUP_REMOVED lines=11> */
[----:B------:R-:W-:-:S05]  /*35c0*/  VIADD R16, R16, 0x400 ;  /* 0x0000040010107836 */ /* 0x000fca0000000000 */
[----:B------:R-:W-:-:S13]  /*35d0*/  ISETP.GT.U32.AND P0, PT, R16, UR5, PT ;  /* 0x0000000510007c0c */ /* 0x000fda000bf04070 */
[----:B------:R-:W-:Y:S05]  /*35e0*/  @!P0 BRA `(.L_x_251) ;  /* 0xfffffffc00008947 */ /* 0x000fea000383ffff */
.L_x_249:
[----:B------:R-:W-:Y:S01]  /*35f0*/  IADD3 R2, PT, PT, -R16, UR4, RZ ;  /* 0x0000000410027c10 */ /* 0x000fe2000fffe1ff */
[----:B------:R-:W-:Y:S03]  /*3600*/  BSSY.RECONVERGENT B1, `(.L_x_250) ;  /* 0x0000112000017945 */ /* 0x000fe60003800200 */
[----:B------:R-:W-:-:S04]  /*3610*/  ISETP.GE.AND P0, PT, R15, R2, PT ;  /* 0x000000020f00720c */ /* 0x000fc80003f06270 */
[----:B------:R-:W-:-:S13]  /*3620*/  ISETP.GE.U32.OR P0, PT, R16, UR4, P0 ;  /* 0x0000000410007c0c */ /* 0x000fda0008706470 */
[----:B------:R-:W-:Y:S05]  /*3630*/  @P0 BRA `(.L_x_252) ;  /* 0x0000001000380947 */ /* 0x000fea0003800000 */
[----:B------:R-:W-:Y:S01]  /*3640*/  LOP3.LUT R17, RZ, R15, RZ, 0x33, !PT ;  /* 0x0000000fff117212 */ /* 0x000fe200078e33ff */
[----:B------:R-:W-:Y:S01]  /*3650*/  BSSY.RECONVERGENT B2, `(.L_x_253) ;  /* 0x000008d000027945 */ /* 0x000fe20003800200 */
[----:B------:R-:W-:Y:S02]  /*3660*/  IMAD.MOV.U32 R5, RZ, RZ, R15 ;  /* 0x000000ffff057224 */ /* 0x000fe400078e000f */
[----:B------:R-:W-:-:S04]  /*3670*/  IADD3 R17, PT, PT, -R16, UR4, R17 ;  /* 0x0000000410117c10 */ /* 0x000fc8000fffe111 */
[C---:B------:R-:W-:Y:S02]  /*3680*/  ISETP.GE.U32.AND P0, PT, R17.reuse, 0x700, PT ;  /* 0x000007001100780c */ /* 0x040fe40003f06070 */
[----:B------:R-:W-:-:S04]  /*3690*/  LEA.HI R18, R17, 0x1, RZ, 0x18 ;  /* 0x0000000111127811 */ /* 0x000fc800078fc0ff */
[----:B------:R-:W-:-:S07]  /*36a0*/  LOP3.LUT R30, R18, 0x7, RZ, 0xc0, !PT ;  /* 0x00000007121e7812 */ /* 0x000fce00078ec0ff */
[----:B------:R-:W-:Y:S05]  /*36b0*/  @!P0 BRA `(.L_x_254) ;  /* 0x0000000800188947 */ /* 0x000fea0003800000 */
[----:B------:R-:W0:Y:S01]  /*36c0*/  LDC.64 R2, c[0x0][0x380] ;  /* 0x0000e000ff027b82 */ /* 0x000e220000000a00 */
[----:B------:R-:W-:Y:S01]  /*36d0*/  LOP3.LUT R19, R18, 0x1fffff8, RZ, 0xc0, !PT ;  /* 0x01fffff812137812 */ /* 0x000fe200078ec0ff */
[----:B------:R-:W-:Y:S01]  /*36e0*/  BSSY.RECONVERGENT B3, `(.L_x_255) ;  /* 0x0000082000037945 */ /* 0x000fe20003800200 */
[C---:B------:R-:W-:Y:S01]  /*36f0*/  LOP3.LUT R20, R15.reuse, 0x400, RZ, 0xfc, !PT ;  /* 0x000004000f147812 */ /* 0x040fe200078efcff */
[----:B------:R-:W-:Y:S02]  /*3700*/  IMAD.IADD R21, R15, 0x1, R16 ;  /* 0x000000010f157824 */ /* 0x000fe400078e0210 */
[----:B------:R-:W-:-:S07]  /*3710*/  IMAD.MOV R19, RZ, RZ, -R19 ;  /* 0x000000ffff137224 */ /* 0x000fce00078e0a13 */
.L_x_256:
[----:B0-----:R-:W-:-:S05]  /*3720*/  IMAD.WIDE.U32 R6, R21, 0x4, R2 ;  /* 0x0000000415067825 */ /* 0x001fca00078e0002 */
[----:B------:R0:W2:Y:S01]  /*3730*/  LDG.E.U8 R24, desc[UR8][R6.64] ;  /* 0x0000000806187981 */ /* 0x0000a2000c1e1100 */
[----:B------:R-:W-:-:S04]  /*3740*/  VIADD R27, R21, 0x100 ;  /* 0x00000100151b7836 */ /* 0x000fc80000000000 */
[----:B------:R-:W-:-:S05]  /*3750*/  IMAD.WIDE.U32 R8, R27, 0x4, R2 ;  /* 0x000000041b087825 */ /* 0x000fca00078e0002 */
[----:B------:R3:W4:Y:S01]  /*3760*/  LDG.E.U8 R26, desc[UR8][R8.64] ;  /* 0x00000008081a7981 */ /* 0x000722000c1e1100 */
[----:B------:R-:W-:-:S04]  /*3770*/  VIADD R25, R21, 0x200 ;  /* 0x0000020015197836 */ /* 0x000fc80000000000 */
[----:B------:R-:W-:-:S05]  /*3780*/  IMAD.WIDE.U32 R10, R25, 0x4, R2 ;  /* 0x00000004190a7825 */ /* 0x000fca00078e0002 */
[----:B------:R5:W4:Y:S01]  /*3790*/  LDG.E.U8 R22, desc[UR8][R10.64] ;  /* 0x000000080a167981 */ /* 0x000b22000c1e1100 */
[----:B------:R-:W-:-:S04]  /*37a0*/  VIADD R23, R21, 0x300 ;  /* 0x0000030015177836 */ /* 0x000fc80000000000 */
[----:B------:R-:W-:-:S05]  /*37b0*/  IMAD.WIDE.U32 R4, R23, 0x4, R2 ;  /* 0x0000000417047825 */ /* 0x000fca00078e0002 */
[----:B------:R1:W4:Y:S01]  /*37c0*/  LDG.E.U8 R28, desc[UR8][R4.64] ;  /* 0x00000008041c7981 */ /* 0x000322000c1e1100 */
[----:B------:R-:W-:-:S04]  /*37d0*/  VIADD R29, R21, 0x400 ;  /* 0x00000400151d7836 */ /* 0x000fc80000000000 */
[----:B0-----:R-:W-:-:S06]  /*37e0*/  IMAD.WIDE.U32 R6, R29, 0x4, R2 ;  /* 0x000000041d067825 */ /* 0x001fcc00078e0002 */
[----:B------:R0:W4:Y:S01]  /*37f0*/  LDG.E.U8 R6, desc[UR8][R6.64] ;  /* 0x0000000806067981 */ /* 0x000122000c1e1100 */
[----:B------:R-:W-:-:S04]  /*3800*/  VIADD R31, R21, 0x500 ;  /* 0x00000500151f7836 */ /* 0x000fc80000000000 */
[----:B---3--:R-:W-:-:S06]  /*3810*/  IMAD.WIDE.U32 R8, R31, 0x4, R2 ;  /* 0x000000041f087825 */ /* 0x008fcc00078e0002 */
[----:B------:R3:W4:Y:S01]  /*3820*/  LDG.E.U8 R8, desc[UR8][R8.64] ;  /* 0x0000000808087981 */ /* 0x000722000c1e1100 */
[----:B------:R-:W-:-:S04]  /*3830*/  VIADD R33, R21, 0x600 ;  /* 0x0000060015217836 */ /* 0x000fc80000000000 */
[----:B-----5:R-:W-:-:S06]  /*3840*/  IMAD.WIDE.U32 R10, R33, 0x4, R2 ;  /* 0x00000004210a7825 */ /* 0x020fcc00078e0002 */
[----:B------:R-:W5:Y:S01]  /*3850*/  LDG.E.U8 R10, desc[UR8][R10.64] ;  /* 0x000000080a0a7981 */ /* 0x000f62000c1e1100 */
[----:B------:R-:W-:-:S04]  /*3860*/  VIADD R35, R21, 0x700 ;  /* 0x0000070015237836 */ /* 0x000fc80000000000 */
[----:B-1----:R-:W-:-:S06]  /*3870*/  IMAD.WIDE.U32 R4, R35, 0x4, R2 ;  /* 0x0000000423047825 */ /* 0x002fcc00078e0002 */
[----:B------:R1:W5:Y:S01]  /*3880*/  LDG.E.U8 R4, desc[UR8][R4.64] ;  /* 0x0000000804047981 */ /* 0x000362000c1e1100 */
[----:B------:R-:W-:Y:S01]  /*3890*/  LOP3.LUT P2, RZ, R12, 0xff, RZ, 0xc0, !PT ;  /* 0x000000ff0cff7812 */ /* 0x000fe2000784c0ff */
[----:B------:R-:W-:Y:S01]  /*38a0*/  IMAD.MOV.U32 R32, RZ, RZ, R14 ;  /* 0x000000ffff207224 */ /* 0x000fe200078e000e */
[----:B0-----:R-:W-:Y:S01]  /*38b0*/  IADD3 R7, P1, PT, R21, UR6, RZ ;  /* 0x0000000615077c10 */ /* 0x001fe2000ff3e0ff */
[----:B------:R-:W-:Y:S02]  /*38c0*/  VIADD R19, R19, 0x8 ;  /* 0x0000000813137836 */ /* 0x000fe40000000000 */
[----:B------:R-:W-:Y:S01]  /*38d0*/  VIADD R20, R20, 0x800 ;  /* 0x0000080014147836 */ /* 0x000fe20000000000 */
[----:B------:R-:W-:Y:S01]  /*38e0*/  ISETP.LT.U32.AND P0, PT, R7, R13, PT ;  /* 0x0000000d0700720c */ /* 0x000fe20003f01070 */
[----:B---3--:R-:W-:Y:S02]  /*38f0*/  IMAD.X R9, RZ, RZ, UR7, P1 ;  /* 0x00000007ff097e24 */ /* 0x008fe400088e06ff */
[----:B------:R-:W-:-:S03]  /*3900*/  VIADD R21, R21, 0x800 ;  /* 0x0000080015157836 */ /* 0x000fc60000000000 */
[----:B------:R-:W-:Y:S02]  /*3910*/  ISETP.LT.AND.EX P0, PT, R9, R32, PT, P0 ;  /* 0x000000200900720c */ /* 0x000fe40003f01300 */
[C---:B--2---:R-:W-:Y:S02]  /*3920*/  LOP3.LUT P3, RZ, R24.reuse, 0x1, RZ, 0xc0, !PT ;  /* 0x0000000118ff7812 */ /* 0x044fe4000786c0ff */
[----:B------:R-:W-:Y:S02]  /*3930*/  LOP3.LUT R24, R24, 0x1, RZ, 0xc, !PT ;  /* 0x0000000118187812 */ /* 0x000fe400078e0cff */
[----:B------:R-:W-:-:S04]  /*3940*/  @P2 SEL R24, R12, 0x1, P3 ;  /* 0x000000010c182807 */ /* 0x000fc80001800000 */
[----:B------:R-:W-:-:S05]  /*3950*/  LOP3.LUT P1, RZ, R24, 0xff, RZ, 0xc0, !PT ;  /* 0x000000ff18ff7812 */ /* 0x000fca000782c0ff */
[----:B------:R-:W-:Y:S02]  /*3960*/  @!P3 SEL R13, R7, R13, P0 ;  /* 0x0000000d070db207 */ /* 0x000fe40000000000 */
[----:B------:R-:W-:Y:S02]  /*3970*/  @!P3 SEL R32, R9, R32, P0 ;  /* 0x000000200920b207 */ /* 0x000fe40000000000 */
[----:B------:R-:W-:Y:S02]  /*3980*/  SEL R14, R7, R13, !P2 ;  /* 0x0000000d070e7207 */ /* 0x000fe40005000000 */
[----:B------:R-:W-:Y:S02]  /*3990*/  IADD3 R7, P0, PT, R27, UR6, RZ ;  /* 0x000000061b077c10 */ /* 0x000fe4000ff1e0ff */
[----:B----4-:R-:W-:Y:S02]  /*39a0*/  LOP3.LUT P3, RZ, R26, 0x1, RZ, 0xc0, !PT ;  /* 0x000000011aff7812 */ /* 0x010fe4000786c0ff */
[----:B-1----:R-:W-:Y:S01]  /*39b0*/  SEL R5, R9, R32, !P2 ;  /* 0x0000002009057207 */ /* 0x002fe20005000000 */
[----:B------:R-:W-:Y:S01]  /*39c0*/  IMAD.X R12, RZ, RZ, UR7, P0 ;  /* 0x00000007ff0c7e24 */ /* 0x000fe200080e06ff */
[----:B------:R-:W-:-:S02]  /*39d0*/  ISETP.LT.U32.AND P0, PT, R7, R14, PT ;  /* 0x0000000e0700720c */ /* 0x000fc40003f01070 */
[----:B------:R-:W-:Y:S02]  /*39e0*/  LOP3.LUT R26, R26, 0x1, RZ, 0xc, !PT ;  /* 0x000000011a1a7812 */ /* 0x000fe400078e0cff */
[----:B------:R-:W-:Y:S02]  /*39f0*/  ISETP.LT.AND.EX P0, PT, R12, R5, PT, P0 ;  /* 0x000000050c00720c */ /* 0x000fe40003f01300 */
[----:B------:R-:W-:Y:S02]  /*3a00*/  @P1 SEL R26, R24, 0x1, P3 ;  /* 0x00000001181a1807 */ /* 0x000fe40001800000 */
[----:B------:R-:W-:Y:S02]  /*3a10*/  IADD3 R24, P4, PT, R25, UR6, RZ ;  /* 0x0000000619187c10 */ /* 0x000fe4000ff9e0ff */
[----:B------:R-:W-:Y:S02]  /*3a20*/  @!P3 SEL R14, R7, R14, P0 ;  /* 0x0000000e070eb207 */ /* 0x000fe40000000000 */
[----:B------:R-:W-:-:S02]  /*3a30*/  LOP3.LUT P2, RZ, R26, 0xff, RZ, 0xc0, !PT ;  /* 0x000000ff1aff7812 */ /* 0x000fc4000784c0ff */
[----:B------:R-:W-:Y:S02]  /*3a40*/  @!P3 SEL R5, R12, R5, P0 ;  /* 0x000000050c05b207 */ /* 0x000fe40000000000 */
[----:B------:R-:W-:Y:S02]  /*3a50*/  LOP3.LUT P3, RZ, R22, 0x1, RZ, 0xc0, !PT ;  /* 0x0000000116ff7812 */ /* 0x000fe4000786c0ff */
[----:B------:R-:W-:Y:S02]  /*3a60*/  SEL R7, R7, R14, !P1 ;  /* 0x0000000e07077207 */ /* 0x000fe40004800000 */
[----:B------:R-:W-:Y:S01]  /*3a70*/  SEL R12, R12, R5, !P1 ;  /* 0x000000050c0c7207 */ /* 0x000fe20004800000 */
[----:B------:R-:W-:Y:S01]  /*3a80*/  IMAD.X R5, RZ, RZ, UR7, P4 ;  /* 0x00000007ff057e24 */ /* 0x000fe2000a0e06ff */
[----:B------:R-:W-:Y:S02]  /*3a90*/  ISETP.LT.U32.AND P0, PT, R24, R7, PT ;  /* 0x000000071800720c */ /* 0x000fe40003f01070 */
[----:B------:R-:W-:-:S02]  /*3aa0*/  LOP3.LUT R22, R22, 0x1, RZ, 0xc, !PT ;  /* 0x0000000116167812 */ /* 0x000fc400078e0cff */
[CC--:B------:R-:W-:Y:S02]  /*3ab0*/  ISETP.LT.AND.EX P0, PT, R5.reuse, R12.reuse, PT, P0 ;  /* 0x0000000c0500720c */ /* 0x0c0fe40003f01300 */
[----:B------:R-:W-:Y:S02]  /*3ac0*/  @P2 SEL R22, R26, 0x1, P3 ;  /* 0x000000011a162807 */ /* 0x000fe40001800000 */
[----:B------:R-:W-:Y:S02]  /*3ad0*/  @!P3 SEL R7, R24, R7, P0 ;  /* 0x000000071807b207 */ /* 0x000fe40000000000 */
[----:B------:R-:W-:Y:S02]  /*3ae0*/  @!P3 SEL R12, R5, R12, P0 ;  /* 0x0000000c050cb207 */ /* 0x000fe40000000000 */
[----:B------:R-:W-:Y:S02]  /*3af0*/  LOP3.LUT P1, RZ, R22, 0xff, RZ, 0xc0, !PT ;  /* 0x000000ff16ff7812 */ /* 0x000fe4000782c0ff */
[----:B------:R-:W-:-:S02]  /*3b00*/  IADD3 R9, P0, PT, R23, UR6, RZ ;  /* 0x0000000617097c10 */ /* 0x000fc4000ff1e0ff */
[----:B------:R-:W-:Y:S02]  /*3b10*/  LOP3.LUT P3, RZ, R28, 0x1, RZ, 0xc0, !PT ;  /* 0x000000011cff7812 */ /* 0x000fe4000786c0ff */
        /* <DEDUP_REMOVED lines=11> */
[----:B------:R-:W-:-:S02]  /*3bd0*/  LOP3.LUT P3, RZ, R6, 0x1, RZ, 0xc0, !PT ;  /* 0x0000000106ff7812 */ /* 0x000fc4000786c0ff */
[----:B------:R-:W-:Y:S02]  /*3be0*/  SEL R9, R9, R24, !P1 ;  /* 0x0000001809097207 */ /* 0x000fe40004800000 */
[----:B------:R-:W-:Y:S01]  /*3bf0*/  SEL R12, R12, R5, !P1 ;  /* 0x000000050c0c7207 */ /* 0x000fe20004800000 */
[----:B------:R-:W-:Y:S01]  /*3c00*/  IMAD.X R5, RZ, RZ, UR7, P0 ;  /* 0x00000007ff057e24 */ /* 0x000fe200080e06ff */
[----:B------:R-:W-:Y:S02]  /*3c10*/  ISETP.LT.U32.AND P0, PT, R14, R9, PT ;  /* 0x000000090e00720c */ /* 0x000fe40003f01070 */
[----:B------:R-:W-:Y:S02]  /*3c20*/  LOP3.LUT R6, R6, 0x1, RZ, 0xc, !PT ;  /* 0x0000000106067812 */ /* 0x000fe400078e0cff */
[----:B------:R-:W-:Y:S02]  /*3c30*/  ISETP.LT.AND.EX P0, PT, R5, R12, PT, P0 ;  /* 0x0000000c0500720c */ /* 0x000fe40003f01300 */
[----:B------:R-:W-:-:S02]  /*3c40*/  @P2 SEL R6, R28, 0x1, P3 ;  /* 0x000000011c062807 */ /* 0x000fc40001800000 */
[----:B------:R-:W-:Y:S02]  /*3c50*/  @!P3 SEL R9, R14, R9, P0 ;  /* 0x000000090e09b207 */ /* 0x000fe40000000000 */
[----:B------:R-:W-:Y:S02]  /*3c60*/  IADD3 R7, P4, PT, R31, UR6, RZ ;  /* 0x000000061f077c10 */ /* 0x000fe4000ff9e0ff */
[----:B------:R-:W-:Y:S02]  /*3c70*/  @!P3 SEL R12, R5, R12, P0 ;  /* 0x0000000c050cb207 */ /* 0x000fe40000000000 */
[----:B------:R-:W-:Y:S02]  /*3c80*/  LOP3.LUT P3, RZ, R8, 0x1, RZ, 0xc0, !PT ;  /* 0x0000000108ff7812 */ /* 0x000fe4000786c0ff */
[----:B------:R-:W-:Y:S02]  /*3c90*/  LOP3.LUT P1, RZ, R6, 0xff, RZ, 0xc0, !PT ;  /* 0x000000ff06ff7812 */ /* 0x000fe4000782c0ff */
[----:B------:R-:W-:-:S02]  /*3ca0*/  SEL R14, R14, R9, !P2 ;  /* 0x000000090e0e7207 */ /* 0x000fc40005000000 */
[----:B------:R-:W-:Y:S01]  /*3cb0*/  SEL R5, R5, R12, !P2 ;  /* 0x0000000c05057207 */ /* 0x000fe20005000000 */
[----:B------:R-:W-:Y:S01]  /*3cc0*/  IMAD.X R12, RZ, RZ, UR7, P4 ;  /* 0x00000007ff0c7e24 */ /* 0x000fe2000a0e06ff */
[----:B------:R-:W-:Y:S02]  /*3cd0*/  ISETP.LT.U32.AND P0, PT, R7, R14, PT ;  /* 0x0000000e0700720c */ /* 0x000fe40003f01070 */
[----:B------:R-:W-:Y:S02]  /*3ce0*/  LOP3.LUT R8, R8, 0x1, RZ, 0xc, !PT ;  /* 0x0000000108087812 */ /* 0x000fe400078e0cff */
[----:B------:R-:W-:-:S03]  /*3cf0*/  ISETP.LT.AND.EX P0, PT, R12, R5, PT, P0 ;  /* 0x000000050c00720c */ /* 0x000fc60003f01300 */
[----:B------:R-:W-:Y:S02]  /*3d00*/  @P1 SEL R8, R6, 0x1, P3 ;  /* 0x0000000106081807 */ /* 0x000fe40001800000 */
[----:B------:R-:W-:Y:S02]  /*3d10*/  @!P3 SEL R14, R7, R14, P0 ;  /* 0x0000000e070eb207 */ /* 0x000fe40000000000 */
[----:B------:R-:W-:Y:S02]  /*3d20*/  IADD3 R6, P4, PT, R33, UR6, RZ ;  /* 0x0000000621067c10 */ /* 0x000fe4000ff9e0ff */
[----:B------:R-:W-:Y:S02]  /*3d30*/  @!P3 SEL R5, R12, R5, P0 ;  /* 0x000000050c05b207 */ /* 0x000fe40000000000 */
[----:B-----5:R-:W-:Y:S02]  /*3d40*/  LOP3.LUT P3, RZ, R10, 0x1, RZ, 0xc0, !PT ;  /* 0x000000010aff7812 */ /* 0x020fe4000786c0ff */
[----:B------:R-:W-:-:S02]  /*3d50*/  SEL R7, R7, R14, !P1 ;  /* 0x0000000e07077207 */ /* 0x000fc40004800000 */
[----:B------:R-:W-:Y:S02]  /*3d60*/  LOP3.LUT P2, RZ, R8, 0xff, RZ, 0xc0, !PT ;  /* 0x000000ff08ff7812 */ /* 0x000fe4000784c0ff */
[----:B------:R-:W-:Y:S01]  /*3d70*/  SEL R12, R12, R5, !P1 ;  /* 0x000000050c0c7207 */ /* 0x000fe20004800000 */
[----:B------:R-:W-:Y:S01]  /*3d80*/  IMAD.X R5, RZ, RZ, UR7, P4 ;  /* 0x00000007ff057e24 */ /* 0x000fe2000a0e06ff */
[----:B------:R-:W-:Y:S02]  /*3d90*/  ISETP.LT.U32.AND P0, PT, R6, R7, PT ;  /* 0x000000070600720c */ /* 0x000fe40003f01070 */
[----:B------:R-:W-:Y:S02]  /*3da0*/  LOP3.LUT R10, R10, 0x1, RZ, 0xc, !PT ;  /* 0x000000010a0a7812 */ /* 0x000fe400078e0cff */
[----:B------:R-:W-:-:S04]  /*3db0*/  ISETP.LT.AND.EX P0, PT, R5, R12, PT, P0 ;  /* 0x0000000c0500720c */ /* 0x000fc80003f01300 */
[----:B------:R-:W-:Y:S02]  /*3dc0*/  @!P3 SEL R7, R6, R7, P0 ;  /* 0x000000070607b207 */ /* 0x000fe40000000000 */
[----:B------:R-:W-:Y:S02]  /*3dd0*/  @!P3 SEL R12, R5, R12, P0 ;  /* 0x0000000c050cb207 */ /* 0x000fe40000000000 */
[----:B------:R-:W-:Y:S02]  /*3de0*/  @P2 SEL R10, R8, 0x1, P3 ;  /* 0x00000001080a2807 */ /* 0x000fe40001800000 */
[----:B------:R-:W-:Y:S02]  /*3df0*/  IADD3 R13, P0, PT, R35, UR6, RZ ;  /* 0x00000006230d7c10 */ /* 0x000fe4000ff1e0ff */
[----:B------:R-:W-:Y:S02]  /*3e00*/  LOP3.LUT P3, RZ, R4, 0x1, RZ, 0xc0, !PT ;  /* 0x0000000104ff7812 */ /* 0x000fe4000786c0ff */
[----:B------:R-:W-:Y:S01]  /*3e10*/  SEL R6, R6, R7, !P2 ;  /* 0x0000000706067207 */ /* 0x000fe20005000000 */
[----:B------:R-:W-:Y:S01]  /*3e20*/  IMAD.X R14, RZ, RZ, UR7, P0 ;  /* 0x00000007ff0e7e24 */ /* 0x000fe200080e06ff */
[----:B------:R-:W-:-:S02]  /*3e30*/  SEL R5, R5, R12, !P2 ;  /* 0x0000000c05057207 */ /* 0x000fc40005000000 */
[CC--:B------:R-:W-:Y:S02]  /*3e40*/  ISETP.LT.U32.AND P0, PT, R13.reuse, R6.reuse, PT ;  /* 0x000000060d00720c */ /* 0x0c0fe40003f01070 */
[----:B------:R-:W-:Y:S02]  /*3e50*/  LOP3.LUT P1, RZ, R10, 0xff, RZ, 0xc0, !PT ;  /* 0x000000ff0aff7812 */ /* 0x000fe4000782c0ff */
[-C--:B------:R-:W-:Y:S02]  /*3e60*/  ISETP.LT.AND.EX P0, PT, R14, R5.reuse, PT, P0 ;  /* 0x000000050e00720c */ /* 0x080fe40003f01300 */
[----:B------:R-:W-:Y:S02]  /*3e70*/  LOP3.LUT R4, R4, 0x1, RZ, 0xc, !PT ;  /* 0x0000000104047812 */ /* 0x000fe400078e0cff */
[----:B------:R-:W-:Y:S02]  /*3e80*/  @!P3 SEL R6, R13, R6, P0 ;  /* 0x000000060d06b207 */ /* 0x000fe40000000000 */
[----:B------:R-:W-:-:S02]  /*3e90*/  @!P3 SEL R5, R14, R5, P0 ;  /* 0x000000050e05b207 */ /* 0x000fc40000000000 */
[----:B------:R-:W-:Y:S02]  /*3ea0*/  ISETP.NE.AND P0, PT, R19, RZ, PT ;  /* 0x000000ff1300720c */ /* 0x000fe40003f05270 */
[----:B------:R-:W-:Y:S02]  /*3eb0*/  SEL R13, R13, R6, !P1 ;  /* 0x000000060d0d7207 */ /* 0x000fe40004800000 */
[----:B------:R-:W-:Y:S02]  /*3ec0*/  @P1 SEL R4, R10, 0x1, P3 ;  /* 0x000000010a041807 */ /* 0x000fe40001800000 */
[----:B------:R-:W-:Y:S02]  /*3ed0*/  SEL R14, R14, R5, !P1 ;  /* 0x000000050e0e7207 */ /* 0x000fe40004800000 */
[----:B------:R-:W-:-:S05]  /*3ee0*/  PRMT R12, R4, 0x7610, R12 ;  /* 0x00007610040c7816 */ /* 0x000fca000000000c */
[----:B------:R-:W-:Y:S05]  /*3ef0*/  @P0 BRA `(.L_x_256) ;  /* 0xfffffff800080947 */ /* 0x000fea000383ffff */
[----:B------:R-:W-:Y:S05]  /*3f00*/  BSYNC.RECONVERGENT B3 ;  /* 0x0000000000037941 */ /* 0x000fea0003800200 */
.L_x_255:
[----:B------:R-:W-:-:S07]  /*3f10*/  VIADD R5, R20, 0xfffffc00 ;  /* 0xfffffc0014057836 */ /* 0x000fce0000000000 */
.L_x_254:
[----:B------:R-:W-:Y:S05]  /*3f20*/  BSYNC.RECONVERGENT B2 ;  /* 0x0000000000027941 */ /* 0x000fea0003800200 */
.L_x_253:
        /* <DEDUP_REMOVED lines=10> */
[----:B------:R0:W2:Y:S01]  /*3fd0*/  LDG.E.U8 R6, desc[UR8][R6.64] ;  /* 0x0000000806067981 */ /* 0x0000a2000c1e1100 */
[----:B------:R-:W-:-:S06]  /*3fe0*/  IMAD.WIDE.U32 R8, R21, 0x4, R2 ;  /* 0x0000000415087825 */ /* 0x000fcc00078e0002 */
[----:B------:R3:W4:Y:S01]  /*3ff0*/  LDG.E.U8 R8, desc[UR8][R8.64] ;  /* 0x0000000808087981 */ /* 0x000722000c1e1100 */
[----:B------:R-:W-:-:S04]  /*4000*/  VIADD R23, R19, 0x200 ;  /* 0x0000020013177836 */ /* 0x000fc80000000000 */
[----:B------:R-:W-:-:S06]  /*4010*/  IMAD.WIDE.U32 R10, R23, 0x4, R2 ;  /* 0x00000004170a7825 */ /* 0x000fcc00078e0002 */
[----:B------:R-:W5:Y:S01]  /*4020*/  LDG.E.U8 R10, desc[UR8][R10.64] ;  /* 0x000000080a0a7981 */ /* 0x000f62000c1e1100 */
[----:B------:R-:W-:-:S04]  /*4030*/  VIADD R25, R19, 0x300 ;  /* 0x0000030013197836 */ /* 0x000fc80000000000 */
[----:B------:R-:W-:-:S06]  /*4040*/  IMAD.WIDE.U32 R2, R25, 0x4, R2 ;  /* 0x0000000419027825 */ /* 0x000fcc00078e0002 */
[----:B------:R1:W5:Y:S01]  /*4050*/  LDG.E.U8 R2, desc[UR8][R2.64] ;  /* 0x0000000802027981 */ /* 0x000362000c1e1100 */
[----:B------:R-:W-:Y:S01]  /*4060*/  LOP3.LUT P3, RZ, R12, 0xff, RZ, 0xc0, !PT ;  /* 0x000000ff0cff7812 */ /* 0x000fe2000786c0ff */
[----:B------:R-:W-:Y:S01]  /*4070*/  VIADD R5, R5, 0x400 ;  /* 0x0000040005057836 */ /* 0x000fe20000000000 */
[----:B------:R-:W-:Y:S02]  /*4080*/  IADD3 R4, P2, PT, R19, UR6, RZ ;  /* 0x0000000613047c10 */ /* 0x000fe4000ff5e0ff */
[----:B0-----:R-:W-:Y:S02]  /*4090*/  IADD3 R7, P5, PT, R21, UR6, RZ ;  /* 0x0000000615077c10 */ /* 0x001fe4000ffbe0ff */
[----:B------:R-:W-:Y:S01]  /*40a0*/  ISETP.LT.U32.AND P0, PT, R4, R13, PT ;  /* 0x0000000d0400720c */ /* 0x000fe20003f01070 */
[----:B---3--:R-:W-:Y:S02]  /*40b0*/  IMAD.X R9, RZ, RZ, UR7, P2 ;  /* 0x00000007ff097e24 */ /* 0x008fe400090e06ff */
[----:B-1----:R-:W-:-:S03]  /*40c0*/  IMAD.X R3, RZ, RZ, UR7, P5 ;  /* 0x00000007ff037e24 */ /* 0x002fc6000a8e06ff */
[----:B------:R-:W-:Y:S02]  /*40d0*/  ISETP.LT.AND.EX P0, PT, R9, R14, PT, P0 ;  /* 0x0000000e0900720c */ /* 0x000fe40003f01300 */
[C---:B--2---:R-:W-:Y:S02]  /*40e0*/  LOP3.LUT P4, RZ, R6.reuse, 0x1, RZ, 0xc0, !PT ;  /* 0x0000000106ff7812 */ /* 0x044fe4000788c0ff */
[----:B------:R-:W-:Y:S02]  /*40f0*/  LOP3.LUT R6, R6, 0x1, RZ, 0xc, !PT ;  /* 0x0000000106067812 */ /* 0x000fe400078e0cff */
[----:B------:R-:W-:-:S04]  /*4100*/  @P3 SEL R6, R12, 0x1, P4 ;  /* 0x000000010c063807 */ /* 0x000fc80002000000 */
[----:B------:R-:W-:-:S05]  /*4110*/  LOP3.LUT P2, RZ, R6, 0xff, RZ, 0xc0, !PT ;  /* 0x000000ff06ff7812 */ /* 0x000fca000784c0ff */
[----:B------:R-:W-:Y:S02]  /*4120*/  @!P4 SEL R13, R4, R13, P0 ;  /* 0x0000000d040dc207 */ /* 0x000fe40000000000 */
[C---:B------:R-:W-:Y:S02]  /*4130*/  @!P4 SEL R14, R9.reuse, R14, P0 ;  /* 0x0000000e090ec207 */ /* 0x040fe40000000000 */
[----:B----4-:R-:W-:Y:S02]  /*4140*/  LOP3.LUT P4, RZ, R8, 0x1, RZ, 0xc0, !PT ;  /* 0x0000000108ff7812 */ /* 0x010fe4000788c0ff */
[----:B------:R-:W-:Y:S02]  /*4150*/  SEL R12, R4, R13, !P3 ;  /* 0x0000000d040c7207 */ /* 0x000fe40005800000 */
[----:B------:R-:W-:Y:S02]  /*4160*/  SEL R14, R9, R14, !P3 ;  /* 0x0000000e090e7207 */ /* 0x000fe40005800000 */
[----:B------:R-:W-:-:S02]  /*4170*/  ISETP.LT.U32.AND P0, PT, R7, R12, PT ;  /* 0x0000000c0700720c */ /* 0x000fc40003f01070 */
[----:B------:R-:W-:Y:S02]  /*4180*/  LOP3.LUT R8, R8, 0x1, RZ, 0xc, !PT ;  /* 0x0000000108087812 */ /* 0x000fe400078e0cff */
[----:B------:R-:W-:Y:S02]  /*4190*/  ISETP.LT.AND.EX P0, PT, R3, R14, PT, P0 ;  /* 0x0000000e0300720c */ /* 0x000fe40003f01300 */
[----:B------:R-:W-:Y:S02]  /*41a0*/  @P2 SEL R8, R6, 0x1, P4 ;  /* 0x0000000106082807 */ /* 0x000fe40002000000 */
[----:B------:R-:W-:Y:S02]  /*41b0*/  @!P4 SEL R12, R7, R12, P0 ;  /* 0x0000000c070cc207 */ /* 0x000fe40000000000 */
[----:B------:R-:W-:Y:S02]  /*41c0*/  IADD3 R4, P5, PT, R23, UR6, RZ ;  /* 0x0000000617047c10 */ /* 0x000fe4000ffbe0ff */
[----:B------:R-:W-:-:S02]  /*41d0*/  LOP3.LUT P3, RZ, R8, 0xff, RZ, 0xc0, !PT ;  /* 0x000000ff08ff7812 */ /* 0x000fc4000786c0ff */
[----:B------:R-:W-:Y:S02]  /*41e0*/  @!P4 SEL R14, R3, R14, P0 ;  /* 0x0000000e030ec207 */ /* 0x000fe40000000000 */
[----:B-----5:R-:W-:Y:S02]  /*41f0*/  LOP3.LUT P4, RZ, R10, 0x1, RZ, 0xc0, !PT ;  /* 0x000000010aff7812 */ /* 0x020fe4000788c0ff */
        /* <DEDUP_REMOVED lines=9> */
[----:B------:R-:W-:Y:S02]  /*4290*/  IADD3 R13, P0, PT, R25, UR6, RZ ;  /* 0x00000006190d7c10 */ /* 0x000fe4000ff1e0ff */
[----:B------:R-:W-:-:S02]  /*42a0*/  LOP3.LUT P4, RZ, R2, 0x1, RZ, 0xc0, !PT ;  /* 0x0000000102ff7812 */ /* 0x000fc4000788c0ff */
[----:B------:R-:W-:Y:S01]  /*42b0*/  LOP3.LUT P2, RZ, R10, 0xff, RZ, 0xc0, !PT ;  /* 0x000000ff0aff7812 */ /* 0x000fe2000784c0ff */
[----:B------:R-:W-:Y:S01]  /*42c0*/  IMAD.X R14, RZ, RZ, UR7, P0 ;  /* 0x00000007ff0e7e24 */ /* 0x000fe200080e06ff */
[----:B------:R-:W-:Y:S02]  /*42d0*/  SEL R4, R4, R7, !P3 ;  /* 0x0000000704047207 */ /* 0x000fe40005800000 */
[----:B------:R-:W-:Y:S02]  /*42e0*/  SEL R3, R3, R6, !P3 ;  /* 0x0000000603037207 */ /* 0x000fe40005800000 */
[----:B------:R-:W-:Y:S02]  /*42f0*/  ISETP.LT.U32.AND P0, PT, R13, R4, PT ;  /* 0x000000040d00720c */ /* 0x000fe40003f01070 */
[----:B------:R-:W-:Y:S02]  /*4300*/  LOP3.LUT R2, R2, 0x1, RZ, 0xc, !PT ;  /* 0x0000000102027812 */ /* 0x000fe400078e0cff */
[----:B------:R-:W-:-:S03]  /*4310*/  ISETP.LT.AND.EX P0, PT, R14, R3, PT, P0 ;  /* 0x000000030e00720c */ /* 0x000fc60003f01300 */
[----:B------:R-:W-:Y:S02]  /*4320*/  @P2 SEL R2, R10, 0x1, P4 ;  /* 0x000000010a022807 */ /* 0x000fe40002000000 */
[C---:B------:R-:W-:Y:S02]  /*4330*/  @!P4 SEL R4, R13.reuse, R4, P0 ;  /* 0x000000040d04c207 */ /* 0x040fe40000000000 */
[C---:B------:R-:W-:Y:S02]  /*4340*/  @!P4 SEL R3, R14.reuse, R3, P0 ;  /* 0x000000030e03c207 */ /* 0x040fe40000000000 */
[----:B------:R-:W-:Y:S02]  /*4350*/  SEL R13, R13, R4, !P2 ;  /* 0x000000040d0d7207 */ /* 0x000fe40005000000 */
[----:B------:R-:W-:Y:S02]  /*4360*/  SEL R14, R14, R3, !P2 ;  /* 0x000000030e0e7207 */ /* 0x000fe40005000000 */
[----:B------:R-:W-:-:S07]  /*4370*/  PRMT R12, R2, 0x7610, R12 ;  /* 0x00007610020c7816 */ /* 0x000fce000000000c */
.L_x_258:
[----:B------:R-:W-:Y:S05]  /*4380*/  BSYNC.RECONVERGENT B2 ;  /* 0x0000000000027941 */ /* 0x000fea0003800200 */
.L_x_257:
        /* <DEDUP_REMOVED lines=10> */
[----:B------:R-:W-:-:S05]  /*4430*/  IMAD.WIDE.U32 R2, R11, 0x4, R2 ;  /* 0x000000040b027825 */ /* 0x000fca00078e0002 */
[----:B------:R-:W3:Y:S01]  /*4440*/  LDG.E.U8 R10, desc[UR8][R2.64] ;  /* 0x00000008020a7981 */ /* 0x000ee2000c1e1100 */
[----:B------:R-:W-:Y:S01]  /*4450*/  IADD3 R4, P3, PT, R9, UR6, RZ ;  /* 0x0000000609047c10 */ /* 0x000fe2000ff7e0ff */
        /* <DEDUP_REMOVED lines=25> */
.L_x_260:
[----:B------:R-:W-:Y:S05]  /*45f0*/  BSYNC.RECONVERGENT B2 ;  /* 0x0000000000027941 */ /* 0x000fea0003800200 */
.L_x_259:
[----:B------:R-:W-:Y:S05]  /*4600*/  @P1 BRA `(.L_x_252) ;  /* 0x0000000000441947 */ /* 0x000fea0003800000 */
[----:B------:R-:W0:Y:S01]  /*4610*/  LDC.64 R2, c[0x0][0x380] ;  /* 0x0000e000ff027b82 */ /* 0x000e220000000a00 */
[----:B------:R-:W-:-:S04]  /*4620*/  IMAD.IADD R5, R5, 0x1, R16 ;  /* 0x0000000105057824 */ /* 0x000fc800078e0210 */
[----:B0-----:R-:W-:-:S06]  /*4630*/  IMAD.WIDE.U32 R2, R5, 0x4, R2 ;  /* 0x0000000405027825 */ /* 0x001fcc00078e0002 */
[----:B------:R-:W2:Y:S01]  /*4640*/  LDG.E.U8 R2, desc[UR8][R2.64] ;  /* 0x0000000802027981 */ /* 0x000ea2000c1e1100 */
[----:B------:R-:W-:Y:S02]  /*4650*/  IADD3 R6, P2, PT, R5, UR6, RZ ;  /* 0x0000000605067c10 */ /* 0x000fe4000ff5e0ff */
[----:B------:R-:W-:Y:S02]  /*4660*/  LOP3.LUT P3, RZ, R12, 0xff, RZ, 0xc0, !PT ;  /* 0x000000ff0cff7812 */ /* 0x000fe4000786c0ff */
[----:B------:R-:W-:Y:S01]  /*4670*/  ISETP.LT.U32.AND P0, PT, R6, R13, PT ;  /* 0x0000000d0600720c */ /* 0x000fe20003f01070 */
[----:B------:R-:W-:-:S05]  /*4680*/  IMAD.X R5, RZ, RZ, UR7, P2 ;  /* 0x00000007ff057e24 */ /* 0x000fca00090e06ff */
        /* <DEDUP_REMOVED lines=9> */
.L_x_252:
[----:B------:R-:W-:Y:S05]  /*4720*/  BSYNC.RECONVERGENT B1 ;  /* 0x0000000000017941 */ /* 0x000fea0003800200 */
.L_x_250:
        /* <DEDUP_REMOVED lines=24> */
.L_x_262:
[----:B------:R-:W-:Y:S05]  /*48b0*/  BSYNC.RECONVERGENT B1 ;  /* 0x0000000000017941 */ /* 0x000fea0003800200 */
.L_x_261:
        /* <DEDUP_REMOVED lines=23> */
.L_x_264:
[----:B------:R-:W-:Y:S05]  /*4a30*/  BSYNC.RECONVERGENT B1 ;  /* 0x0000000000017941 */ /* 0x000fea0003800200 */
.L_x_263:
        /* <DEDUP_REMOVED lines=20> */
.L_x_266:
[----:B------:R-:W-:Y:S05]  /*4b80*/  BSYNC.RECONVERGENT B1 ;  /* 0x0000000000017941 */ /* 0x000fea0003800200 */
.L_x_265:
        /* <DEDUP_REMOVED lines=20> */
.L_x_268:
[----:B------:R-:W-:Y:S05]  /*4cd0*/  BSYNC.RECONVERGENT B1 ;  /* 0x0000000000017941 */ /* 0x000fea0003800200 */
.L_x_267:
        /* <DEDUP_REMOVED lines=20> */
.L_x_270:
[----:B------:R-:W-:Y:S05]  /*4e20*/  BSYNC.RECONVERGENT B1 ;  /* 0x0000000000017941 */ /* 0x000fea0003800200 */
.L_x_269:
[----:B------:R-:W-:Y:S04]  /*4e30*/  BSSY.RECONVERGENT B1, `(.L_x_271) ;  /* 0x000000c000017945 */ /* 0x000fe80003800200 */
[----:B------:R-:W-:Y:S05]  /*4e40*/  @P1 BRA `(.L_x_272) ;  /* 0x0000000000281947 */ /* 0x000fea0003800000 */
[----:B----4-:R-:W4:Y:S01]  /*4e50*/  S2R R4, SR_CgaCtaId ;  /* 0x0000000000047919 */ /* 0x010f220000008800 */
[----:B0-----:R-:W-:Y:S02]  /*4e60*/  MOV R3, 0x400 ;  /* 0x0000040000037802 */ /* 0x001fe40000000f00 */
[----:B------:R-:W-:-:S04]  /*4e70*/  SHF.R.U32.HI R2, RZ, 0x1, R15 ;  /* 0x00000001ff027819 */ /* 0x000fc8000001160f */
[----:B------:R-:W-:Y:S02]  /*4e80*/  LOP3.LUT R2, R2, 0x1f0, RZ, 0xc0, !PT ;  /* 0x000001f002027812 */ /* 0x000fe400078ec0ff */
[----:B----4-:R-:W-:-:S05]  /*4e90*/  LEA R3, R4, R3, 0x18 ;  /* 0x0000000304037211 */ /* 0x010fca00078ec0ff */
[----:B--2---:R-:W-:Y:S02]  /*4ea0*/  IMAD.IADD R5, R2, 0x1, R3 ;  /* 0x0000000102057824 */ /* 0x004fe400078e0203 */
[----:B------:R-:W-:Y:S02]  /*4eb0*/  IMAD.MOV.U32 R2, RZ, RZ, R13 ;  /* 0x000000ffff027224 */ /* 0x000fe400078e000d */
[----:B------:R-:W-:Y:S01]  /*4ec0*/  IMAD.MOV.U32 R3, RZ, RZ, R14 ;  /* 0x000000ffff037224 */ /* 0x000fe200078e000e */
[----:B------:R0:W-:Y:S04]  /*4ed0*/  STS.U8 [R5+0x8], R12 ;  /* 0x0000080c05007388 */ /* 0x0001e80000000000 */
[----:B------:R0:W-:Y:S02]  /*4ee0*/  STS.64 [R5+0x10], R2 ;  /* 0x0000100205007388 */ /* 0x0001e40000000a00 */
.L_x_272:
[----:B------:R-:W-:Y:S05]  /*4ef0*/  BSYNC.RECONVERGENT B1 ;  /* 0x0000000000017941 */ /* 0x000fea0003800200 */
.L_x_271:
        /* <DEDUP_REMOVED lines=8> */
[----:B0-2-4-:R-:W0:Y:S04]  /*4f80*/  LDS.64 R4, [UR5+0x20] ;  /* 0x00002005ff047984 */ /* 0x015e280008000a00 */
[----:B------:R-:W2:Y:S04]  /*4f90*/  LDS.U8 R15, [UR5+0x28] ;  /* 0x00002805ff0f7984 */ /* 0x000ea80008000000 */
[----:B------:R-:W4:Y:S04]  /*4fa0*/  LDS.64 R8, [UR5+0x30] ;  /* 0x00003005ff087984 */ /* 0x000f280008000a00 */
[----:B------:R-:W4:Y:S04]  /*4fb0*/  LDS.U8 R16, [UR5+0x38] ;  /* 0x00003805ff107984 */ /* 0x000f280008000000 */
[----:B------:R-:W4:Y:S04]  /*4fc0*/  LDS.64 R6, [UR5+0x40] ;  /* 0x00004005ff067984 */ /* 0x000f280008000a00 */
[----:B------:R-:W4:Y:S04]  /*4fd0*/  LDS.U8 R17, [UR5+0x48] ;  /* 0x00004805ff117984 */ /* 0x000f280008000000 */
[----:B------:R-:W4:Y:S04]  /*4fe0*/  LDS.64 R2, [UR5+0x50] ;  /* 0x00005005ff027984 */ /* 0x000f280008000a00 */
[----:B------:R-:W-:Y:S01]  /*4ff0*/  LDS.U8 R18, [UR5+0x68] ;  /* 0x00006805ff127984 */ /* 0x000fe20008000000 */
[----:B-----5:R-:W-:-:S02]  /*5000*/  ISETP.NE.AND P2, PT, R10, RZ, PT ;  /* 0x000000ff0a00720c */ /* 0x020fc40003f45270 */
[----:B0-----:R-:W-:Y:S02]  /*5010*/  ISETP.LT.U32.AND P0, PT, R4, R13, PT ;  /* 0x0000000d0400720c */ /* 0x001fe40003f01070 */
[----:B------:R-:W-:Y:S02]  /*5020*/  @P4 SEL R10, R12, 0x1, !P2 ;  /* 0x000000010c0a4807 */ /* 0x000fe40005000000 */
[----:B------:R-:W-:Y:S01]  /*5030*/  ISETP.LT.AND.EX P0, PT, R5, R14, PT, P0 ;  /* 0x0000000e0500720c */ /* 0x000fe20003f01300 */
[----:B------:R-:W-:Y:S01]  /*5040*/  LDS.U8 R12, [UR5+0x78] ;  /* 0x00007805ff0c7984 */ /* 0x000fe20008000000 */
[----:B------:R-:W-:Y:S02]  /*5050*/  LOP3.LUT P3, RZ, R10, 0xff, RZ, 0xc0, !PT ;  /* 0x000000ff0aff7812 */ /* 0x000fe4000786c0ff */
[----:B--2---:R-:W-:-:S03]  /*5060*/  ISETP.NE.AND P5, PT, R15, RZ, PT ;  /* 0x000000ff0f00720c */ /* 0x004fc60003fa5270 */
[C---:B-1-3--:R-:W-:Y:S02]  /*5070*/  @P2 SEL R13, R4.reuse, R13, P0 ;  /* 0x0000000d040d2207 */ /* 0x04afe40000000000 */
[C---:B------:R-:W-:Y:S02]  /*5080*/  @P2 SEL R14, R5.reuse, R14, P0 ;  /* 0x0000000e050e2207 */ /* 0x040fe40000000000 */
[----:B------:R-:W-:Y:S02]  /*5090*/  SEL R13, R4, R13, !P4 ;  /* 0x0000000d040d7207 */ /* 0x000fe40006000000 */
[----:B------:R-:W-:Y:S02]  /*50a0*/  SEL R11, R5, R14, !P4 ;  /* 0x0000000e050b7207 */ /* 0x000fe40006000000 */
[----:B----4-:R-:W-:Y:S01]  /*50b0*/  ISETP.LT.U32.AND P0, PT, R8, R13, PT ;  /* 0x0000000d0800720c */ /* 0x010fe20003f01070 */
        /* <DEDUP_REMOVED lines=10> */
[C---:B------:R-:W-:Y:S01]  /*5160*/  ISETP.LT.U32.AND P0, PT, R6.reuse, R13, PT ;  /* 0x0000000d0600720c */ /* 0x040fe20003f01070 */
        /* <DEDUP_REMOVED lines=43> */
[----:B------:R-:W-:-:S07]  /*5420*/  SEL R14, R15, R9, !P2 ;  /* 0x000000090f0e7207 */ /* 0x000fce0005000000 */
.L_x_230:
[----:B------:R-:W-:Y:S05]  /*5430*/  BSYNC.RECONVERGENT B0 ;  /* 0x0000000000007941 */ /* 0x000fea0003800200 */
.L_x_206:
[----:B------:R-:W-:Y:S05]  /*5440*/  @P1 EXIT ;  /* 0x000000000000194d */ /* 0x000fea0003800000 */
[----:B0-234-:R-:W0:Y:S01]  /*5450*/  LDC.64 R2, c[0x0][0x3b0] ;  /* 0x0000ec00ff027b82 */ /* 0x01de220000000a00 */
[----:B------:R-:W-:Y:S02]  /*5460*/  PRMT R7, R12, 0x7610, R7 ;  /* 0x000076100c077816 */ /* 0x000fe40000000007 */
[----:B-1----:R-:W-:Y:S02]  /*5470*/  ISETP.NE.AND P1, PT, R0, RZ, PT ;  /* 0x000000ff0000720c */ /* 0x002fe40003f25270 */
[----:B------:R-:W-:-:S03]  /*5480*/  LOP3.LUT P2, RZ, R7, 0xff, RZ, 0xc0, !PT ;  /* 0x000000ff07ff7812 */ /* 0x000fc6000784c0ff */
[----:B------:R-:W1:Y:S08]  /*5490*/  LDC.64 R4, c[0x0][0x398] ;  /* 0x0000e600ff047b82 */ /* 0x000e700000000a00 */
[----:B------:R-:W-:Y:S02]  /*54a0*/  @P1 SEL R7, R0, 0x1, !P2 ;  /* 0x0000000100071807 */ /* 0x000fe40005000000 */
[----:B0-----:R-:W-:-:S04]  /*54b0*/  ISETP.LT.U32.AND P0, PT, R13, R2, PT ;  /* 0x000000020d00720c */ /* 0x001fc80003f01070 */
[----:B------:R-:W-:-:S04]  /*54c0*/  ISETP.LT.AND.EX P0, PT, R14, R3, PT, P0 ;  /* 0x000000030e00720c */ /* 0x000fc80003f01300 */
[C---:B------:R-:W-:Y:S01]  /*54d0*/  @P2 SEL R2, R13.reuse, R2, P0 ;  /* 0x000000020d022207 */ /* 0x040fe20000000000 */
[----:B-1----:R-:W-:Y:S01]  /*54e0*/  STG.E.U8 desc[UR8][R4.64], R7 ;  /* 0x0000000704007986 */ /* 0x002fe2000c101108 */
[C---:B------:R-:W-:Y:S02]  /*54f0*/  @P2 SEL R3, R14.reuse, R3, P0 ;  /* 0x000000030e032207 */ /* 0x040fe40000000000 */
[----:B------:R-:W-:Y:S02]  /*5500*/  SEL R2, R13, R2, !P1 ;  /* 0x000000020d027207 */ /* 0x000fe40004800000 */
[----:B------:R-:W-:-:S05]  /*5510*/  SEL R3, R14, R3, !P1 ;  /* 0x000000030e037207 */ /* 0x000fca0004800000 */
[----:B------:R-:W-:Y:S01]  /*5520*/  STG.E.64 desc[UR8][R4.64+0x8], R2 ;  /* 0x0000080204007986 */ /* 0x000fe2000c101b08 */
[----:B------:R-:W-:Y:S05]  /*5530*/  EXIT ;  /* 0x000000000000794d */ /* 0x000fea0003800000 */
.L_x_273:
        /* <DEDUP_REMOVED lines=12> */
.L_x_680:


//--------------------- .text._ZN3cub18CUB_300001_SM_10006detail6reduce28DeviceReduceSingleTileKernelINS2_10policy_hubIN4cuda3std3__45tupleIJblEEEyN6thrust24THRUST_300001_SM_1000_NS8cuda_cub9__find_if7functorIS9_EEE10Policy1000EPS9_SI_iSF_S9_S9_NS7_10__identityEEEvT0_T1_T2_T3_T4_T6_ --------------------------
	.section	.text._ZN3cub18CUB_300001_SM_10006detail6reduce28DeviceReduceSingleTileKernelINS2_10policy_hubIN4cuda3std3__45tupleIJblEEEyN6thrust24THRUST_300001_SM_1000_NS8cuda_cub9__find_if7functorIS9_EEE10Policy1000EPS9_SI_iSF_S9_S9_NS7_10__identityEEEvT0_T1_T2_T3_T4_T6_,"ax",@progbits
	.align	128
        .global         _ZN3cub18CUB_300001_SM_10006detail6reduce28DeviceReduceSingleTileKernelINS2_10policy_hubIN4cuda3std3__45tupleIJblEEEyN6thrust24THRUST_300001_SM_1000_NS8cuda_cub9__find_if7functorIS9_EEE10Policy1000EPS9_SI_iSF_S9_S9_NS7_10__identityEEEvT0_T1_T2_T3_T4_T6_
        .type           _ZN3cub18CUB_300001_SM_10006detail6reduce28DeviceReduceSingleTileKernelINS2_10policy_hubIN4cuda3std3__45tupleIJblEEEyN6thrust24THRUST_300001_SM_1000_NS8cuda_cub9__find_if7functorIS9_EEE10Policy1000EPS9_SI_iSF_S9_S9_NS7_10__identityEEEvT0_T1_T2_T3_T4_T6_,@function
        .size           _ZN3cub18CUB_300001_SM_10006detail6reduce28DeviceReduceSingleTileKernelINS2_10policy_hubIN4cuda3std3__45tupleIJblEEEyN6thrust24THRUST_300001_SM_1000_NS8cuda_cub9__find_if7functorIS9_EEE10Policy1000EPS9_SI_iSF_S9_S9_NS7_10__identityEEEvT0_T1_T2_T3_T4_T6_,(.L_x_681 - _ZN3cub18CUB_300001_SM_10006detail6reduce28DeviceReduceSingleTileKernelINS2_10policy_hubIN4cuda3std3__45tupleIJblEEEyN6thrust24THRUST_300001_SM_1000_NS8cuda_cub9__find_if7functorIS9_EEE10Policy1000EPS9_SI_iSF_S9_S9_NS7_10__identityEEEvT0_T1_T2_T3_T4_T6_)
        .other          _ZN3cub18CUB_300001_SM_10006detail6reduce28DeviceReduceSingleTileKernelINS2_10policy_hubIN4cuda3std3__45tupleIJblEEEyN6thrust24THRUST_300001_SM_1000_NS8cuda_cub9__find_if7functorIS9_EEE10Policy1000EPS9_SI_iSF_S9_S9_NS7_10__identityEEEvT0_T1_T2_T3_T4_T6_,@"STO_CUDA_ENTRY STV_DEFAULT"
_ZN3cub18CUB_300001_SM_10006detail6reduce28DeviceReduceSingleTileKernelINS2_10policy_hubIN4cuda3std3__45tupleIJblEEEyN6thrust24THRUST_300001_SM_1000_NS8cuda_cub9__find_if7functorIS9_EEE10Policy1000EPS9_SI_iSF_S9_S9_NS7_10__identityEEEvT0_T1_T2_T3_T4_T6_:
.text._ZN3cub18CUB_300001_SM_10006detail6reduce28DeviceReduceSingleTileKernelINS2_10policy_hubIN4cuda3std3__45tupleIJblEEEyN6thrust24THRUST_300001_SM_1000_NS8cuda_cub9__find_if7functorIS9_EEE10Policy1000EPS9_SI_iSF_S9_S9_NS7_10__identityEEEvT0_T1_T2_T3_T4_T6_:
        /* <DEDUP_REMOVED lines=14> */
.L_x_274:
[----:B------:R-:W-:Y:S01]  /*00e0*/  UISETP.GT.AND UP0, UPT, UR4, 0x3ff, UPT ;  /* 0x000003ff0400788c */ /* 0x000fe2000bf04270 */
[----:B------:R-:W-:Y:S08]  /*00f0*/  BSSY.RECONVERGENT B0, `(.L_x_275) ;  /* 0x00003d8000007945 */ /* 0x000ff00003800200 */
[----:B------:R-:W-:Y:S05]  /*0100*/  BRA.U UP0, `(.L_x_276) ;  /* 0x0000002100e47547 */ /* 0x000fea000b800000 */
[----:B------:R-:W0:Y:S01]  /*0110*/  S2R R5, SR_TID.X ;  /* 0x0000000000057919 */ /* 0x000e220000002100 */
[----:B------:R-:W-:Y:S01]  /*0120*/  BSSY.RECONVERGENT B1, `(.L_x_277) ;  /* 0x000000b000017945 */ /* 0x000fe20003800200 */
[----:B------:R-:W-:Y:S02]  /*0130*/  PRMT R4, RZ, 0x7610, R4 ;  /* 0x00007610ff047816 */ /* 0x000fe40000000004 */
[----:B------:R-:W-:Y:S02]  /*0140*/  CS2R R2, SRZ ;  /* 0x0000000000027805 */ /* 0x000fe4000001ff00 */
[----:B0-----:R-:W-:Y:S01]  /*0150*/  ISETP.GE.AND P0, PT, R5, UR4, PT ;  /* 0x0000000405007c0c */ /* 0x001fe2000bf06270 */
[----:B------:R-:W-:-:S12]  /*0160*/  IMAD.MOV.U32 R9, RZ, RZ, R5 ;  /* 0x000000ffff097224 */ /* 0x000fd800078e0005 */
[----:B------:R-:W-:Y:S05]  /*0170*/  @P0 BRA `(.L_x_278) ;  /* 0x0000000000140947 */ /* 0x000fea0003800000 */
[----:B------:R-:W0:Y:S02]  /*0180*/  LDC.64 R6, c[0x0][0x380] ;  /* 0x0000e000ff067b82 */ /* 0x000e240000000a00 */
[----:B0-----:R-:W-:-:S05]  /*0190*/  IMAD.WIDE.U32 R6, R5, 0x10, R6 ;  /* 0x0000001005067825 */ /* 0x001fca00078e0006 */
[----:B------:R0:W5:Y:S04]  /*01a0*/  LDG.E.U16.CONSTANT R4, desc[UR8][R6.64] ;  /* 0x0000000806047981 */ /* 0x000168000c1e9500 */
[----:B------:R0:W5:Y:S01]  /*01b0*/  LDG.E.64.CONSTANT R2, desc[UR8][R6.64+0x8] ;  /* 0x0000080806027981 */ /* 0x000162000c1e9b00 */
[----:B------:R-:W-:-:S07]  /*01c0*/  VIADD R9, R5, 0x100 ;  /* 0x0000010005097836 */ /* 0x000fce0000000000 */
.L_x_278:
[----:B------:R-:W-:Y:S05]  /*01d0*/  BSYNC.RECONVERGENT B1 ;  /* 0x0000000000017941 */ /* 0x000fea0003800200 */
.L_x_277:
[----:B------:R-:W-:Y:S01]  /*01e0*/  ISETP.GE.AND P0, PT, R9, UR4, PT ;  /* 0x0000000409007c0c */ /* 0x000fe2000bf06270 */
[----:B------:R-:W-:-:S12]  /*01f0*/  BSSY.RECONVERGENT B1, `(.L_x_279) ;  /* 0x0000058000017945 */ /* 0x000fd80003800200 */
[----:B------:R-:W-:Y:S05]  /*0200*/  @P0 BRA `(.L_x_280) ;  /* 0x0000000400580947 */ /* 0x000fea0003800000 */
[----:B------:R-:W-:Y:S01]  /*0210*/  LOP3.LUT R8, RZ, R9, RZ, 0x33, !PT ;  /* 0x00000009ff087212 */ /* 0x000fe200078e33ff */
[----:B0-----:R-:W0:Y:S01]  /*0220*/  LDC.64 R6, c[0x0][0x380] ;  /* 0x0000e000ff067b82 */ /* 0x001e220000000a00 */
[----:B------:R-:W-:Y:S03]  /*0230*/  BSSY.RECONVERGENT B2, `(.L_x_281) ;  /* 0x0000020000027945 */ /* 0x000fe60003800200 */
[----:B------:R-:W-:-:S05]  /*0240*/  VIADD R8, R8, UR4 ;  /* 0x0000000408087c36 */ /* 0x000fca0008000000 */
[C---:B------:R-:W-:Y:S02]  /*0250*/  LOP3.LUT R10, R8.reuse, 0x300, RZ, 0xc0, !PT ;  /* 0x00000300080a7812 */ /* 0x040fe400078ec0ff */
[----:B------:R-:W-:Y:S02]  /*0260*/  ISETP.GE.U32.AND P1, PT, R8, 0x300, PT ;  /* 0x000003000800780c */ /* 0x000fe40003f26070 */
[----:B------:R-:W-:-:S13]  /*0270*/  ISETP.NE.AND P0, PT, R10, 0x300, PT ;  /* 0x000003000a00780c */ /* 0x000fda0003f05270 */
[----:B------:R-:W-:Y:S05]  /*0280*/  @!P0 BRA `(.L_x_282) ;  /* 0x0000000000688947 */ /* 0x000fea0003800000 */
[----:B------:R-:W2:Y:S01]  /*0290*/  LDC.64 R10, c[0x0][0x380] ;  /* 0x0000e000ff0a7b82 */ /* 0x000ea20000000a00 */
[----:B------:R-:W-:-:S04]  /*02a0*/  LEA.HI R8, R8, 0x1, RZ, 0x18 ;  /* 0x0000000108087811 */ /* 0x000fc800078fc0ff */
[----:B------:R-:W-:-:S05]  /*02b0*/  LOP3.LUT R8, R8, 0x3, RZ, 0xc0, !PT ;  /* 0x0000000308087812 */ /* 0x000fca00078ec0ff */
[----:B------:R-:W-:Y:S02]  /*02c0*/  IMAD.MOV R8, RZ, RZ, -R8 ;  /* 0x000000ffff087224 */ /* 0x000fe400078e0a08 */
[----:B--2---:R-:W-:-:S04]  /*02d0*/  IMAD.WIDE.U32 R10, R9, 0x10, R10 ;  /* 0x00000010090a7825 */ /* 0x004fc800078e000a */
[----:B------:R-:W-:Y:S02]  /*02e0*/  IMAD.MOV.U32 R15, RZ, RZ, R10 ;  /* 0x000000ffff0f7224 */ /* 0x000fe400078e000a */
[----:B------:R-:W-:-:S07]  /*02f0*/  IMAD.MOV.U32 R13, RZ, RZ, R11 ;  /* 0x000000ffff0d7224 */ /* 0x000fce00078e000b */
.L_x_283:
[----:B------:R-:W-:-:S05]  /*0300*/  IMAD.MOV.U32 R12, RZ, RZ, R15 ;  /* 0x000000ffff0c7224 */ /* 0x000fca00078e000f */
[----:B------:R-:W2:Y:S04]  /*0310*/  LDG.E.U16.CONSTANT R14, desc[UR8][R12.64] ;  /* 0x000000080c0e7981 */ /* 0x000ea8000c1e9500 */
[----:B------:R3:W4:Y:S01]  /*0320*/  LDG.E.64.CONSTANT R10, desc[UR8][R12.64+0x8] ;  /* 0x000008080c0a7981 */ /* 0x000722000c1e9b00 */
[----:B------:R-:W-:Y:S01]  /*0330*/  VIADD R8, R8, 0x1 ;  /* 0x0000000108087836 */ /* 0x000fe20000000000 */
[----:B-----5:R-:W-:Y:S01]  /*0340*/  LOP3.LUT P2, RZ, R4, 0xff, RZ, 0xc0, !PT ;  /* 0x000000ff04ff7812 */ /* 0x020fe2000784c0ff */
[----:B------:R-:W-:Y:S01]  /*0350*/  VIADD R9, R9, 0x100 ;  /* 0x0000010009097836 */ /* 0x000fe20000000000 */
[----:B------:R-:W-:Y:S02]  /*0360*/  IADD3 R15, P5, PT, R12, 0x1000, RZ ;  /* 0x000010000c0f7810 */ /* 0x000fe40007fbe0ff */
[----:B------:R-:W-:-:S03]  /*0370*/  ISETP.NE.AND P4, PT, R8, RZ, PT ;  /* 0x000000ff0800720c */ /* 0x000fc60003f85270 */
[----:B---3--:R-:W-:Y:S01]  /*0380*/  IMAD.X R13, RZ, RZ, R13, P5 ;  /* 0x000000ffff0d7224 */ /* 0x008fe200028e060d */
[----:B--2---:R-:W-:Y:S02]  /*0390*/  LOP3.LUT P3, RZ, R14, 0xff, RZ, 0xc0, !PT ;  /* 0x000000ff0eff7812 */ /* 0x004fe4000786c0ff */
[----:B----4-:R-:W-:-:S03]  /*03a0*/  ISETP.LT.U32.AND P0, PT, R10, R2, PT ;  /* 0x000000020a00720c */ /* 0x010fc60003f01070 */
[----:B------:R-:W-:Y:S02]  /*03b0*/  @P2 SEL R14, R4, 0x1, !P3 ;  /* 0x00000001040e2807 */ /* 0x000fe40005800000 */
[----:B------:R-:W-:Y:S02]  /*03c0*/  ISETP.LT.AND.EX P0, PT, R11, R3, PT, P0 ;  /* 0x000000030b00720c */ /* 0x000fe40003f01300 */
[----:B------:R-:W-:-:S04]  /*03d0*/  PRMT R4, R14, 0x7610, R4 ;  /* 0x000076100e047816 */ /* 0x000fc80000000004 */
[C---:B------:R-:W-:Y:S02]  /*03e0*/  @P3 SEL R2, R10.reuse, R2, P0 ;  /* 0x000000020a023207 */ /* 0x040fe40000000000 */
[C---:B------:R-:W-:Y:S02]  /*03f0*/  @P3 SEL R3, R11.reuse, R3, P0 ;  /* 0x000000030b033207 */ /* 0x040fe40000000000 */
[----:B------:R-:W-:Y:S02]  /*0400*/  SEL R2, R10, R2, !P2 ;  /* 0x000000020a027207 */ /* 0x000fe40005000000 */
[----:B------:R-:W-:Y:S01]  /*0410*/  SEL R3, R11, R3, !P2 ;  /* 0x000000030b037207 */ /* 0x000fe20005000000 */
[----:B------:R-:W-:Y:S06]  /*0420*/  @P4 BRA `(.L_x_283) ;  /* 0xfffffffc00b44947 */ /* 0x000fec000383ffff */
.L_x_282:
[----:B------:R-:W-:Y:S05]  /*0430*/  BSYNC.RECONVERGENT B2 ;  /* 0x0000000000027941 */ /* 0x000fea0003800200 */
.L_x_281:
[----:B------:R-:W-:Y:S05]  /*0440*/  @!P1 BRA `(.L_x_280) ;  /* 0x0000000000c89947 */ /* 0x000fea0003800000 */
.L_x_284:
[----:B0-----:R-:W-:-:S05]  /*0450*/  IMAD.WIDE R20, R9, 0x10, R6 ;  /* 0x0000001009147825 */ /* 0x001fca00078e0206 */
[----:B------:R-:W2:Y:S04]  /*0460*/  LDG.E.U16.CONSTANT R19, desc[UR8][R20.64] ;  /* 0x0000000814137981 */ /* 0x000ea8000c1e9500 */
[----:B------:R-:W3:Y:S04]  /*0470*/  LDG.E.64.CONSTANT R10, desc[UR8][R20.64+0x8] ;  /* 0x00000808140a7981 */ /* 0x000ee8000c1e9b00 */
[----:B------:R-:W4:Y:S04]  /*0480*/  LDG.E.U16.CONSTANT R22, desc[UR8][R20.64+0x1000] ;  /* 0x0010000814167981 */ /* 0x000f28000c1e9500 */
[----:B------:R-:W4:Y:S04]  /*0490*/  LDG.E.64.CONSTANT R12, desc[UR8][R20.64+0x1008] ;  /* 0x00100808140c7981 */ /* 0x000f28000c1e9b00 */
[----:B------:R-:W4:Y:S04]  /*04a0*/  LDG.E.U16.CONSTANT R18, desc[UR8][R20.64+0x2000] ;  /* 0x0020000814127981 */ /* 0x000f28000c1e9500 */
[----:B------:R-:W4:Y:S04]  /*04b0*/  LDG.E.64.CONSTANT R14, desc[UR8][R20.64+0x2008] ;  /* 0x00200808140e7981 */ /* 0x000f28000c1e9b00 */
[----:B------:R-:W4:Y:S04]  /*04c0*/  LDG.E.U16.CONSTANT R8, desc[UR8][R20.64+0x3000] ;  /* 0x0030000814087981 */ /* 0x000f28000c1e9500 */
[----:B------:R-:W4:Y:S01]  /*04d0*/  LDG.E.64.CONSTANT R16, desc[UR8][R20.64+0x3008] ;  /* 0x0030080814107981 */ /* 0x000f22000c1e9b00 */
[----:B-----5:R-:W-:Y:S01]  /*04e0*/  LOP3.LUT P2, RZ, R4, 0xff, RZ, 0xc0, !PT ;  /* 0x000000ff04ff7812 */ /* 0x020fe2000784c0ff */
[----:B------:R-:W-:-:S02]  /*04f0*/  IMAD.MOV.U32 R23, RZ, RZ, R3 ;  /* 0x000000ffff177224 */ /* 0x000fc400078e0003 */
[----:B------:R-:W-:Y:S01]  /*0500*/  VIADD R9, R9, 0x400 ;  /* 0x0000040009097836 */ /* 0x000fe20000000000 */
[----:B--2---:R-:W-:Y:S02]  /*0510*/  LOP3.LUT P1, RZ, R19, 0xff, RZ, 0xc0, !PT ;  /* 0x000000ff13ff7812 */ /* 0x004fe4000782c0ff */
[----:B---3--:R-:W-:-:S07]  /*0520*/  ISETP.LT.U32.AND P0, PT, R10, R2, PT ;  /* 0x000000020a00720c */ /* 0x008fce0003f01070 */
[----:B------:R-:W-:Y:S02]  /*0530*/  @P2 SEL R19, R4, 0x1, !P1 ;  /* 0x0000000104132807 */ /* 0x000fe40004800000 */
[-C--:B------:R-:W-:Y:S02]  /*0540*/  ISETP.LT.AND.EX P0, PT, R11, R23.reuse, PT, P0 ;  /* 0x000000170b00720c */ /* 0x080fe40003f01300 */
[----:B------:R-:W-:Y:S02]  /*0550*/  LOP3.LUT P3, RZ, R19, 0xff, RZ, 0xc0, !PT ;  /* 0x000000ff13ff7812 */ /* 0x000fe4000786c0ff */
[----:B----4-:R-:W-:Y:S02]  /*0560*/  LOP3.LUT P4, RZ, R22, 0xff, RZ, 0xc0, !PT ;  /* 0x000000ff16ff7812 */ /* 0x010fe4000788c0ff */
[----:B------:R-:W-:Y:S02]  /*0570*/  @P1 SEL R2, R10, R2, P0 ;  /* 0x000000020a021207 */ /* 0x000fe40000000000 */
[----:B------:R-:W-:-:S02]  /*0580*/  @P1 SEL R23, R11, R23, P0 ;  /* 0x000000170b171207 */ /* 0x000fc40000000000 */
[----:B------:R-:W-:Y:S02]  /*0590*/  SEL R3, R10, R2, !P2 ;  /* 0x000000020a037207 */ /* 0x000fe40005000000 */
[----:B------:R-:W-:Y:S02]  /*05a0*/  SEL R11, R11, R23, !P2 ;  /* 0x000000170b0b7207 */ /* 0x000fe40005000000 */
[----:B------:R-:W-:Y:S02]  /*05b0*/  ISETP.LT.U32.AND P0, PT, R12, R3, PT ;  /* 0x000000030c00720c */ /* 0x000fe40003f01070 */
[----:B------:R-:W-:Y:S02]  /*05c0*/  @P3 SEL R22, R19, 0x1, !P4 ;  /* 0x0000000113163807 */ /* 0x000fe40006000000 */
[----:B------:R-:W-:Y:S02]  /*05d0*/  ISETP.LT.AND.EX P0, PT, R13, R11, PT, P0 ;  /* 0x0000000b0d00720c */ /* 0x000fe40003f01300 */
[----:B------:R-:W-:-:S02]  /*05e0*/  LOP3.LUT P2, RZ, R18, 0xff, RZ, 0xc0, !PT ;  /* 0x000000ff12ff7812 */ /* 0x000fc4000784c0ff */
[----:B------:R-:W-:Y:S02]  /*05f0*/  @P4 SEL R3, R12, R3, P0 ;  /* 0x000000030c034207 */ /* 0x000fe40000000000 */
[----:B------:R-:W-:Y:S02]  /*0600*/  LOP3.LUT P1, RZ, R22, 0xff, RZ, 0xc0, !PT ;  /* 0x000000ff16ff7812 */ /* 0x000fe4000782c0ff */
[C---:B------:R-:W-:Y:S02]  /*0610*/  @P4 SEL R11, R13.reuse, R11, P0 ;  /* 0x0000000b0d0b4207 */ /* 0x040fe40000000000 */
[----:B------:R-:W-:Y:S02]  /*0620*/  SEL R3, R12, R3, !P3 ;  /* 0x000000030c037207 */ /* 0x000fe40005800000 */
[----:B------:R-:W-:Y:S02]  /*0630*/  SEL R13, R13, R11, !P3 ;  /* 0x0000000b0d0d7207 */ /* 0x000fe40005800000 */
[----:B------:R-:W-:-:S02]  /*0640*/  ISETP.LT.U32.AND P0, PT, R14, R3, PT ;  /* 0x000000030e00720c */ /* 0x000fc40003f01070 */
[----:B------:R-:W-:Y:S02]  /*0650*/  LOP3.LUT P3, RZ, R8, 0xff, RZ, 0xc0, !PT ;  /* 0x000000ff08ff7812 */ /* 0x000fe4000786c0ff */
[C---:B------:R-:W-:Y:S02]  /*0660*/  ISETP.LT.AND.EX P0, PT, R15.reuse, R13, PT, P0 ;  /* 0x0000000d0f00720c */ /* 0x040fe40003f01300 */
[----:B------:R-:W-:Y:S02]  /*0670*/  @P1 SEL R18, R22, 0x1, !P2 ;  /* 0x0000000116121807 */ /* 0x000fe40005000000 */
[C---:B------:R-:W-:Y:S02]  /*0680*/  @P2 SEL R3, R14.reuse, R3, P0 ;  /* 0x000000030e032207 */ /* 0x040fe40000000000 */
[----:B------:R-:W-:Y:S02]  /*0690*/  @P2 SEL R13, R15, R13, P0 ;  /* 0x0000000d0f0d2207 */ /* 0x000fe40000000000 */
[----:B------:R-:W-:-:S02]  /*06a0*/  SEL R3, R14, R3, !P1 ;  /* 0x000000030e037207 */ /* 0x000fc40004800000 */
[----:B------:R-:W-:Y:S02]  /*06b0*/  LOP3.LUT P2, RZ, R18, 0xff, RZ, 0xc0, !PT ;  /* 0x000000ff12ff7812 */ /* 0x000fe4000784c0ff */
[----:B------:R-:W-:Y:S02]  /*06c0*/  SEL R15, R15, R13, !P1 ;  /* 0x0000000d0f0f7207 */ /* 0x000fe40004800000 */
[----:B------:R-:W-:Y:S02]  /*06d0*/  ISETP.GE.AND P1, PT, R9, UR4, PT ;  /* 0x0000000409007c0c */ /* 0x000fe4000bf26270 */
[----:B------:R-:W-:-:S04]  /*06e0*/  ISETP.LT.U32.AND P0, PT, R16, R3, PT ;  /* 0x000000031000720c */ /* 0x000fc80003f01070 */
[----:B------:R-:W-:-:S03]  /*06f0*/  ISETP.LT.AND.EX P0, PT, R17, R15, PT, P0 ;  /* 0x0000000f1100720c */ /* 0x000fc60003f01300 */
[----:B------:R-:W-:Y:S02]  /*0700*/  @P2 SEL R8, R18, 0x1, !P3 ;  /* 0x0000000112082807 */ /* 0x000fe40005800000 */
[C---:B------:R-:W-:Y:S02]  /*0710*/  @P3 SEL R3, R16.reuse, R3, P0 ;  /* 0x0000000310033207 */ /* 0x040fe40000000000 */
[C---:B------:R-:W-:Y:S02]  /*0720*/  @P3 SEL R15, R17.reuse, R15, P0 ;  /* 0x0000000f110f3207 */ /* 0x040fe40000000000 */
[----:B------:R-:W-:Y:S02]  /*0730*/  SEL R2, R16, R3, !P2 ;  /* 0x0000000310027207 */ /* 0x000fe40005000000 */
[----:B------:R-:W-:Y:S02]  /*0740*/  SEL R3, R17, R15, !P2 ;  /* 0x0000000f11037207 */ /* 0x000fe40005000000 */
[----:B------:R-:W-:Y:S01]  /*0750*/  PRMT R4, R8, 0x7610, R4 ;  /* 0x0000761008047816 */ /* 0x000fe20000000004 */
[----:B------:R-:W-:Y:S06]  /*0760*/  @!P1 BRA `(.L_x_284) ;  /* 0xfffffffc00389947 */ /* 0x000fec000383ffff */
.L_x_280:
[----:B------:R-:W-:Y:S05]  /*0770*/  BSYNC.RECONVERGENT B1 ;  /* 0x0000000000017941 */ /* 0x000fea0003800200 */
.L_x_279:
[----:B------:R-:W-:-:S09]  /*0780*/  UISETP.GE.AND UP0, UPT, UR4, 0x100, UPT ;  /* 0x000001000400788c */ /* 0x000fd2000bf06270 */
[----:B------:R-:W-:Y:S05]  /*0790*/  BRA.U !UP0, `(.L_x_285) ;  /* 0x0000000d08407547 */ /* 0x000fea000b800000 */
[----:B------:R-:W2:Y:S01]  /*07a0*/  S2R R10, SR_LANEID ;  /* 0x00000000000a7919 */ /* 0x000ea20000000000 */
[----:B0----5:R-:W-:Y:S01]  /*07b0*/  LOP3.LUT R6, R4, 0xff, RZ, 0xc0, !PT ;  /* 0x000000ff04067812 */ /* 0x021fe200078ec0ff */
[----:B------:R-:W-:Y:S01]  /*07c0*/  BSSY.RECONVERGENT B1, `(.L_x_286) ;  /* 0x0000016000017945 */ /* 0x000fe20003800200 */
[----:B------:R0:W3:Y:S04]  /*07d0*/  SHFL.DOWN PT, R9, R2, 0x1, 0x1f ;  /* 0x08201f0002097f89 */ /* 0x0000e800000e0000 */
[----:B------:R0:W4:Y:S04]  /*07e0*/  SHFL.DOWN PT, R8, R3, 0x1, 0x1f ;  /* 0x08201f0003087f89 */ /* 0x00012800000e0000 */
[----:B------:R0:W0:Y:S01]  /*07f0*/  SHFL.DOWN PT, R7, R6, 0x1, 0x1f ;  /* 0x08201f0006077f89 */ /* 0x00002200000e0000 */
[----:B--2---:R-:W-:-:S02]  /*0800*/  ISETP.GT.AND P0, PT, R10, 0x1e, PT ;  /* 0x0000001e0a00780c */ /* 0x004fc40003f04270 */
[C---:B------:R-:W-:Y:S02]  /*0810*/  ISETP.GT.AND P3, PT, R10.reuse, 0x1d, PT ;  /* 0x0000001d0a00780c */ /* 0x040fe40003f64270 */
[----:B------:R-:W-:-:S09]  /*0820*/  ISETP.GT.AND P2, PT, R10, 0x1b, PT ;  /* 0x0000001b0a00780c */ /* 0x000fd20003f44270 */
[----:B0--34-:R-:W-:Y:S05]  /*0830*/  @P0 BRA `(.L_x_287) ;  /* 0x0000000000380947 */ /* 0x019fea0003800000 */
        /* <DEDUP_REMOVED lines=14> */
.L_x_287:
[----:B------:R-:W-:Y:S05]  /*0920*/  BSYNC.RECONVERGENT B1 ;  /* 0x0000000000017941 */ /* 0x000fea0003800200 */
.L_x_286:
[----:B------:R-:W-:Y:S01]  /*0930*/  LOP3.LUT R7, R4, 0xff, RZ, 0xc0, !PT ;  /* 0x000000ff04077812 */ /* 0x000fe200078ec0ff */
[----:B------:R0:W2:Y:S01]  /*0940*/  SHFL.DOWN PT, R9, R2, 0x2, 0x1f ;  /* 0x08401f0002097f89 */ /* 0x0000a200000e0000 */
[----:B------:R-:W-:Y:S01]  /*0950*/  BSSY.RECONVERGENT B1, `(.L_x_288) ;  /* 0x0000015000017945 */ /* 0x000fe20003800200 */
[C---:B------:R-:W-:Y:S02]  /*0960*/  ISETP.GT.AND P5, PT, R10.reuse, 0x17, PT ;  /* 0x000000170a00780c */ /* 0x040fe40003fa4270 */
[----:B------:R0:W3:Y:S01]  /*0970*/  SHFL.DOWN PT, R8, R3, 0x2, 0x1f ;  /* 0x08401f0003087f89 */ /* 0x0000e200000e0000 */
[C---:B------:R-:W-:Y:S02]  /*0980*/  ISETP.GT.AND P4, PT, R10.reuse, 0xf, PT ;  /* 0x0000000f0a00780c */ /* 0x040fe40003f84270 */
[----:B------:R-:W-:Y:S01]  /*0990*/  ISETP.NE.AND P1, PT, R10, RZ, PT ;  /* 0x000000ff0a00720c */ /* 0x000fe20003f25270 */
[----:B------:R-:W4:Y:S01]  /*09a0*/  SHFL.DOWN PT, R7, R7, 0x2, 0x1f ;  /* 0x08401f0007077f89 */ /* 0x000f2200000e0000 */
[----:B------:R-:W-:Y:S11]  /*09b0*/  @P3 BRA `(.L_x_289) ;  /* 0x0000000000383947 */ /* 0x000ff60003800000 */
[----:B----4-:R-:W-:Y:S01]  /*09c0*/  LOP3.LUT P0, RZ, R7, 0xff, RZ, 0xc0, !PT ;  /* 0x000000ff07ff7812 */ /* 0x010fe2000780c0ff */
[----:B------:R-:W-:Y:S01]  /*09d0*/  IMAD.MOV.U32 R10, RZ, RZ, 0x1 ;  /* 0x00000001ff0a7424 */ /* 0x000fe200078e00ff */
[----:B------:R-:W-:-:S04]  /*09e0*/  LOP3.LUT P3, R6, R4, 0xff, RZ, 0xc0, !PT ;  /* 0x000000ff04067812 */ /* 0x000fc8000786c0ff */
[----:B------:R-:W-:-:S13]  /*09f0*/  PLOP3.LUT P0, PT, P3, P0, PT, 0x2f, 0xf2 ;  /* 0x0000000000f2781c */ /* 0x000fda0001f00577 */
[----:B--2---:R-:W-:Y:S02]  /*0a00*/  @!P0 ISETP.LT.U32.AND P3, PT, R9, R2, PT ;  /* 0x000000020900820c */ /* 0x004fe40003f61070 */
[----:B------:R-:W-:Y:S02]  /*0a10*/  @P0 ISETP.NE.AND P6, PT, R6, RZ, PT ;  /* 0x000000ff0600020c */ /* 0x000fe40003fc5270 */
[----:B------:R-:W-:Y:S02]  /*0a20*/  @!P0 PRMT R4, R10, 0x7610, R4 ;  /* 0x000076100a048816 */ /* 0x000fe40000000004 */
[----:B---3--:R-:W-:Y:S02]  /*0a30*/  @!P0 ISETP.LT.AND.EX P3, PT, R8, R3, PT, P3 ;  /* 0x000000030800820c */ /* 0x008fe40003f61330 */
[----:B------:R-:W-:Y:S02]  /*0a40*/  @P0 SEL R6, R7, R4, !P6 ;  /* 0x0000000407060207 */ /* 0x000fe40007000000 */
[----:B0-----:R-:W-:-:S02]  /*0a50*/  @!P0 SEL R2, R9, R2, P3 ;  /* 0x0000000209028207 */ /* 0x001fc40001800000 */
[----:B------:R-:W-:Y:S02]  /*0a60*/  @!P0 SEL R3, R8, R3, P3 ;  /* 0x0000000308038207 */ /* 0x000fe40001800000 */
[----:B------:R-:W-:Y:S02]  /*0a70*/  @P0 PRMT R4, R6, 0x7610, R4 ;  /* 0x0000761006040816 */ /* 0x000fe40000000004 */
[----:B------:R-:W-:Y:S02]  /*0a80*/  @P0 SEL R2, R9, R2, !P6 ;  /* 0x0000000209020207 */ /* 0x000fe40007000000 */
[----:B------:R-:W-:-:S07]  /*0a90*/  @P0 SEL R3, R8, R3, !P6 ;  /* 0x0000000308030207 */ /* 0x000fce0007000000 */
.L_x_289:
[----:B------:R-:W-:Y:S05]  /*0aa0*/  BSYNC.RECONVERGENT B1 ;  /* 0x0000000000017941 */ /* 0x000fea0003800200 */
.L_x_288:
[----:B----4-:R-:W-:Y:S01]  /*0ab0*/  LOP3.LUT R7, R4, 0xff, RZ, 0xc0, !PT ;  /* 0x000000ff04077812 */ /* 0x010fe200078ec0ff */
[----:B--2---:R2:W4:Y:S01]  /*0ac0*/  SHFL.DOWN PT, R9, R2, 0x4, 0x1f ;  /* 0x08801f0002097f89 */ /* 0x00452200000e0000 */
[----:B------:R-:W-:Y:S03]  /*0ad0*/  BSSY.RECONVERGENT B1, `(.L_x_290) ;  /* 0x0000012000017945 */ /* 0x000fe60003800200 */
[----:B---3--:R2:W3:Y:S04]  /*0ae0*/  SHFL.DOWN PT, R8, R3, 0x4, 0x1f ;  /* 0x08801f0003087f89 */ /* 0x0084e800000e0000 */
        /* <DEDUP_REMOVED lines=11> */
[----:B--2---:R-:W-:-:S02]  /*0ba0*/  @!P0 SEL R2, R9, R2, P2 ;  /* 0x0000000209028207 */ /* 0x004fc40001000000 */
[----:B------:R-:W-:Y:S02]  /*0bb0*/  @!P0 SEL R3, R8, R3, P2 ;  /* 0x0000000308038207 */ /* 0x000fe40001000000 */
[----:B------:R-:W-:Y:S02]  /*0bc0*/  @P0 PRMT R4, R6, 0x7610, R4 ;  /* 0x0000761006040816 */ /* 0x000fe40000000004 */
[----:B------:R-:W-:Y:S02]  /*0bd0*/  @P0 SEL R2, R9, R2, !P3 ;  /* 0x0000000209020207 */ /* 0x000fe40005800000 */
[----:B------:R-:W-:-:S07]  /*0be0*/  @P0 SEL R3, R8, R3, !P3 ;  /* 0x0000000308030207 */ /* 0x000fce0005800000 */
.L_x_291:
[----:B------:R-:W-:Y:S05]  /*0bf0*/  BSYNC.RECONVERGENT B1 ;  /* 0x0000000000017941 */ /* 0x000fea0003800200 */
.L_x_290:
[----:B0-----:R-:W-:Y:S01]  /*0c00*/  LOP3.LUT R7, R4, 0xff, RZ, 0xc0, !PT ;  /* 0x000000ff04077812 */ /* 0x001fe200078ec0ff */
[----:B----4-:R0:W4:Y:S01]  /*0c10*/  SHFL.DOWN PT, R9, R2, 0x8, 0x1f ;  /* 0x09001f0002097f89 */ /* 0x01012200000e0000 */
        /* <DEDUP_REMOVED lines=18> */
.L_x_293:
[----:B------:R-:W-:Y:S05]  /*0d40*/  BSYNC.RECONVERGENT B1 ;  /* 0x0000000000017941 */ /* 0x000fea0003800200 */
.L_x_292:
        /* <DEDUP_REMOVED lines=20> */
.L_x_295:
[----:B------:R-:W-:Y:S05]  /*0e90*/  BSYNC.RECONVERGENT B1 ;  /* 0x0000000000017941 */ /* 0x000fea0003800200 */
.L_x_294:
[----:B------:R-:W-:Y:S04]  /*0ea0*/  BSSY.RECONVERGENT B1, `(.L_x_296) ;  /* 0x000000a000017945 */ /* 0x000fe80003800200 */
[----:B------:R-:W-:Y:S05]  /*0eb0*/  @P1 BRA `(.L_x_297) ;  /* 0x0000000000201947 */ /* 0x000fea0003800000 */
[----:B---3--:R-:W3:Y:S01]  /*0ec0*/  S2R R8, SR_CgaCtaId ;  /* 0x0000000000087919 */ /* 0x008ee20000008800 */
[----:B0-----:R-:W-:Y:S02]  /*0ed0*/  MOV R7, 0x400 ;  /* 0x0000040000077802 */ /* 0x001fe40000000f00 */
[----:B------:R-:W-:-:S04]  /*0ee0*/  SHF.R.U32.HI R6, RZ, 0x1, R5 ;  /* 0x00000001ff067819 */ /* 0x000fc80000011605 */
[----:B------:R-:W-:Y:S02]  /*0ef0*/  LOP3.LUT R6, R6, 0x1f0, RZ, 0xc0, !PT ;  /* 0x000001f006067812 */ /* 0x000fe400078ec0ff */
[----:B---3--:R-:W-:-:S05]  /*0f00*/  LEA R7, R8, R7, 0x18 ;  /* 0x0000000708077211 */ /* 0x008fca00078ec0ff */
[----:B------:R-:W-:-:S05]  /*0f10*/  IMAD.IADD R7, R6, 0x1, R7 ;  /* 0x0000000106077824 */ /* 0x000fca00078e0207 */
[----:B------:R0:W-:Y:S04]  /*0f20*/  STS.64 [R7+0x10], R2 ;  /* 0x0000100207007388 */ /* 0x0001e80000000a00 */
[----:B------:R0:W-:Y:S02]  /*0f30*/  STS.U8 [R7+0x8], R4 ;  /* 0x0000080407007388 */ /* 0x0001e40000000000 */
.L_x_297:
[----:B------:R-:W-:Y:S05]  /*0f40*/  BSYNC.RECONVERGENT B1 ;  /* 0x0000000000017941 */ /* 0x000fea0003800200 */
.L_x_296:
        /* <DEDUP_REMOVED lines=8> */
[----:B0-----:R-:W0:Y:S04]  /*0fd0*/  LDS.64 R6, [UR5+0x20] ;  /* 0x00002005ff067984 */ /* 0x001e280008000a00 */
[----:B------:R-:W1:Y:S04]  /*0fe0*/  LDS.U8 R17, [UR5+0x28] ;  /* 0x00002805ff117984 */ /* 0x000e680008000000 */
[----:B------:R-:W2:Y:S04]  /*0ff0*/  LDS.64 R12, [UR5+0x30] ;  /* 0x00003005ff0c7984 */ /* 0x000ea80008000a00 */
[----:B------:R-:W2:Y:S04]  /*1000*/  LDS.U8 R18, [UR5+0x38] ;  /* 0x00003805ff127984 */ /* 0x000ea80008000000 */
[----:B------:R-:W2:Y:S04]  /*1010*/  LDS.64 R10, [UR5+0x40] ;  /* 0x00004005ff0a7984 */ /* 0x000ea80008000a00 */
[----:B------:R-:W2:Y:S04]  /*1020*/  LDS.U8 R14, [UR5+0x48] ;  /* 0x00004805ff0e7984 */ /* 0x000ea80008000000 */
[----:B---34-:R-:W3:Y:S01]  /*1030*/  LDS.64 R8, [UR5+0x50] ;  /* 0x00005005ff087984 */ /* 0x018ee20008000a00 */
[----:B-----5:R-:W-:-:S02]  /*1040*/  ISETP.NE.AND P4, PT, R16, RZ, PT ;  /* 0x000000ff1000720c */ /* 0x020fc40003f85270 */
[----:B0-----:R-:W-:Y:S02]  /*1050*/  ISETP.LT.U32.AND P0, PT, R6, R2, PT ;  /* 0x000000020600720c */ /* 0x001fe40003f01070 */
[----:B------:R-:W-:Y:S02]  /*1060*/  @P2 SEL R16, R4, 0x1, !P4 ;  /* 0x0000000104102807 */ /* 0x000fe40006000000 */
[----:B------:R-:W-:Y:S02]  /*1070*/  ISETP.LT.AND.EX P0, PT, R7, R3, PT, P0 ;  /* 0x000000030700720c */ /* 0x000fe40003f01300 */
[----:B------:R-:W-:Y:S02]  /*1080*/  LOP3.LUT P3, RZ, R16, 0xff, RZ, 0xc0, !PT ;  /* 0x000000ff10ff7812 */ /* 0x000fe4000786c0ff */
[----:B-1----:R-:W-:-:S03]  /*1090*/  ISETP.NE.AND P5, PT, R17, RZ, PT ;  /* 0x000000ff1100720c */ /* 0x002fc60003fa5270 */
[C---:B--2---:R-:W-:Y:S02]  /*10a0*/  @P4 SEL R2, R6.reuse, R2, P0 ;  /* 0x0000000206024207 */ /* 0x044fe40000000000 */
        /* <DEDUP_REMOVED lines=8> */
[----:B------:R-:W-:Y:S02]  /*1130*/  LOP3.LUT P2, RZ, R17, 0xff, RZ, 0xc0, !PT ;  /* 0x000000ff11ff7812 */ /* 0x000fe4000784c0ff */
[----:B------:R-:W-:Y:S02]  /*1140*/  @P5 SEL R5, R12, R5, P0 ;  /* 0x000000050c055207 */ /* 0x000fe40000000000 */
        /* <DEDUP_REMOVED lines=15> */
[----:B------:R-:W4:Y:S01]  /*1240*/  LDS.U8 R10, [UR5+0x78] ;  /* 0x00007805ff0a7984 */ /* 0x000f220008000000 */
[----:B---3--:R-:W-:Y:S02]  /*1250*/  ISETP.LT.U32.AND P0, PT, R8, R13, PT ;  /* 0x0000000d0800720c */ /* 0x008fe40003f01070 */
[----:B------:R-:W-:Y:S01]  /*1260*/  @P5 SEL R14, R18, 0x1, !P3 ;  /* 0x00000001120e5807 */ /* 0x000fe20005800000 */
[----:B------:R-:W3:Y:S01]  /*1270*/  LDS.64 R2, [UR5+0x80] ;  /* 0x00008005ff027984 */ /* 0x000ee20008000a00 */
[----:B------:R-:W-:-:S02]  /*1280*/  ISETP.LT.AND.EX P0, PT, R9, R15, PT, P0 ;  /* 0x0000000f0900720c */ /* 0x000fc40003f01300 */
[----:B------:R-:W-:Y:S02]  /*1290*/  LOP3.LUT P4, RZ, R14, 0xff, RZ, 0xc0, !PT ;  /* 0x000000ff0eff7812 */ /* 0x000fe4000788c0ff */
[----:B------:R-:W-:Y:S02]  /*12a0*/  @P3 SEL R13, R8, R13, P0 ;  /* 0x0000000d080d3207 */ /* 0x000fe40000000000 */
[----:B0-----:R-:W-:Y:S02]  /*12b0*/  ISETP.NE.AND P2, PT, R16, RZ, PT ;  /* 0x000000ff1000720c */ /* 0x001fe40003f45270 */
[C---:B------:R-:W-:Y:S02]  /*12c0*/  @P3 SEL R15, R9.reuse, R15, P0 ;  /* 0x0000000f090f3207 */ /* 0x040fe40000000000 */
[----:B------:R-:W-:Y:S02]  /*12d0*/  SEL R11, R8, R13, !P5 ;  /* 0x0000000d080b7207 */ /* 0x000fe40006800000 */
[----:B------:R-:W-:-:S02]  /*12e0*/  SEL R13, R9, R15, !P5 ;  /* 0x0000000f090d7207 */ /* 0x000fc40006800000 */
[----:B------:R-:W-:Y:S02]  /*12f0*/  ISETP.LT.U32.AND P0, PT, R6, R11, PT ;  /* 0x0000000b0600720c */ /* 0x000fe40003f01070 */
        /* <DEDUP_REMOVED lines=11> */
[----:B----4-:R-:W-:Y:S02]  /*13b0*/  ISETP.NE.AND P4, PT, R10, RZ, PT ;  /* 0x000000ff0a00720c */ /* 0x010fe40003f85270 */
[----:B------:R-:W-:Y:S02]  /*13c0*/  @P3 SEL R9, R4, R9, P0 ;  /* 0x0000000904093207 */ /* 0x000fe40000000000 */
[----:B------:R-:W-:Y:S02]  /*13d0*/  LOP3.LUT P2, RZ, R12, 0xff, RZ, 0xc0, !PT ;  /* 0x000000ff0cff7812 */ /* 0x000fe4000784c0ff */
[C---:B------:R-:W-:Y:S02]  /*13e0*/  @P3 SEL R11, R5.reuse, R11, P0 ;  /* 0x0000000b050b3207 */ /* 0x040fe40000000000 */
[----:B------:R-:W-:Y:S02]  /*13f0*/  SEL R7, R4, R9, !P5 ;  /* 0x0000000904077207 */ /* 0x000fe40006800000 */
[----:B------:R-:W-:-:S02]  /*1400*/  SEL R5, R5, R11, !P5 ;  /* 0x0000000b05057207 */ /* 0x000fc40006800000 */
        /* <DEDUP_REMOVED lines=9> */
.L_x_285:
[----:B------:R-:W2:Y:S01]  /*14a0*/  S2R R13, SR_LANEID ;  /* 0x00000000000d7919 */ /* 0x000ea20000000000 */
[----:B0-----:R-:W-:Y:S01]  /*14b0*/  LOP3.LUT R6, R5, 0x3e0, RZ, 0xc0, !PT ;  /* 0x000003e005067812 */ /* 0x001fe200078ec0ff */
[----:B------:R-:W-:Y:S04]  /*14c0*/  BSSY.RECONVERGENT B1, `(.L_x_299) ;  /* 0x0000022000017945 */ /* 0x000fe80003800200 */
[----:B------:R-:W-:Y:S01]  /*14d0*/  VIADD R7, R6, 0x20 ;  /* 0x0000002006077836 */ /* 0x000fe20000000000 */
[----:B------:R-:W-:-:S04]  /*14e0*/  LOP3.LUT R6, RZ, R6, RZ, 0x33, !PT ;  /* 0x00000006ff067212 */ /* 0x000fc800078e33ff */
[----:B------:R-:W-:Y:S01]  /*14f0*/  ISETP.GT.AND P0, PT, R7, UR4, PT ;  /* 0x0000000407007c0c */ /* 0x000fe2000bf04270 */
[----:B------:R-:W-:-:S05]  /*1500*/  VIADD R6, R6, UR4 ;  /* 0x0000000406067c36 */ /* 0x000fca0008000000 */
[----:B------:R-:W-:-:S05]  /*1510*/  SEL R6, R6, 0x1f, P0 ;  /* 0x0000001f06067807 */ /* 0x000fca0000000000 */
[----:B-----5:R0:W3:Y:S01]  /*1520*/  SHFL.DOWN PT, R8, R3, 0x1, R6 ;  /* 0x0820000003087989 */ /* 0x0200e200000e0006 */
[C---:B--2---:R-:W-:Y:S01]  /*1530*/  VIADD R7, R13.reuse, 0x2 ;  /* 0x000000020d077836 */ /* 0x044fe20000000000 */
[CC--:B------:R-:W-:Y:S01]  /*1540*/  ISETP.GE.AND P0, PT, R13.reuse, R6.reuse, PT ;  /* 0x000000060d00720c */ /* 0x0c0fe20003f06270 */
[C---:B------:R-:W-:Y:S01]  /*1550*/  VIADD R11, R13.reuse, 0x8 ;  /* 0x000000080d0b7836 */ /* 0x040fe20000000000 */
[C---:B------:R-:W-:Y:S01]  /*1560*/  ISETP.NE.AND P1, PT, R13.reuse, RZ, PT ;  /* 0x000000ff0d00720c */ /* 0x040fe20003f25270 */
[----:B------:R-:W-:Y:S01]  /*1570*/  VIADD R9, R13, 0x4 ;  /* 0x000000040d097836 */ /* 0x000fe20000000000 */
[-C--:B------:R-:W-:Y:S02]  /*1580*/  ISETP.GT.AND P5, PT, R7, R6.reuse, PT ;  /* 0x000000060700720c */ /* 0x080fe40003fa4270 */
[----:B------:R-:W-:Y:S02]  /*1590*/  LOP3.LUT R7, R4, 0xff, RZ, 0xc0, !PT ;  /* 0x000000ff04077812 */ /* 0x000fe400078ec0ff */
[----:B------:R-:W-:-:S02]  /*15a0*/  ISETP.GT.AND P2, PT, R11, R6, PT ;  /* 0x000000060b00720c */ /* 0x000fc40003f44270 */
[----:B------:R0:W2:Y:S01]  /*15b0*/  SHFL.DOWN PT, R11, R2, 0x1, R6 ;  /* 0x08200000020b7989 */ /* 0x0000a200000e0006 */
        /* <DEDUP_REMOVED lines=8> */
[----:B--2---:R-:W-:Y:S02]  /*1640*/  @!P0 ISETP.LT.U32.AND P4, PT, R11, R2, PT ;  /* 0x000000020b00820c */ /* 0x004fe40003f81070 */
[----:B------:R-:W-:Y:S02]  /*1650*/  @P0 ISETP.NE.AND P6, PT, R10, RZ, PT ;  /* 0x000000ff0a00020c */ /* 0x000fe40003fc5270 */
[----:B------:R-:W-:Y:S02]  /*1660*/  @!P0 PRMT R4, R12, 0x7610, R4 ;  /* 0x000076100c048816 */ /* 0x000fe40000000004 */
[----:B------:R-:W-:Y:S02]  /*1670*/  @!P0 ISETP.LT.AND.EX P4, PT, R8, R3, PT, P4 ;  /* 0x000000030800820c */ /* 0x000fe40003f81340 */
[----:B------:R-:W-:Y:S02]  /*1680*/  @P0 SEL R7, R7, R4, !P6 ;  /* 0x0000000407070207 */ /* 0x000fe40007000000 */
[----:B0-----:R-:W-:-:S02]  /*1690*/  @!P0 SEL R2, R11, R2, P4 ;  /* 0x000000020b028207 */ /* 0x001fc40002000000 */
[C---:B------:R-:W-:Y:S02]  /*16a0*/  @!P0 SEL R3, R8.reuse, R3, P4 ;  /* 0x0000000308038207 */ /* 0x040fe40002000000 */
[----:B------:R-:W-:Y:S02]  /*16b0*/  @P0 PRMT R4, R7, 0x7610, R4 ;  /* 0x0000761007040816 */ /* 0x000fe40000000004 */
[----:B------:R-:W-:Y:S02]  /*16c0*/  @P0 SEL R2, R11, R2, !P6 ;  /* 0x000000020b020207 */ /* 0x000fe40007000000 */
[----:B------:R-:W-:-:S07]  /*16d0*/  @P0 SEL R3, R8, R3, !P6 ;  /* 0x0000000308030207 */ /* 0x000fce0007000000 */
.L_x_300:
[----:B------:R-:W-:Y:S05]  /*16e0*/  BSYNC.RECONVERGENT B1 ;  /* 0x0000000000017941 */ /* 0x000fea0003800200 */
.L_x_299:
        /* <DEDUP_REMOVED lines=8> */
[----:B--2---:R-:W-:Y:S01]  /*1770*/  IMAD.MOV.U32 R11, RZ, RZ, 0x1 ;  /* 0x00000001ff0b7424 */ /* 0x004fe200078e00ff */
[----:B------:R-:W-:-:S04]  /*1780*/  LOP3.LUT P5, R10, R4, 0xff, RZ, 0xc0, !PT ;  /* 0x000000ff040a7812 */ /* 0x000fc800078ac0ff */
[----:B------:R-:W-:-:S13]  /*1790*/  PLOP3.LUT P0, PT, P5, P0, PT, 0x2f, 0xf2 ;  /* 0x0000000000f2781c */ /* 0x000fda0002f00577 */
[----:B------:R-:W-:Y:S02]  /*17a0*/  @!P0 ISETP.LT.U32.AND P5, PT, R9, R2, PT ;  /* 0x000000020900820c */ /* 0x000fe40003fa1070 */
[----:B------:R-:W-:Y:S02]  /*17b0*/  @P0 ISETP.NE.AND P6, PT, R10, RZ, PT ;  /* 0x000000ff0a00020c */ /* 0x000fe40003fc5270 */
[----:B------:R-:W-:Y:S02]  /*17c0*/  @!P0 PRMT R4, R11, 0x7610, R4 ;  /* 0x000076100b048816 */ /* 0x000fe40000000004 */
[----:B----4-:R-:W-:Y:S02]  /*17d0*/  @!P0 ISETP.LT.AND.EX P5, PT, R8, R3, PT, P5 ;  /* 0x000000030800820c */ /* 0x010fe40003fa1350 */
[----:B------:R-:W-:Y:S02]  /*17e0*/  @P0 SEL R7, R7, R4, !P6 ;  /* 0x0000000407070207 */ /* 0x000fe40007000000 */
[----:B---3--:R-:W-:-:S02]  /*17f0*/  @!P0 SEL R2, R9, R2, P5 ;  /* 0x0000000209028207 */ /* 0x008fc40002800000 */
[C---:B------:R-:W-:Y:S02]  /*1800*/  @!P0 SEL R3, R8.reuse, R3, P5 ;  /* 0x0000000308038207 */ /* 0x040fe40002800000 */
[----:B------:R-:W-:Y:S02]  /*1810*/  @P0 PRMT R4, R7, 0x7610, R4 ;  /* 0x0000761007040816 */ /* 0x000fe40000000004 */
[----:B------:R-:W-:Y:S02]  /*1820*/  @P0 SEL R2, R9, R2, !P6 ;  /* 0x0000000209020207 */ /* 0x000fe40007000000 */
[----:B------:R-:W-:-:S07]  /*1830*/  @P0 SEL R3, R8, R3, !P6 ;  /* 0x0000000308030207 */ /* 0x000fce0007000000 */
.L_x_302:
[----:B------:R-:W-:Y:S05]  /*1840*/  BSYNC.RECONVERGENT B1 ;  /* 0x0000000000017941 */ /* 0x000fea0003800200 */
.L_x_301:
[----:B0-----:R-:W-:Y:S01]  /*1850*/  LOP3.LUT R7, R4, 0xff, RZ, 0xc0, !PT ;  /* 0x000000ff04077812 */ /* 0x001fe200078ec0ff */
[----:B------:R0:W0:Y:S01]  /*1860*/  SHFL.DOWN PT, R9, R2, 0x4, R6 ;  /* 0x0880000002097989 */ /* 0x00002200000e0006 */
[----:B------:R-:W-:Y:S03]  /*1870*/  BSSY.RECONVERGENT B1, `(.L_x_303) ;  /* 0x0000012000017945 */ /* 0x000fe60003800200 */
[----:B----4-:R4:W0:Y:S04]  /*1880*/  SHFL.DOWN PT, R8, R3, 0x4, R6 ;  /* 0x0880000003087989 */ /* 0x01082800000e0006 */
        /* <DEDUP_REMOVED lines=9> */
[----:B------:R-:W-:Y:S02]  /*1920*/  @!P0 ISETP.LT.AND.EX P3, PT, R8, R3, PT, P3 ;  /* 0x000000030800820c */ /* 0x000fe40003f61330 */
[----:B------:R-:W-:Y:S02]  /*1930*/  @P0 SEL R7, R7, R4, !P5 ;  /* 0x0000000407070207 */ /* 0x000fe40006800000 */
[----:B---3--:R-:W-:-:S02]  /*1940*/  @!P0 SEL R2, R9, R2, P3 ;  /* 0x0000000209028207 */ /* 0x008fc40001800000 */
[C---:B----4-:R-:W-:Y:S02]  /*1950*/  @!P0 SEL R3, R8.reuse, R3, P3 ;  /* 0x0000000308038207 */ /* 0x050fe40001800000 */
[----:B------:R-:W-:Y:S02]  /*1960*/  @P0 PRMT R4, R7, 0x7610, R4 ;  /* 0x0000761007040816 */ /* 0x000fe40000000004 */
[----:B------:R-:W-:Y:S02]  /*1970*/  @P0 SEL R2, R9, R2, !P5 ;  /* 0x0000000209020207 */ /* 0x000fe40006800000 */
[----:B------:R-:W-:-:S07]  /*1980*/  @P0 SEL R3, R8, R3, !P5 ;  /* 0x0000000308030207 */ /* 0x000fce0006800000 */
.L_x_304:
[----:B------:R-:W-:Y:S05]  /*1990*/  BSYNC.RECONVERGENT B1 ;  /* 0x0000000000017941 */ /* 0x000fea0003800200 */
.L_x_303:
[----:B0-----:R-:W-:Y:S01]  /*19a0*/  LOP3.LUT R7, R4, 0xff, RZ, 0xc0, !PT ;  /* 0x000000ff04077812 */ /* 0x001fe200078ec0ff */
[----:B------:R0:W0:Y:S01]  /*19b0*/  SHFL.DOWN PT, R9, R2, 0x8, R6 ;  /* 0x0900000002097989 */ /* 0x00002200000e0006 */
[----:B------:R-:W-:Y:S03]  /*19c0*/  BSSY.RECONVERGENT B1, `(.L_x_305) ;  /* 0x0000012000017945 */ /* 0x000fe60003800200 */
        /* <DEDUP_REMOVED lines=17> */
.L_x_306:
[----:B------:R-:W-:Y:S05]  /*1ae0*/  BSYNC.RECONVERGENT B1 ;  /* 0x0000000000017941 */ /* 0x000fea0003800200 */
.L_x_305:
        /* <DEDUP_REMOVED lines=8> */
[----:B---34-:R-:W-:-:S04]  /*1b70*/  LOP3.LUT P2, R6, R4, 0xff, RZ, 0xc0, !PT ;  /* 0x000000ff04067812 */ /* 0x018fc8000784c0ff */
        /* <DEDUP_REMOVED lines=11> */
.L_x_308:
[----:B------:R-:W-:Y:S05]  /*1c30*/  BSYNC.RECONVERGENT B1 ;  /* 0x0000000000017941 */ /* 0x000fea0003800200 */
.L_x_307:
[----:B------:R-:W-:Y:S04]  /*1c40*/  BSSY.RECONVERGENT B1, `(.L_x_309) ;  /* 0x000000a000017945 */ /* 0x000fe80003800200 */
[----:B------:R-:W-:Y:S05]  /*1c50*/  @P1 BRA `(.L_x_310) ;  /* 0x0000000000201947 */ /* 0x000fea0003800000 */
[----:B0-----:R-:W0:Y:S01]  /*1c60*/  S2R R8, SR_CgaCtaId ;  /* 0x0000000000087919 */ /* 0x001e220000008800 */
[----:B------:R-:W-:Y:S02]  /*1c70*/  MOV R7, 0x400 ;  /* 0x0000040000077802 */ /* 0x000fe40000000f00 */
[----:B---34-:R-:W-:-:S04]  /*1c80*/  SHF.R.U32.HI R6, RZ, 0x1, R5 ;  /* 0x00000001ff067819 */ /* 0x018fc80000011605 */
[----:B------:R-:W-:Y:S02]  /*1c90*/  LOP3.LUT R6, R6, 0x1f0, RZ, 0xc0, !PT ;  /* 0x000001f006067812 */ /* 0x000fe400078ec0ff */
[----:B0-----:R-:W-:-:S05]  /*1ca0*/  LEA R7, R8, R7, 0x18 ;  /* 0x0000000708077211 */ /* 0x001fca00078ec0ff */
[----:B------:R-:W-:-:S05]  /*1cb0*/  IMAD.IADD R7, R6, 0x1, R7 ;  /* 0x0000000106077824 */ /* 0x000fca00078e0207 */
[----:B------:R0:W-:Y:S04]  /*1cc0*/  STS.64 [R7+0x10], R2 ;  /* 0x0000100207007388 */ /* 0x0001e80000000a00 */
[----:B------:R0:W-:Y:S02]  /*1cd0*/  STS.U8 [R7+0x8], R4 ;  /* 0x0000080407007388 */ /* 0x0001e40000000000 */
.L_x_310:
[----:B------:R-:W-:Y:S05]  /*1ce0*/  BSYNC.RECONVERGENT B1 ;  /* 0x0000000000017941 */ /* 0x000fea0003800200 */
.L_x_309:
[----:B------:R-:W-:Y:S01]  /*1cf0*/  BAR.SYNC.DEFER_BLOCKING 0x0 ;  /* 0x0000000000007b1d */ /* 0x000fe20000010000 */
[----:B------:R-:W-:-:S13]  /*1d00*/  ISETP.NE.AND P1, PT, R5, RZ, PT ;  /* 0x000000ff0500720c */ /* 0x000fda0003f25270 */
[----:B------:R-:W-:Y:S05]  /*1d10*/  @P1 BRA `(.L_x_298) ;  /* 0x0000002000541947 */ /* 0x000fea0003800000 */
[----:B------:R-:W-:Y:S02]  /*1d20*/  UISETP.GE.AND UP0, UPT, UR4, 0x21, UPT ;  /* 0x000000210400788c */ /* 0x000fe4000bf06270 */
[----:B------:R-:W-:Y:S02]  /*1d30*/  UISETP.GE.AND UP1, UPT, UR4, 0x41, UPT ;  /* 0x000000410400788c */ /* 0x000fe4000bf26270 */
[----:B------:R-:W-:Y:S02]  /*1d40*/  UISETP.GE.AND UP2, UPT, UR4, 0x61, UPT ;  /* 0x000000610400788c */ /* 0x000fe4000bf46270 */
[----:B------:R-:W-:Y:S02]  /*1d50*/  UISETP.GE.AND UP3, UPT, UR4, 0x81, UPT ;  /* 0x000000810400788c */ /* 0x000fe4000bf66270 */
[----:B------:R-:W-:Y:S02]  /*1d60*/  UISETP.GE.AND UP4, UPT, UR4, 0xa1, UPT ;  /* 0x000000a10400788c */ /* 0x000fe4000bf86270 */
[----:B------:R-:W-:-:S02]  /*1d70*/  UISETP.GE.AND UP5, UPT, UR4, 0xc1, UPT ;  /* 0x000000c10400788c */ /* 0x000fc4000bfa6270 */
[----:B------:R-:W-:Y:S01]  /*1d80*/  UISETP.GE.AND UP6, UPT, UR4, 0xe1, UPT ;  /* 0x000000e10400788c */ /* 0x000fe2000bfc6270 */
[----:B------:R-:W-:Y:S10]  /*1d90*/  BRA.U !UP0, `(.L_x_311) ;  /* 0x00000001083c7547 */ /* 0x000ff4000b800000 */
[----:B------:R-:W5:Y:S01]  /*1da0*/  S2UR UR6, SR_CgaCtaId ;  /* 0x00000000000679c3 */ /* 0x000f620000008800 */
[----:B------:R-:W-:Y:S01]  /*1db0*/  UMOV UR5, 0x400 ;  /* 0x0000040000057882 */ /* 0x000fe20000000000 */
[----:B------:R-:W-:Y:S01]  /*1dc0*/  LOP3.LUT P3, RZ, R4, 0xff, RZ, 0xc0, !PT ;  /* 0x000000ff04ff7812 */ /* 0x000fe2000786c0ff */
[----:B-----5:R-:W-:-:S09]  /*1dd0*/  ULEA UR5, UR6, UR5, 0x18 ;  /* 0x0000000506057291 */ /* 0x020fd2000f8ec0ff */
[----:B------:R-:W5:Y:S04]  /*1de0*/  LDS.U8 R5, [UR5+0x18] ;  /* 0x00001805ff057984 */ /* 0x000f680008000000 */
[----:B0--34-:R-:W0:Y:S01]  /*1df0*/  LDS.64 R6, [UR5+0x20] ;  /* 0x00002005ff067984 */ /* 0x019e220008000a00 */
        /* <DEDUP_REMOVED lines=9> */
.L_x_311:
[----:B------:R-:W-:Y:S05]  /*1e90*/  BRA.U !UP1, `(.L_x_312) ;  /* 0x00000001093c7547 */ /* 0x000fea000b800000 */
        /* <DEDUP_REMOVED lines=15> */
.L_x_312:
        /* <DEDUP_REMOVED lines=16> */
.L_x_313:
        /* <DEDUP_REMOVED lines=16> */
.L_x_314:
        /* <DEDUP_REMOVED lines=16> */
.L_x_315:
        /* <DEDUP_REMOVED lines=16> */
.L_x_316:
        /* <DEDUP_REMOVED lines=17> */
.L_x_276:
[----:B------:R-:W0:Y:S01]  /*24a0*/  S2R R5, SR_TID.X ;  /* 0x0000000000057919 */ /* 0x000e220000002100 */
[----:B------:R-:W0:Y:S02]  /*24b0*/  LDC.64 R6, c[0x0][0x380] ;  /* 0x0000e000ff067b82 */ /* 0x000e240000000a00 */
[----:B0-----:R-:W-:-:S05]  /*24c0*/  IMAD.WIDE.U32 R6, R5, 0x10, R6 ;  /* 0x0000001005067825 */ /* 0x001fca00078e0006 */
[----:B------:R-:W2:Y:S04]  /*24d0*/  LDG.E.U16.CONSTANT R16, desc[UR8][R6.64] ;  /* 0x0000000806107981 */ /* 0x000ea8000c1e9500 */
[----:B------:R-:W3:Y:S04]  /*24e0*/  LDG.E.64.CONSTANT R12, desc[UR8][R6.64+0x8] ;  /* 0x00000808060c7981 */ /* 0x000ee8000c1e9b00 */
[----:B------:R-:W3:Y:S04]  /*24f0*/  LDG.E.64.CONSTANT R10, desc[UR8][R6.64+0x1008] ;  /* 0x00100808060a7981 */ /* 0x000ee8000c1e9b00 */
[----:B------:R-:W4:Y:S04]  /*2500*/  LDG.E.U16.CONSTANT R4, desc[UR8][R6.64+0x1000] ;  /* 0x0010000806047981 */ /* 0x000f28000c1e9500 */
[----:B------:R-:W5:Y:S04]  /*2510*/  LDG.E.U16.CONSTANT R14, desc[UR8][R6.64+0x2000] ;  /* 0x00200008060e7981 */ /* 0x000f68000c1e9500 */
[----:B------:R-:W5:Y:S04]  /*2520*/  LDG.E.64.CONSTANT R8, desc[UR8][R6.64+0x2008] ;  /* 0x0020080806087981 */ /* 0x000f68000c1e9b00 */
[----:B------:R-:W5:Y:S04]  /*2530*/  LDG.E.U16.CONSTANT R15, desc[UR8][R6.64+0x3000] ;  /* 0x00300008060f7981 */ /* 0x000f68000c1e9500 */
[----:B------:R-:W5:Y:S01]  /*2540*/  LDG.E.64.CONSTANT R2, desc[UR8][R6.64+0x3008] ;  /* 0x0030080806027981 */ /* 0x000f62000c1e9b00 */
[----:B------:R-:W-:Y:S01]  /*2550*/  UISETP.GE.U32.AND UP0, UPT, UR4, 0x800, UPT ;  /* 0x000008000400788c */ /* 0x000fe2000bf06070 */
[----:B--2---:R-:W-:-:S02]  /*2560*/  LOP3.LUT P1, RZ, R16, 0xff, RZ, 0xc0, !PT ;  /* 0x000000ff10ff7812 */ /* 0x004fc4000782c0ff */
[----:B---3--:R-:W-:-:S04]  /*2570*/  ISETP.LT.U32.AND P0, PT, R10, R12, PT ;  /* 0x0000000c0a00720c */ /* 0x008fc80003f01070 */
[CC--:B------:R-:W-:Y:S02]  /*2580*/  ISETP.LT.AND.EX P0, PT, R11.reuse, R13.reuse, PT, P0 ;  /* 0x0000000d0b00720c */ /* 0x0c0fe40003f01300 */
[----:B----4-:R-:W-:Y:S02]  /*2590*/  LOP3.LUT P2, RZ, R4, 0xff, RZ, 0xc0, !PT ;  /* 0x000000ff04ff7812 */ /* 0x010fe4000784c0ff */
[----:B------:R-:W-:Y:S02]  /*25a0*/  SEL R17, R10, R12, P0 ;  /* 0x0000000c0a117207 */ /* 0x000fe40000000000 */
[----:B------:R-:W-:Y:S02]  /*25b0*/  SEL R19, R11, R13, P0 ;  /* 0x0000000d0b137207 */ /* 0x000fe40000000000 */
[----:B------:R-:W-:Y:S02]  /*25c0*/  @P1 SEL R4, R16, 0x1, !P2 ;  /* 0x0000000110041807 */ /* 0x000fe40005000000 */
[----:B------:R-:W-:-:S02]  /*25d0*/  SEL R17, R12, R17, !P2 ;  /* 0x000000110c117207 */ /* 0x000fc40005000000 */
[----:B------:R-:W-:Y:S02]  /*25e0*/  SEL R19, R13, R19, !P2 ;  /* 0x000000130d137207 */ /* 0x000fe40005000000 */
[----:B-----5:R-:W-:Y:S02]  /*25f0*/  LOP3.LUT P3, RZ, R14, 0xff, RZ, 0xc0, !PT ;  /* 0x000000ff0eff7812 */ /* 0x020fe4000786c0ff */
[----:B------:R-:W-:Y:S02]  /*2600*/  LOP3.LUT P2, RZ, R4, 0xff, RZ, 0xc0, !PT ;  /* 0x000000ff04ff7812 */ /* 0x000fe4000784c0ff */
[----:B------:R-:W-:Y:S02]  /*2610*/  SEL R13, R10, R17, !P1 ;  /* 0x000000110a0d7207 */ /* 0x000fe40004800000 */
[----:B------:R-:W-:Y:S02]  /*2620*/  SEL R17, R11, R19, !P1 ;  /* 0x000000130b117207 */ /* 0x000fe40004800000 */
[----:B------:R-:W-:-:S02]  /*2630*/  ISETP.LT.U32.AND P0, PT, R8, R13, PT ;  /* 0x0000000d0800720c */ /* 0x000fc40003f01070 */
[----:B------:R-:W-:Y:S02]  /*2640*/  LOP3.LUT P4, RZ, R15, 0xff, RZ, 0xc0, !PT ;  /* 0x000000ff0fff7812 */ /* 0x000fe4000788c0ff */
[----:B------:R-:W-:-:S03]  /*2650*/  ISETP.LT.AND.EX P0, PT, R9, R17, PT, P0 ;  /* 0x000000110900720c */ /* 0x000fc60003f01300 */
[----:B------:R-:W-:Y:S02]  /*2660*/  @P2 SEL R14, R4, 0x1, !P3 ;  /* 0x00000001040e2807 */ /* 0x000fe40005800000 */
[C---:B------:R-:W-:Y:S02]  /*2670*/  @P3 SEL R13, R8.reuse, R13, P0 ;  /* 0x0000000d080d3207 */ /* 0x040fe40000000000 */
[C---:B------:R-:W-:Y:S02]  /*2680*/  @P3 SEL R17, R9.reuse, R17, P0 ;  /* 0x0000001109113207 */ /* 0x040fe40000000000 */
[----:B------:R-:W-:Y:S02]  /*2690*/  SEL R11, R8, R13, !P2 ;  /* 0x0000000d080b7207 */ /* 0x000fe40005000000 */
[----:B------:R-:W-:Y:S02]  /*26a0*/  LOP3.LUT P1, RZ, R14, 0xff, RZ, 0xc0, !PT ;  /* 0x000000ff0eff7812 */ /* 0x000fe4000782c0ff */
[----:B------:R-:W-:-:S02]  /*26b0*/  SEL R9, R9, R17, !P2 ;  /* 0x0000001109097207 */ /* 0x000fc40005000000 */
[----:B------:R-:W-:-:S04]  /*26c0*/  ISETP.LT.U32.AND P0, PT, R2, R11, PT ;  /* 0x0000000b0200720c */ /* 0x000fc80003f01070 */
[----:B------:R-:W-:-:S04]  /*26d0*/  ISETP.LT.AND.EX P0, PT, R3, R9, PT, P0 ;  /* 0x000000090300720c */ /* 0x000fc80003f01300 */
[C---:B------:R-:W-:Y:S02]  /*26e0*/  @P4 SEL R9, R3.reuse, R9, P0 ;  /* 0x0000000903094207 */ /* 0x040fe40000000000 */
[----:B------:R-:W-:Y:S02]  /*26f0*/  @P4 SEL R11, R2, R11, P0 ;  /* 0x0000000b020b4207 */ /* 0x000fe40000000000 */
[----:B------:R-:W-:Y:S02]  /*2700*/  @P1 SEL R15, R14, 0x1, !P4 ;  /* 0x000000010e0f1807 */ /* 0x000fe40006000000 */
[----:B------:R-:W-:Y:S01]  /*2710*/  SEL R3, R3, R9, !P1 ;  /* 0x0000000903037207 */ /* 0x000fe20004800000 */
[----:B------:R-:W-:Y:S01]  /*2720*/  IMAD.MOV.U32 R9, RZ, RZ, 0x400 ;  /* 0x00000400ff097424 */ /* 0x000fe200078e00ff */
[----:B------:R-:W-:Y:S02]  /*2730*/  SEL R2, R2, R11, !P1 ;  /* 0x0000000b02027207 */ /* 0x000fe40004800000 */
[----:B------:R-:W-:Y:S01]  /*2740*/  PRMT R4, R15, 0x7610, R4 ;  /* 0x000076100f047816 */ /* 0x000fe20000000004 */
[----:B------:R-:W-:Y:S06]  /*2750*/  BRA.U !UP0, `(.L_x_317) ;  /* 0x0000000108e47547 */ /* 0x000fec000b800000 */
[----:B------:R-:W-:Y:S01]  /*2760*/  IMAD.MOV.U32 R9, RZ, RZ, 0x400 ;  /* 0x00000400ff097424 */ /* 0x000fe200078e00ff */
[----:B------:R-:W0:Y:S01]  /*2770*/  LDCU UR5, c[0x0][0x390] ;  /* 0x00007200ff0577ac */ /* 0x000e220008000800 */
[----:B------:R-:W-:-:S12]  /*2780*/  UIADD3 UR6, UPT, UPT, UR4, -0x400, URZ ;  /* 0xfffffc0004067890 */ /* 0x000fd8000fffe0ff */
.L_x_319:
[----:B------:R-:W-:-:S05]  /*2790*/  IMAD.WIDE R20, R9, 0x10, R6 ;  /* 0x0000001009147825 */ /* 0x000fca00078e0206 */
[----:B------:R-:W2:Y:S04]  /*27a0*/  LDG.E.U16.CONSTANT R19, desc[UR8][R20.64] ;  /* 0x0000000814137981 */ /* 0x000ea8000c1e9500 */
[----:B------:R-:W3:Y:S04]  /*27b0*/  LDG.E.64.CONSTANT R10, desc[UR8][R20.64+0x8] ;  /* 0x00000808140a7981 */ /* 0x000ee8000c1e9b00 */
[----:B------:R-:W4:Y:S04]  /*27c0*/  LDG.E.U16.CONSTANT R22, desc[UR8][R20.64+0x1000] ;  /* 0x0010000814167981 */ /* 0x000f28000c1e9500 */
[----:B------:R-:W5:Y:S04]  /*27d0*/  LDG.E.64.CONSTANT R12, desc[UR8][R20.64+0x1008] ;  /* 0x00100808140c7981 */ /* 0x000f68000c1e9b00 */
[----:B------:R-:W5:Y:S04]  /*27e0*/  LDG.E.U16.CONSTANT R8, desc[UR8][R20.64+0x2000] ;  /* 0x0020000814087981 */ /* 0x000f68000c1e9500 */
[----:B------:R-:W5:Y:S04]  /*27f0*/  LDG.E.64.CONSTANT R14, desc[UR8][R20.64+0x2008] ;  /* 0x00200808140e7981 */ /* 0x000f68000c1e9b00 */
[----:B------:R-:W5:Y:S04]  /*2800*/  LDG.E.U16.CONSTANT R18, desc[UR8][R20.64+0x3000] ;  /* 0x0030000814127981 */ /* 0x000f68000c1e9500 */
[----:B------:R-:W5:Y:S01]  /*2810*/  LDG.E.64.CONSTANT R16, desc[UR8][R20.64+0x3008] ;  /* 0x0030080814107981 */ /* 0x000f62000c1e9b00 */
[----:B------:R-:W-:Y:S01]  /*2820*/  LOP3.LUT P2, RZ, R4, 0xff, RZ, 0xc0, !PT ;  /* 0x000000ff04ff7812 */ /* 0x000fe2000784c0ff */
[----:B------:R-:W-:Y:S01]  /*2830*/  IMAD.MOV.U32 R23, RZ, RZ, R3 ;  /* 0x000000ffff177224 */ /* 0x000fe200078e0003 */
[----:B0-----:R-:W-:Y:S01]  /*2840*/  UMOV UR4, UR5 ;  /* 0x0000000500047c82 */ /* 0x001fe20008000000 */
[----:B--2---:R-:W-:-:S02]  /*2850*/  LOP3.LUT P1, RZ, R19, 0xff, RZ, 0xc0, !PT ;  /* 0x000000ff13ff7812 */ /* 0x004fc4000782c0ff */
[----:B---3--:R-:W-:-:S08]  /*2860*/  ISETP.LT.U32.AND P0, PT, R10, R2, PT ;  /* 0x000000020a00720c */ /* 0x008fd00003f01070 */
        /* <DEDUP_REMOVED lines=8> */
[----:B-----5:R-:W-:Y:S02]  /*28f0*/  ISETP.LT.U32.AND P0, PT, R12, R3, PT ;  /* 0x000000030c00720c */ /* 0x020fe40003f01070 */
        /* <DEDUP_REMOVED lines=9> */
[----:B------:R-:W-:Y:S02]  /*2990*/  IADD3 R2, PT, PT, -R9, UR4, RZ ;  /* 0x0000000409027c10 */ /* 0x000fe4000fffe1ff */
[C---:B------:R-:W-:Y:S02]  /*29a0*/  ISETP.LT.AND.EX P0, PT, R15.reuse, R13, PT, P0 ;  /* 0x0000000d0f00720c */ /* 0x040fe40003f01300 */
[----:B------:R-:W-:Y:S02]  /*29b0*/  @P1 SEL R8, R22, 0x1, !P2 ;  /* 0x0000000116081807 */ /* 0x000fe40005000000 */
[----:B------:R-:W-:Y:S02]  /*29c0*/  @P2 SEL R3, R14, R3, P0 ;  /* 0x000000030e032207 */ /* 0x000fe40000000000 */
[----:B------:R-:W-:Y:S02]  /*29d0*/  @P2 SEL R13, R15, R13, P0 ;  /* 0x0000000d0f0d2207 */ /* 0x000fe40000000000 */
[----:B------:R-:W-:-:S02]  /*29e0*/  LOP3.LUT P3, RZ, R18, 0xff, RZ, 0xc0, !PT ;  /* 0x000000ff12ff7812 */ /* 0x000fc4000786c0ff */
[----:B------:R-:W-:Y:S02]  /*29f0*/  SEL R3, R14, R3, !P1 ;  /* 0x000000030e037207 */ /* 0x000fe40004800000 */
[----:B------:R-:W-:Y:S02]  /*2a00*/  LOP3.LUT P2, RZ, R8, 0xff, RZ, 0xc0, !PT ;  /* 0x000000ff08ff7812 */ /* 0x000fe4000784c0ff */
[----:B------:R-:W-:Y:S02]  /*2a10*/  SEL R15, R15, R13, !P1 ;  /* 0x0000000d0f0f7207 */ /* 0x000fe40004800000 */
[----:B------:R-:W-:Y:S02]  /*2a20*/  ISETP.GE.AND P1, PT, R2, 0x400, PT ;  /* 0x000004000200780c */ /* 0x000fe40003f26270 */
        /* <DEDUP_REMOVED lines=9> */
[----:B------:R-:W-:-:S05]  /*2ac0*/  VIADD R9, R9, 0x400 ;  /* 0x0000040009097836 */ /* 0x000fca0000000000 */
[----:B------:R-:W-:-:S13]  /*2ad0*/  ISETP.GT.AND P0, PT, R9, UR6, PT ;  /* 0x0000000609007c0c */ /* 0x000fda000bf04270 */
[----:B------:R-:W-:Y:S05]  /*2ae0*/  @!P0 BRA `(.L_x_319) ;  /* 0xfffffffc00288947 */ /* 0x000fea000383ffff */
.L_x_317:
[----:B------:R-:W-:-:S13]  /*2af0*/  ISETP.GE.AND P0, PT, R9, UR4, PT ;  /* 0x0000000409007c0c */ /* 0x000fda000bf06270 */
[----:B------:R-:W-:Y:S05]  /*2b00*/  @P0 BRA `(.L_x_318) ;  /* 0x00000004009c0947 */ /* 0x000fea0003800000 */
[----:B------:R-:W-:Y:S01]  /*2b10*/  IADD3 R19, PT, PT, -R9, UR4, RZ ;  /* 0x0000000409137c10 */ /* 0x000fe2000fffe1ff */
[----:B------:R-:W-:Y:S03]  /*2b20*/  BSSY.RECONVERGENT B1, `(.L_x_318) ;  /* 0x0000065000017945 */ /* 0x000fe60003800200 */
[----:B------:R-:W-:-:S13]  /*2b30*/  ISETP.GE.AND P0, PT, R5, R19, PT ;  /* 0x000000130500720c */ /* 0x000fda0003f06270 */
[----:B------:R-:W-:Y:S05]  /*2b40*/  @P0 BRA `(.L_x_320) ;  /* 0x0000000400880947 */ /* 0x000fea0003800000 */
[----:B------:R-:W-:Y:S01]  /*2b50*/  LOP3.LUT R6, RZ, R5, RZ, 0x33, !PT ;  /* 0x00000005ff067212 */ /* 0x000fe200078e33ff */
[----:B------:R-:W-:Y:S01]  /*2b60*/  BSSY.RECONVERGENT B2, `(.L_x_321) ;  /* 0x000001f000027945 */ /* 0x000fe20003800200 */
[----:B------:R-:W-:Y:S02]  /*2b70*/  IMAD.MOV.U32 R18, RZ, RZ, R5 ;  /* 0x000000ffff127224 */ /* 0x000fe400078e0005 */
[----:B------:R-:W-:-:S04]  /*2b80*/  IADD3 R8, PT, PT, -R9, UR4, R6 ;  /* 0x0000000409087c10 */ /* 0x000fc8000fffe106 */
[C---:B------:R-:W-:Y:S02]  /*2b90*/  LOP3.LUT R6, R8.reuse, 0x300, RZ, 0xc0, !PT ;  /* 0x0000030008067812 */ /* 0x040fe400078ec0ff */
[----:B------:R-:W-:Y:S02]  /*2ba0*/  ISETP.GE.U32.AND P2, PT, R8, 0x300, PT ;  /* 0x000003000800780c */ /* 0x000fe40003f46070 */
[----:B------:R-:W-:-:S13]  /*2bb0*/  ISETP.NE.AND P0, PT, R6, 0x300, PT ;  /* 0x000003000600780c */ /* 0x000fda0003f05270 */
[----:B------:R-:W-:Y:S05]  /*2bc0*/  @!P0 BRA `(.L_x_322) ;  /* 0x0000000000608947 */ /* 0x000fea0003800000 */
[----:B------:R-:W0:Y:S01]  /*2bd0*/  LDC.64 R6, c[0x0][0x380] ;  /* 0x0000e000ff067b82 */ /* 0x000e220000000a00 */
[----:B------:R-:W-:Y:S01]  /*2be0*/  LEA.HI R8, R8, 0x1, RZ, 0x18 ;  /* 0x0000000108087811 */ /* 0x000fe200078fc0ff */
[----:B------:R-:W-:Y:S02]  /*2bf0*/  IMAD.IADD R15, R5, 0x1, R9 ;  /* 0x00000001050f7824 */ /* 0x000fe400078e0209 */
[----:B------:R-:W-:Y:S01]  /*2c00*/  IMAD.MOV.U32 R18, RZ, RZ, R5 ;  /* 0x000000ffff127224 */ /* 0x000fe200078e0005 */
[----:B------:R-:W-:-:S05]  /*2c10*/  LOP3.LUT R8, R8, 0x3, RZ, 0xc0, !PT ;  /* 0x0000000308087812 */ /* 0x000fca00078ec0ff */
[----:B------:R-:W-:-:S07]  /*2c20*/  IMAD.MOV R8, RZ, RZ, -R8 ;  /* 0x000000ffff087224 */ /* 0x000fce00078e0a08 */
.L_x_323:
[----:B0-----:R-:W-:-:S05]  /*2c30*/  IMAD.WIDE.U32 R10, R15, 0x10, R6 ;  /* 0x000000100f0a7825 */ /* 0x001fca00078e0006 */
[----:B------:R-:W2:Y:S04]  /*2c40*/  LDG.E.U16.CONSTANT R14, desc[UR8][R10.64] ;  /* 0x000000080a0e7981 */ /* 0x000ea8000c1e9500 */
[----:B------:R-:W3:Y:S01]  /*2c50*/  LDG.E.64.CONSTANT R12, desc[UR8][R10.64+0x8] ;  /* 0x000008080a0c7981 */ /* 0x000ee2000c1e9b00 */
[----:B------:R-:W-:Y:S01]  /*2c60*/  VIADD R8, R8, 0x1 ;  /* 0x0000000108087836 */ /* 0x000fe20000000000 */
[----:B------:R-:W-:Y:S01]  /*2c70*/  LOP3.LUT P3, RZ, R4, 0xff, RZ, 0xc0, !PT ;  /* 0x000000ff04ff7812 */ /* 0x000fe2000786c0ff */
[----:B------:R-:W-:Y:S02]  /*2c80*/  VIADD R18, R18, 0x100 ;  /* 0x0000010012127836 */ /* 0x000fe40000000000 */
[----:B------:R-:W-:Y:S01]  /*2c90*/  VIADD R15, R15, 0x100 ;  /* 0x000001000f0f7836 */ /* 0x000fe20000000000 */
[----:B--2---:R-:W-:-:S02]  /*2ca0*/  LOP3.LUT P1, RZ, R14, 0xff, RZ, 0xc0, !PT ;  /* 0x000000ff0eff7812 */ /* 0x004fc4000782c0ff */
[----:B---3--:R-:W-:-:S07]  /*2cb0*/  ISETP.LT.U32.AND P0, PT, R12, R2, PT ;  /* 0x000000020c00720c */ /* 0x008fce0003f01070 */
[----:B------:R-:W-:Y:S02]  /*2cc0*/  @P3 SEL R14, R4, 0x1, !P1 ;  /* 0x00000001040e3807 */ /* 0x000fe40004800000 */
[CC--:B------:R-:W-:Y:S02]  /*2cd0*/  ISETP.LT.AND.EX P0, PT, R13.reuse, R3.reuse, PT, P0 ;  /* 0x000000030d00720c */ /* 0x0c0fe40003f01300 */
[----:B------:R-:W-:Y:S02]  /*2ce0*/  PRMT R4, R14, 0x7610, R4 ;  /* 0x000076100e047816 */ /* 0x000fe40000000004 */
[----:B------:R-:W-:Y:S02]  /*2cf0*/  @P1 SEL R2, R12, R2, P0 ;  /* 0x000000020c021207 */ /* 0x000fe40000000000 */
[----:B------:R-:W-:Y:S02]  /*2d00*/  @P1 SEL R3, R13, R3, P0 ;  /* 0x000000030d031207 */ /* 0x000fe40000000000 */
[----:B------:R-:W-:-:S02]  /*2d10*/  ISETP.NE.AND P0, PT, R8, RZ, PT ;  /* 0x000000ff0800720c */ /* 0x000fc40003f05270 */
[----:B------:R-:W-:Y:S02]  /*2d20*/  SEL R2, R12, R2, !P3 ;  /* 0x000000020c027207 */ /* 0x000fe40005800000 */
[----:B------:R-:W-:-:S09]  /*2d30*/  SEL R3, R13, R3, !P3 ;  /* 0x000000030d037207 */ /* 0x000fd20005800000 */
[----:B------:R-:W-:Y:S05]  /*2d40*/  @P0 BRA `(.L_x_323) ;  /* 0xfffffffc00b80947 */ /* 0x000fea000383ffff */
.L_x_322:
[----:B------:R-:W-:Y:S05]  /*2d50*/  BSYNC.RECONVERGENT B2 ;  /* 0x0000000000027941 */ /* 0x000fea0003800200 */
.L_x_321:
[----:B------:R-:W-:Y:S05]  /*2d60*/  @!P2 BRA `(.L_x_320) ;  /* 0x000000040000a947 */ /* 0x000fea0003800000 */
[----:B------:R-:W0:Y:S01]  /*2d70*/  LDCU.64 UR6, c[0x0][0x380] ;  /* 0x00007000ff0677ac */ /* 0x000e220008000a00 */
[----:B------:R-:W2:Y:S01]  /*2d80*/  LDC.64 R6, c[0x0][0x380] ;  /* 0x0000e000ff067b82 */ /* 0x000ea20000000a00 */
[C---:B------:R-:W-:Y:S01]  /*2d90*/  IADD3 R13, P0, PT, R18.reuse, R9, RZ ;  /* 0x00000009120d7210 */ /* 0x040fe20007f1e0ff */
[----:B------:R-:W-:-:S04]  /*2da0*/  IMAD.IADD R21, R18, 0x1, R9 ;  /* 0x0000000112157824 */ /* 0x000fc800078e0209 */
[----:B------:R-:W-:Y:S01]  /*2db0*/  IMAD.X R8, RZ, RZ, RZ, P0 ;  /* 0x000000ffff087224 */ /* 0x000fe200000e06ff */
[----:B0-----:R-:W-:-:S04]  /*2dc0*/  LEA R10, P1, R13, UR6, 0x4 ;  /* 0x000000060d0a7c11 */ /* 0x001fc8000f8220ff */
[----:B------:R-:W-:Y:S02]  /*2dd0*/  IADD3 R10, P0, PT, R10, 0x3008, RZ ;  /* 0x000030080a0a7810 */ /* 0x000fe40007f1e0ff */
[----:B------:R-:W-:-:S05]  /*2de0*/  LEA.HI.X R13, R13, UR7, R8, 0x4, P1 ;  /* 0x000000070d0d7c11 */ /* 0x000fca00088f2408 */
[----:B------:R-:W-:-:S07]  /*2df0*/  IMAD.X R13, RZ, RZ, R13, P0 ;  /* 0x000000ffff0d7224 */ /* 0x000fce00000e060d */
.L_x_324:
[----:B--2---:R-:W-:-:S05]  /*2e00*/  IMAD.WIDE.U32 R8, R21, 0x10, R6 ;  /* 0x0000001015087825 */ /* 0x004fca00078e0006 */
[----:B------:R-:W2:Y:S04]  /*2e10*/  LDG.E.U16.CONSTANT R23, desc[UR8][R8.64] ;  /* 0x0000000808177981 */ /* 0x000ea8000c1e9500 */
[----:B------:R0:W3:Y:S02]  /*2e20*/  LDG.E.64.CONSTANT R14, desc[UR8][R8.64+0x8] ;  /* 0x00000808080e7981 */ /* 0x0000e4000c1e9b00 */
[----:B0-----:R-:W-:Y:S02]  /*2e30*/  IMAD.MOV.U32 R8, RZ, RZ, R10 ;  /* 0x000000ffff087224 */ /* 0x001fe400078e000a */
[----:B------:R-:W-:-:S05]  /*2e40*/  IMAD.MOV.U32 R9, RZ, RZ, R13 ;  /* 0x000000ffff097224 */ /* 0x000fca00078e000d */
[----:B------:R-:W4:Y:S04]  /*2e50*/  LDG.E.U16.CONSTANT R24, desc[UR8][R8.64+-0x2008] ;  /* 0xffdff80808187981 */ /* 0x000f28000c1e9500 */
[----:B------:R-:W5:Y:S04]  /*2e60*/  LDG.E.64.CONSTANT R12, desc[UR8][R8.64+-0x2000] ;  /* 0xffe00008080c7981 */ /* 0x000f68000c1e9b00 */
[----:B------:R-:W5:Y:S04]  /*2e70*/  LDG.E.U16.CONSTANT R20, desc[UR8][R8.64+-0x1008] ;  /* 0xffeff80808147981 */ /* 0x000f68000c1e9500 */
[----:B------:R-:W5:Y:S04]  /*2e80*/  LDG.E.64.CONSTANT R10, desc[UR8][R8.64+-0x1000] ;  /* 0xfff00008080a7981 */ /* 0x000f68000c1e9b00 */
[----:B------:R-:W5:Y:S04]  /*2e90*/  LDG.E.U16.CONSTANT R22, desc[UR8][R8.64+-0x8] ;  /* 0xfffff80808167981 */ /* 0x000f68000c1e9500 */
[----:B------:R-:W5:Y:S01]  /*2ea0*/  LDG.E.64.CONSTANT R16, desc[UR8][R8.64] ;  /* 0x0000000808107981 */ /* 0x000f62000c1e9b00 */
[----:B------:R-:W-:Y:S01]  /*2eb0*/  LOP3.LUT P2, RZ, R4, 0xff, RZ, 0xc0, !PT ;  /* 0x000000ff04ff7812 */ /* 0x000fe2000784c0ff */
[----:B------:R-:W-:-:S02]  /*2ec0*/  IMAD.MOV.U32 R25, RZ, RZ, R3 ;  /* 0x000000ffff197224 */ /* 0x000fc400078e0003 */
[----:B------:R-:W-:Y:S02]  /*2ed0*/  VIADD R18, R18, 0x400 ;  /* 0x0000040012127836 */ /* 0x000fe40000000000 */
[----:B------:R-:W-:Y:S01]  /*2ee0*/  VIADD R21, R21, 0x400 ;  /* 0x0000040015157836 */ /* 0x000fe20000000000 */
[----:B--2---:R-:W-:Y:S02]  /*2ef0*/  LOP3.LUT P1, RZ, R23, 0xff, RZ, 0xc0, !PT ;  /* 0x000000ff17ff7812 */ /* 0x004fe4000782c0ff */
[----:B---3--:R-:W-:-:S05]  /*2f00*/  ISETP.LT.U32.AND P0, PT, R14, R2, PT ;  /* 0x000000020e00720c */ /* 0x008fca0003f01070 */
[----:B------:R-:W-:Y:S02]  /*2f10*/  @P2 SEL R23, R4, 0x1, !P1 ;  /* 0x0000000104172807 */ /* 0x000fe40004800000 */
[-C--:B------:R-:W-:Y:S02]  /*2f20*/  ISETP.LT.AND.EX P0, PT, R15, R25.reuse, PT, P0 ;  /* 0x000000190f00720c */ /* 0x080fe40003f01300 */
[----:B------:R-:W-:Y:S02]  /*2f30*/  LOP3.LUT P3, RZ, R23, 0xff, RZ, 0xc0, !PT ;  /* 0x000000ff17ff7812 */ /* 0x000fe4000786c0ff */
[C---:B------:R-:W-:Y:S02]  /*2f40*/  @P1 SEL R2, R14.reuse, R2, P0 ;  /* 0x000000020e021207 */ /* 0x040fe40000000000 */
[----:B------:R-:W-:Y:S02]  /*2f50*/  @P1 SEL R25, R15, R25, P0 ;  /* 0x000000190f191207 */ /* 0x000fe40000000000 */
[----:B------:R-:W-:-:S02]  /*2f60*/  SEL R3, R14, R2, !P2 ;  /* 0x000000020e037207 */ /* 0x000fc40005000000 */
[----:B------:R-:W-:Y:S02]  /*2f70*/  SEL R15, R15, R25, !P2 ;  /* 0x000000190f0f7207 */ /* 0x000fe40005000000 */
[----:B----4-:R-:W-:Y:S02]  /*2f80*/  LOP3.LUT P4, RZ, R24, 0xff, RZ, 0xc0, !PT ;  /* 0x000000ff18ff7812 */ /* 0x010fe4000788c0ff */
[----:B-----5:R-:W-:Y:S02]  /*2f90*/  ISETP.LT.U32.AND P0, PT, R12, R3, PT ;  /* 0x000000030c00720c */ /* 0x020fe40003f01070 */
[----:B------:R-:W-:Y:S02]  /*2fa0*/  @P3 SEL R24, R23, 0x1, !P4 ;  /* 0x0000000117183807 */ /* 0x000fe40006000000 */
[----:B------:R-:W-:Y:S02]  /*2fb0*/  ISETP.LT.AND.EX P0, PT, R13, R15, PT, P0 ;  /* 0x0000000f0d00720c */ /* 0x000fe40003f01300 */
[----:B------:R-:W-:-:S02]  /*2fc0*/  LOP3.LUT P2, RZ, R20, 0xff, RZ, 0xc0, !PT ;  /* 0x000000ff14ff7812 */ /* 0x000fc4000784c0ff */
[----:B------:R-:W-:-:S03]  /*2fd0*/  LOP3.LUT P1, RZ, R24, 0xff, RZ, 0xc0, !PT ;  /* 0x000000ff18ff7812 */ /* 0x000fc6000782c0ff */
[C---:B------:R-:W-:Y:S02]  /*2fe0*/  @P4 SEL R3, R12.reuse, R3, P0 ;  /* 0x000000030c034207 */ /* 0x040fe40000000000 */
[C---:B------:R-:W-:Y:S02]  /*2ff0*/  @P4 SEL R15, R13.reuse, R15, P0 ;  /* 0x0000000f0d0f4207 */ /* 0x040fe40000000000 */
[----:B------:R-:W-:Y:S02]  /*3000*/  SEL R3, R12, R3, !P3 ;  /* 0x000000030c037207 */ /* 0x000fe40005800000 */
[----:B------:R-:W-:Y:S02]  /*3010*/  SEL R13, R13, R15, !P3 ;  /* 0x0000000f0d0d7207 */ /* 0x000fe40005800000 */
[----:B------:R-:W-:Y:S02]  /*3020*/  ISETP.LT.U32.AND P0, PT, R10, R3, PT ;  /* 0x000000030a00720c */ /* 0x000fe40003f01070 */
[----:B------:R-:W-:-:S02]  /*3030*/  LOP3.LUT P3, RZ, R22, 0xff, RZ, 0xc0, !PT ;  /* 0x000000ff16ff7812 */ /* 0x000fc4000786c0ff */
[C---:B------:R-:W-:Y:S02]  /*3040*/  ISETP.LT.AND.EX P0, PT, R11.reuse, R13, PT, P0 ;  /* 0x0000000d0b00720c */ /* 0x040fe40003f01300 */
[----:B------:R-:W-:Y:S02]  /*3050*/  @P1 SEL R20, R24, 0x1, !P2 ;  /* 0x0000000118141807 */ /* 0x000fe40005000000 */
[C---:B------:R-:W-:Y:S02]  /*3060*/  @P2 SEL R3, R10.reuse, R3, P0 ;  /* 0x000000030a032207 */ /* 0x040fe40000000000 */
[----:B------:R-:W-:Y:S02]  /*3070*/  @P2 SEL R13, R11, R13, P0 ;  /* 0x0000000d0b0d2207 */ /* 0x000fe40000000000 */
[----:B------:R-:W-:Y:S02]  /*3080*/  SEL R3, R10, R3, !P1 ;  /* 0x000000030a037207 */ /* 0x000fe40004800000 */
[----:B------:R-:W-:-:S02]  /*3090*/  LOP3.LUT P2, RZ, R20, 0xff, RZ, 0xc0, !PT ;  /* 0x000000ff14ff7812 */ /* 0x000fc4000784c0ff */
[----:B------:R-:W-:Y:S02]  /*30a0*/  SEL R11, R11, R13, !P1 ;  /* 0x0000000d0b0b7207 */ /* 0x000fe40004800000 */
[----:B------:R-:W-:Y:S02]  /*30b0*/  ISETP.GE.AND P1, PT, R18, R19, PT ;  /* 0x000000131200720c */ /* 0x000fe40003f26270 */
[----:B------:R-:W-:Y:S02]  /*30c0*/  ISETP.LT.U32.AND P0, PT, R16, R3, PT ;  /* 0x000000031000720c */ /* 0x000fe40003f01070 */
[----:B------:R-:W-:Y:S02]  /*30d0*/  IADD3 R10, P4, PT, R8, 0x4000, RZ ;  /* 0x00004000080a7810 */ /* 0x000fe40007f9e0ff */
[----:B------:R-:W-:-:S03]  /*30e0*/  ISETP.LT.AND.EX P0, PT, R17, R11, PT, P0 ;  /* 0x0000000b1100720c */ /* 0x000fc60003f01300 */
[----:B------:R-:W-:Y:S01]  /*30f0*/  @P2 SEL R22, R20, 0x1, !P3 ;  /* 0x0000000114162807 */ /* 0x000fe20005800000 */
[----:B------:R-:W-:Y:S01]  /*3100*/  IMAD.X R13, RZ, RZ, R9, P4 ;  /* 0x000000ffff0d7224 */ /* 0x000fe200020e0609 */
[C---:B------:R-:W-:Y:S02]  /*3110*/  @P3 SEL R3, R16.reuse, R3, P0 ;  /* 0x0000000310033207 */ /* 0x040fe40000000000 */
[C---:B------:R-:W-:Y:S02]  /*3120*/  @P3 SEL R11, R17.reuse, R11, P0 ;  /* 0x0000000b110b3207 */ /* 0x040fe40000000000 */
[----:B------:R-:W-:Y:S02]  /*3130*/  SEL R2, R16, R3, !P2 ;  /* 0x0000000310027207 */ /* 0x000fe40005000000 */
[----:B------:R-:W-:Y:S02]  /*3140*/  SEL R3, R17, R11, !P2 ;  /* 0x0000000b11037207 */ /* 0x000fe40005000000 */
[----:B------:R-:W-:Y:S01]  /*3150*/  PRMT R4, R22, 0x7610, R4 ;  /* 0x0000761016047816 */ /* 0x000fe20000000004 */
[----:B------:R-:W-:Y:S06]  /*3160*/  @!P1 BRA `(.L_x_324) ;  /* 0xfffffffc00249947 */ /* 0x000fec000383ffff */
.L_x_320:
[----:B------:R-:W-:Y:S05]  /*3170*/  BSYNC.RECONVERGENT B1 ;  /* 0x0000000000017941 */ /* 0x000fea0003800200 */
.L_x_318:
        /* <DEDUP_REMOVED lines=24> */
.L_x_326:
[----:B------:R-:W-:Y:S05]  /*3300*/  BSYNC.RECONVERGENT B1 ;  /* 0x0000000000017941 */ /* 0x000fea0003800200 */
.L_x_325:
        /* <DEDUP_REMOVED lines=23> */
.L_x_328:
[----:B------:R-:W-:Y:S05]  /*3480*/  BSYNC.RECONVERGENT B1 ;  /* 0x0000000000017941 */ /* 0x000fea0003800200 */
.L_x_327:
        /* <DEDUP_REMOVED lines=20> */
.L_x_330:
[----:B------:R-:W-:Y:S05]  /*35d0*/  BSYNC.RECONVERGENT B1 ;  /* 0x0000000000017941 */ /* 0x000fea0003800200 */
.L_x_329:
        /* <DEDUP_REMOVED lines=20> */
.L_x_332:
[----:B------:R-:W-:Y:S05]  /*3720*/  BSYNC.RECONVERGENT B1 ;  /* 0x0000000000017941 */ /* 0x000fea0003800200 */
.L_x_331:
        /* <DEDUP_REMOVED lines=20> */
.L_x_334:
[----:B------:R-:W-:Y:S05]  /*3870*/  BSYNC.RECONVERGENT B1 ;  /* 0x0000000000017941 */ /* 0x000fea0003800200 */
.L_x_333:
[----:B------:R-:W-:Y:S04]  /*3880*/  BSSY.RECONVERGENT B1, `(.L_x_335) ;  /* 0x000000a000017945 */ /* 0x000fe80003800200 */
[----:B------:R-:W-:Y:S05]  /*3890*/  @P1 BRA `(.L_x_336) ;  /* 0x0000000000201947 */ /* 0x000fea0003800000 */
[----:B--2---:R-:W2:Y:S01]  /*38a0*/  S2R R8, SR_CgaCtaId ;  /* 0x0000000000087919 */ /* 0x004ea20000008800 */
[----:B0-----:R-:W-:Y:S02]  /*38b0*/  MOV R7, 0x400 ;  /* 0x0000040000077802 */ /* 0x001fe40000000f00 */
[----:B------:R-:W-:-:S04]  /*38c0*/  SHF.R.U32.HI R6, RZ, 0x1, R5 ;  /* 0x00000001ff067819 */ /* 0x000fc80000011605 */
[----:B------:R-:W-:Y:S02]  /*38d0*/  LOP3.LUT R6, R6, 0x1f0, RZ, 0xc0, !PT ;  /* 0x000001f006067812 */ /* 0x000fe400078ec0ff */
[----:B--2---:R-:W-:-:S05]  /*38e0*/  LEA R7, R8, R7, 0x18 ;  /* 0x0000000708077211 */ /* 0x004fca00078ec0ff */
[----:B------:R-:W-:-:S05]  /*38f0*/  IMAD.IADD R7, R6, 0x1, R7 ;  /* 0x0000000106077824 */ /* 0x000fca00078e0207 */
[----:B------:R0:W-:Y:S04]  /*3900*/  STS.64 [R7+0x10], R2 ;  /* 0x0000100207007388 */ /* 0x0001e80000000a00 */
[----:B------:R0:W-:Y:S02]  /*3910*/  STS.U8 [R7+0x8], R4 ;  /* 0x0000080407007388 */ /* 0x0001e40000000000 */
.L_x_336:
[----:B------:R-:W-:Y:S05]  /*3920*/  BSYNC.RECONVERGENT B1 ;  /* 0x0000000000017941 */ /* 0x000fea0003800200 */
.L_x_335:
        /* <DEDUP_REMOVED lines=10> */
[----:B------:R-:W3:Y:S04]  /*39d0*/  LDS.64 R12, [UR5+0x30] ;  /* 0x00003005ff0c7984 */ /* 0x000ee80008000a00 */
[----:B------:R-:W3:Y:S04]  /*39e0*/  LDS.U8 R18, [UR5+0x38] ;  /* 0x00003805ff127984 */ /* 0x000ee80008000000 */
[----:B------:R-:W3:Y:S04]  /*39f0*/  LDS.64 R10, [UR5+0x40] ;  /* 0x00004005ff0a7984 */ /* 0x000ee80008000a00 */
[----:B------:R-:W3:Y:S04]  /*3a00*/  LDS.U8 R14, [UR5+0x48] ;  /* 0x00004805ff0e7984 */ /* 0x000ee80008000000 */
[----:B--2-4-:R-:W2:Y:S01]  /*3a10*/  LDS.64 R8, [UR5+0x50] ;  /* 0x00005005ff087984 */ /* 0x014ea20008000a00 */
[----:B-----5:R-:W-:-:S02]  /*3a20*/  ISETP.NE.AND P2, PT, R16, RZ, PT ;  /* 0x000000ff1000720c */ /* 0x020fc40003f45270 */
[----:B0-----:R-:W-:Y:S02]  /*3a30*/  ISETP.LT.U32.AND P0, PT, R6, R2, PT ;  /* 0x000000020600720c */ /* 0x001fe40003f01070 */
        /* <DEDUP_REMOVED lines=31> */
[----:B--2---:R-:W-:Y:S02]  /*3c30*/  ISETP.LT.U32.AND P0, PT, R8, R13, PT ;  /* 0x0000000d0800720c */ /* 0x004fe40003f01070 */
[----:B------:R-:W-:Y:S01]  /*3c40*/  @P5 SEL R14, R18, 0x1, !P3 ;  /* 0x00000001120e5807 */ /* 0x000fe20005800000 */
[----:B------:R-:W2:Y:S01]  /*3c50*/  LDS.64 R2, [UR5+0x80] ;  /* 0x00008005ff027984 */ /* 0x000ea20008000a00 */
        /* <DEDUP_REMOVED lines=33> */
.L_x_298:
[----:B------:R-:W-:Y:S05]  /*3e70*/  BSYNC.RECONVERGENT B0 ;  /* 0x0000000000007941 */ /* 0x000fea0003800200 */
.L_x_275:
        /* <DEDUP_REMOVED lines=16> */
.L_x_337:
        /* <DEDUP_REMOVED lines=16> */
.L_x_681:


//--------------------- .text._ZN3cub18CUB_300001_SM_10006detail6reduce18DeviceReduceKernelINS2_10policy_hubIN4cuda3std3__45tupleIJblEEEyN6thrust24THRUST_300001_SM_1000_NS8cuda_cub9__find_if7functorIS9_EEE10Policy1000ENSB_12zip_iteratorINS8_IJNSD_26transform_input_iterator_tIbNSB_6detail15normal_iteratorINSB_10device_ptrIiEEEENS7_10__not_fn_tI7is_evenEEEENSB_17counting_iteratorIlNSB_11use_defaultESU_SU_EEEEEEEySF_S9_NS7_10__identityEEEvT0_PT3_T1_NS0_13GridEvenShareIS12_EET2_T4_ --------------------------
	.section	.text._ZN3cub18CUB_300001_SM_10006detail6reduce18DeviceReduceKernelINS2_10policy_hubIN4cuda3std3__45tupleIJblEEEyN6thrust24THRUST_300001_SM_1000_NS8cuda_cub9__find_if7functorIS9_EEE10Policy1000ENSB_12zip_iteratorINS8_IJNSD_26transform_input_iterator_tIbNSB_6detail15normal_iteratorINSB_10device_ptrIiEEEENS7_10__not_fn_tI7is_evenEEEENSB_17counting_iteratorIlNSB_11use_defaultESU_SU_EEEEEEEySF_S9_NS7_10__identityEEEvT0_PT3_T1_NS0_13GridEvenShareIS12_EET2_T4_,"ax",@progbits
	.align	128
        .global         _ZN3cub18CUB_300001_SM_10006detail6reduce18DeviceReduceKernelINS2_10policy_hubIN4cuda3std3__45tupleIJblEEEyN6thrust24THRUST_300001_SM_1000_NS8cuda_cub9__find_if7functorIS9_EEE10Policy1000ENSB_12zip_iteratorINS8_IJNSD_26transform_input_iterator_tIbNSB_6detail15normal_iteratorINSB_10device_ptrIiEEEENS7_10__not_fn_tI7is_evenEEEENSB_17counting_iteratorIlNSB_11use_defaultESU_SU_EEEEEEEySF_S9_NS7_10__identityEEEvT0_PT3_T1_NS0_13GridEvenShareIS12_EET2_T4_
        .type           _ZN3cub18CUB_300001_SM_10006detail6reduce18DeviceReduceKernelINS2_10policy_hubIN4cuda3std3__45tupleIJblEEEyN6thrust24THRUST_300001_SM_1000_NS8cuda_cub9__find_if7functorIS9_EEE10Policy1000ENSB_12zip_iteratorINS8_IJNSD_26transform_input_iterator_tIbNSB_6detail15normal_iteratorINSB_10device_ptrIiEEEENS7_10__not_fn_tI7is_evenEEEENSB_17counting_iteratorIlNSB_11use_defaultESU_SU_EEEEEEEySF_S9_NS7_10__identityEEEvT0_PT3_T1_NS0_13GridEvenShareIS12_EET2_T4_,@function
        .size           _ZN3cub18CUB_300001_SM_10006detail6reduce18DeviceReduceKernelINS2_10policy_hubIN4cuda3std3__45tupleIJblEEEyN6thrust24THRUST_300001_SM_1000_NS8cuda_cub9__find_if7functorIS9_EEE10Policy1000ENSB_12zip_iteratorINS8_IJNSD_26transform_input_iterator_tIbNSB_6detail15normal_iteratorINSB_10device_ptrIiEEEENS7_10__not_fn_tI7is_evenEEEENSB_17counting_iteratorIlNSB_11use_defaultESU_SU_EEEEEEEySF_S9_NS7_10__identityEEEvT0_PT3_T1_NS0_13GridEvenShareIS12_EET2_T4_,(.L_x_682 - _ZN3cub18CUB_300001_SM_10006detail6reduce18DeviceReduceKernelINS2_10policy_hubIN4cuda3std3__45tupleIJblEEEyN6thrust24THRUST_300001_SM_1000_NS8cuda_cub9__find_if7functorIS9_EEE10Policy1000ENSB_12zip_iteratorINS8_IJNSD_26transform_input_iterator_tIbNSB_6detail15normal_iteratorINSB_10device_ptrIiEEEENS7_10__not_fn_tI7is_evenEEEENSB_17counting_iteratorIlNSB_11use_defaultESU_SU_EEEEEEEySF_S9_NS7_10__identityEEEvT0_PT3_T1_NS0_13GridEvenShareIS12_EET2_T4_)
        .other          _ZN3cub18CUB_300001_SM_10006detail6reduce18DeviceReduceKernelINS2_10policy_hubIN4cuda3std3__45tupleIJblEEEyN6thrust24THRUST_300001_SM_1000_NS8cuda_cub9__find_if7functorIS9_EEE10Policy1000ENSB_12zip_iteratorINS8_IJNSD_26transform_input_iterator_tIbNSB_6detail15normal_iteratorINSB_10device_ptrIiEEEENS7_10__not_fn_tI7is_evenEEEENSB_17counting_iteratorIlNSB_11use_defaultESU_SU_EEEEEEEySF_S9_NS7_10__identityEEEvT0_PT3_T1_NS0_13GridEvenShareIS12_EET2_T4_,@"STO_CUDA_ENTRY STV_DEFAULT"
_ZN3cub18CUB_300001_SM_10006detail6reduce18DeviceReduceKernelINS2_10policy_hubIN4cuda3std3__45tupleIJblEEEyN6thrust24THRUST_300001_SM_1000_NS8cuda_cub9__find_if7functorIS9_EEE10Policy1000ENSB_12zip_iteratorINS8_IJNSD_26transform_input_iterator_tIbNSB_6detail15normal_iteratorINSB_10device_ptrIiEEEENS7_10__not_fn_tI7is_evenEEEENSB_17counting_iteratorIlNSB_11use_defaultESU_SU_EEEEEEEySF_S9_NS7_10__identityEEEvT0_PT3_T1_NS0_13GridEvenShareIS12_EET2_T4_:
.text._ZN3cub18CUB_300001_SM_10006detail6reduce18DeviceReduceKernelINS2_10policy_hubIN4cuda3std3__45tupleIJblEEEyN6thrust24THRUST_300001_SM_1000_NS8cuda_cub9__find_if7functorIS9_EEE10Policy1000ENSB_12zip_iteratorINS8_IJNSD_26transform_input_iterator_tIbNSB_6detail15normal_iteratorINSB_10device_ptrIiEEEENS7_10__not_fn_tI7is_evenEEEENSB_17counting_iteratorIlNSB_11use_defaultESU_SU_EEEEEEEySF_S9_NS7_10__identityEEEvT0_PT3_T1_NS0_13GridEvenShareIS12_EET2_T4_:
[----:B------:R-:W-:Y:S01]  /*0000*/  LDC R1, c[0x0][0x37c] ;  /* 0x0000df00ff017b82 */ /* 0x000fe20000000800 */
[----:B------:R-:W0:Y:S01]  /*0010*/  S2R R0, SR_CTAID.X ;  /* 0x0000000000007919 */ /* 0x000e220000002500 */
[----:B------:R-:W1:Y:S01]  /*0020*/  LDCU.64 UR6, c[0x0][0x3c8] ;  /* 0x00007900ff0677ac */ /* 0x000e620008000a00 */
[----:B------:R-:W-:Y:S01]  /*0030*/  BSSY.RECONVERGENT B0, `(.L_x_338) ;  /* 0x000056c000007945 */ /* 0x000fe20003800200 */
[----:B------:R-:W2:Y:S01]  /*0040*/  LDCU UR5, c[0x0][0x3d0] ;  /* 0x00007a00ff0577ac */ /* 0x000ea20008000800 */
[----:B------:R-:W3:Y:S01]  /*0050*/  LDCU.64 UR10, c[0x0][0x358] ;  /* 0x00006b00ff0a77ac */ /* 0x000ee20008000a00 */
[----:B-1----:R-:W-:Y:S02]  /*0060*/  IMAD.U32 R6, RZ, RZ, UR6 ;  /* 0x00000006ff067e24 */ /* 0x002fe4000f8e00ff */
[----:B------:R-:W-:Y:S01]  /*0070*/  IMAD.U32 R7, RZ, RZ, UR7 ;  /* 0x00000007ff077e24 */ /* 0x000fe2000f8e00ff */
[----:B--2---:R-:W-:-:S04]  /*0080*/  USHF.L.U32 UR5, UR5, 0xa, URZ ;  /* 0x0000000a05057899 */ /* 0x004fc800080006ff */
[----:B------:R-:W-:Y:S01]  /*0090*/  USHF.R.S32.HI UR4, URZ, 0x1f, UR5 ;  /* 0x0000001fff047899 */ /* 0x000fe20008011405 */
[----:B0-----:R-:W-:-:S05]  /*00a0*/  IMAD.SHL.U32 R10, R0, 0x400, RZ ;  /* 0x00000400000a7824 */ /* 0x001fca00078e00ff */
[----:B------:R-:W-:-:S04]  /*00b0*/  IADD3 R18, P1, PT, -R10, R6, RZ ;  /* 0x000000060a127210 */ /* 0x000fc80007f3e1ff */
[----:B------:R-:W-:Y:S02]  /*00c0*/  ISETP.GT.U32.AND P0, PT, R18, 0x3ff, PT ;  /* 0x000003ff1200780c */ /* 0x000fe40003f04070 */
[----:B------:R-:W-:-:S04]  /*00d0*/  IADD3.X R16, PT, PT, R7, -0x1, RZ, P1, !PT ;  /* 0xffffffff07107810 */ /* 0x000fc80000ffe4ff */
[----:B------:R-:W-:-:S13]  /*00e0*/  ISETP.GT.U32.AND.EX P0, PT, R16, RZ, PT, P0 ;  /* 0x000000ff1000720c */ /* 0x000fda0003f04100 */
[----:B---3--:R-:W-:Y:S05]  /*00f0*/  @P0 BRA `(.L_x_339) ;  /* 0x0000003000000947 */ /* 0x008fea0003800000 */
        /* <DEDUP_REMOVED lines=10> */
[----:B------:R-:W4:Y:S01]  /*01a0*/  @!P0 LDG.E.U16 R14, desc[UR10][R14.64] ;  /* 0x0000000a0e0e8981 */ /* 0x000f22000c1e1500 */
        /* <DEDUP_REMOVED lines=23> */
.L_x_345:
        /* <DEDUP_REMOVED lines=16> */
[----:B------:R-:W-:-:S03]  /*0420*/  VIADD R12, R12, 0x8 ;  /* 0x000000080c0c7836 */ /* 0x000fc60000000000 */
[----:B------:R-:W-:Y:S02]  /*0430*/  IADD3.X R24, PT, PT, R24, UR7, RZ, P0, !PT ;  /* 0x0000000718187c10 */ /* 0x000fe400087fe4ff */
[----:B------:R-:W-:-:S04]  /*0440*/  ISETP.LT.U32.AND P0, PT, R25, R2, PT ;  /* 0x000000021900720c */ /* 0x000fc80003f01070 */
[----:B------:R-:W-:Y:S02]  /*0450*/  ISETP.LT.AND.EX P0, PT, R24, R23, PT, P0 ;  /* 0x000000171800720c */ /* 0x000fe40003f01300 */
[C---:B--2---:R-:W-:Y:S02]  /*0460*/  LOP3.LUT P3, RZ, R21.reuse, 0x1, RZ, 0xc0, !PT ;  /* 0x0000000115ff7812 */ /* 0x044fe4000786c0ff */
[----:B------:R-:W-:Y:S02]  /*0470*/  LOP3.LUT R21, R21, 0x1, RZ, 0xc0, !PT ;  /* 0x0000000115157812 */ /* 0x000fe400078ec0ff */
[----:B------:R-:W-:Y:S01]  /*0480*/  @P1 SEL R21, R3, 0x1, !P3 ;  /* 0x0000000103151807 */ /* 0x000fe20005800000 */
[----:B------:R-:W-:-:S03]  /*0490*/  VIADD R3, R13, 0xfffffd00 ;  /* 0xfffffd000d037836 */ /* 0x000fc60000000000 */
[----:B------:R-:W-:Y:S02]  /*04a0*/  LOP3.LUT P2, RZ, R21, 0xff, RZ, 0xc0, !PT ;  /* 0x000000ff15ff7812 */ /* 0x000fe4000784c0ff */
[----:B------:R-:W-:-:S03]  /*04b0*/  SHF.R.S32.HI R5, RZ, 0x1f, R3 ;  /* 0x0000001fff057819 */ /* 0x000fc60000011403 */
[----:B------:R-:W-:Y:S02]  /*04c0*/  @P3 SEL R2, R25, R2, P0 ;  /* 0x0000000219023207 */ /* 0x000fe40000000000 */
[----:B------:R-:W-:Y:S02]  /*04d0*/  @P3 SEL R23, R24, R23, P0 ;  /* 0x0000001718173207 */ /* 0x000fe40000000000 */
[----:B0-----:R-:W-:Y:S01]  /*04e0*/  IADD3 R7, P0, P4, R3, UR6, R10 ;  /* 0x0000000603077c10 */ /* 0x001fe2000fc1e00a */
[----:B------:R-:W-:Y:S01]  /*04f0*/  VIADD R3, R13, 0xfffffe00 ;  /* 0xfffffe000d037836 */ /* 0x000fe20000000000 */
[----:B---3--:R-:W-:Y:S02]  /*0500*/  LOP3.LUT P3, RZ, R20, 0x1, RZ, 0xc0, !PT ;  /* 0x0000000114ff7812 */ /* 0x008fe4000786c0ff */
[----:B------:R-:W-:Y:S02]  /*0510*/  SEL R26, R25, R2, !P1 ;  /* 0x00000002191a7207 */ /* 0x000fe40004800000 */
[----:B------:R-:W-:-:S02]  /*0520*/  IADD3.X R6, PT, PT, R5, UR7, RZ, P0, P4 ;  /* 0x0000000705067c10 */ /* 0x000fc400087e84ff */
[----:B------:R-:W-:Y:S02]  /*0530*/  SEL R23, R24, R23, !P1 ;  /* 0x0000001718177207 */ /* 0x000fe40004800000 */
[----:B------:R-:W-:Y:S02]  /*0540*/  ISETP.LT.U32.AND P0, PT, R7, R26, PT ;  /* 0x0000001a0700720c */ /* 0x000fe40003f01070 */
[----:B------:R-:W-:Y:S02]  /*0550*/  LOP3.LUT R2, R20, 0x1, RZ, 0xc0, !PT ;  /* 0x0000000114027812 */ /* 0x000fe400078ec0ff */
[----:B------:R-:W-:Y:S02]  /*0560*/  @P2 SEL R2, R21, 0x1, !P3 ;  /* 0x0000000115022807 */ /* 0x000fe40005800000 */
[----:B------:R-:W-:Y:S02]  /*0570*/  ISETP.LT.AND.EX P0, PT, R6, R23, PT, P0 ;  /* 0x000000170600720c */ /* 0x000fe40003f01300 */
[----:B------:R-:W-:-:S02]  /*0580*/  LOP3.LUT P1, RZ, R2, 0xff, RZ, 0xc0, !PT ;  /* 0x000000ff02ff7812 */ /* 0x000fc4000782c0ff */
[----:B------:R-:W-:Y:S02]  /*0590*/  @P3 SEL R26, R7, R26, P0 ;  /* 0x0000001a071a3207 */ /* 0x000fe40000000000 */
[----:B------:R-:W-:Y:S02]  /*05a0*/  @P3 SEL R23, R6, R23, P0 ;  /* 0x0000001706173207 */ /* 0x000fe40000000000 */
[----:B----4-:R-:W-:Y:S02]  /*05b0*/  LOP3.LUT P3, RZ, R19, 0x1, RZ, 0xc0, !PT ;  /* 0x0000000113ff7812 */ /* 0x010fe4000786c0ff */
[----:B------:R-:W-:Y:S02]  /*05c0*/  SHF.R.S32.HI R5, RZ, 0x1f, R3 ;  /* 0x0000001fff057819 */ /* 0x000fe40000011403 */
[----:B------:R-:W-:Y:S01]  /*05d0*/  IADD3 R24, P4, P5, R3, UR6, R10 ;  /* 0x0000000603187c10 */ /* 0x000fe2000fd9e00a */
[----:B------:R-:W-:Y:S01]  /*05e0*/  VIADD R3, R13, 0xffffff00 ;  /* 0xffffff000d037836 */ /* 0x000fe20000000000 */
[----:B------:R-:W-:-:S02]  /*05f0*/  SEL R7, R7, R26, !P2 ;  /* 0x0000001a07077207 */ /* 0x000fc40005000000 */
[----:B------:R-:W-:Y:S02]  /*0600*/  SEL R6, R6, R23, !P2 ;  /* 0x0000001706067207 */ /* 0x000fe40005000000 */
[----:B------:R-:W-:Y:S02]  /*0610*/  IADD3.X R5, PT, PT, R5, UR7, RZ, P4, P5 ;  /* 0x0000000705057c10 */ /* 0x000fe4000a7ea4ff */
[----:B------:R-:W-:Y:S02]  /*0620*/  ISETP.LT.U32.AND P0, PT, R24, R7, PT ;  /* 0x000000071800720c */ /* 0x000fe40003f01070 */
[----:B------:R-:W-:Y:S02]  /*0630*/  LOP3.LUT R19, R19, 0x1, RZ, 0xc0, !PT ;  /* 0x0000000113137812 */ /* 0x000fe400078ec0ff */
[----:B------:R-:W-:Y:S02]  /*0640*/  @P1 SEL R19, R2, 0x1, !P3 ;  /* 0x0000000102131807 */ /* 0x000fe40005800000 */
[----:B------:R-:W-:-:S02]  /*0650*/  ISETP.LT.AND.EX P0, PT, R5, R6, PT, P0 ;  /* 0x000000060500720c */ /* 0x000fc40003f01300 */
[----:B------:R-:W-:Y:S02]  /*0660*/  LOP3.LUT P2, RZ, R19, 0xff, RZ, 0xc0, !PT ;  /* 0x000000ff13ff7812 */ /* 0x000fe4000784c0ff */
[----:B------:R-:W-:Y:S02]  /*0670*/  @P3 SEL R7, R24, R7, P0 ;  /* 0x0000000718073207 */ /* 0x000fe40000000000 */
[----:B------:R-:W-:Y:S02]  /*0680*/  SHF.R.S32.HI R2, RZ, 0x1f, R3 ;  /* 0x0000001fff027819 */ /* 0x000fe40000011403 */
[----:B------:R-:W-:Y:S02]  /*0690*/  @P3 SEL R6, R5, R6, P0 ;  /* 0x0000000605063207 */ /* 0x000fe40000000000 */
[----:B------:R-:W-:Y:S02]  /*06a0*/  IADD3 R3, P0, P4, R3, UR6, R10 ;  /* 0x0000000603037c10 */ /* 0x000fe4000fc1e00a */
[----:B-----5:R-:W-:-:S02]  /*06b0*/  LOP3.LUT P3, RZ, R18, 0x1, RZ, 0xc0, !PT ;  /* 0x0000000112ff7812 */ /* 0x020fc4000786c0ff */
[----:B------:R-:W-:Y:S02]  /*06c0*/  SEL R24, R24, R7, !P1 ;  /* 0x0000000718187207 */ /* 0x000fe40004800000 */
[----:B------:R-:W-:Y:S02]  /*06d0*/  SEL R5, R5, R6, !P1 ;  /* 0x0000000605057207 */ /* 0x000fe40004800000 */
[----:B------:R-:W-:Y:S02]  /*06e0*/  IADD3.X R6, PT, PT, R2, UR7, RZ, P0, P4 ;  /* 0x0000000702067c10 */ /* 0x000fe400087e84ff */
[----:B------:R-:W-:Y:S02]  /*06f0*/  ISETP.LT.U32.AND P0, PT, R3, R24, PT ;  /* 0x000000180300720c */ /* 0x000fe40003f01070 */
[----:B------:R-:W-:Y:S02]  /*0700*/  LOP3.LUT R18, R18, 0x1, RZ, 0xc0, !PT ;  /* 0x0000000112127812 */ /* 0x000fe400078ec0ff */
[----:B------:R-:W-:-:S02]  /*0710*/  ISETP.LT.AND.EX P0, PT, R6, R5, PT, P0 ;  /* 0x000000050600720c */ /* 0x000fc40003f01300 */
[----:B------:R-:W-:Y:S02]  /*0720*/  @P2 SEL R18, R19, 0x1, !P3 ;  /* 0x0000000113122807 */ /* 0x000fe40005800000 */
[----:B------:R-:W-:Y:S02]  /*0730*/  @P3 SEL R24, R3, R24, P0 ;  /* 0x0000001803183207 */ /* 0x000fe40000000000 */
[----:B------:R-:W-:Y:S02]  /*0740*/  LOP3.LUT P1, RZ, R18, 0xff, RZ, 0xc0, !PT ;  /* 0x000000ff12ff7812 */ /* 0x000fe4000782c0ff */
[----:B------:R-:W-:Y:S02]  /*0750*/  @P3 SEL R5, R6, R5, P0 ;  /* 0x0000000506053207 */ /* 0x000fe40000000000 */
[----:B------:R-:W-:Y:S02]  /*0760*/  SHF.R.S32.HI R2, RZ, 0x1f, R13 ;  /* 0x0000001fff027819 */ /* 0x000fe4000001140d */
[----:B------:R-:W-:-:S02]  /*0770*/  IADD3 R20, P0, P4, R13, UR6, R10 ;  /* 0x000000060d147c10 */ /* 0x000fc4000fc1e00a */
[----:B------:R-:W-:Y:S02]  /*0780*/  LOP3.LUT P3, RZ, R17, 0x1, RZ, 0xc0, !PT ;  /* 0x0000000111ff7812 */ /* 0x000fe4000786c0ff */
[----:B------:R-:W-:Y:S01]  /*0790*/  SEL R19, R3, R24, !P2 ;  /* 0x0000001803137207 */ /* 0x000fe20005000000 */
[----:B------:R-:W-:Y:S01]  /*07a0*/  VIADD R3, R13, 0x100 ;  /* 0x000001000d037836 */ /* 0x000fe20000000000 */
[----:B------:R-:W-:Y:S02]  /*07b0*/  IADD3.X R7, PT, PT, R2, UR7, RZ, P0, P4 ;  /* 0x0000000702077c10 */ /* 0x000fe400087e84ff */
[----:B------:R-:W-:Y:S02]  /*07c0*/  SEL R6, R6, R5, !P2 ;  /* 0x0000000506067207 */ /* 0x000fe40005000000 */
[----:B------:R-:W-:Y:S02]  /*07d0*/  ISETP.LT.U32.AND P0, PT, R20, R19, PT ;  /* 0x000000131400720c */ /* 0x000fe40003f01070 */
[----:B------:R-:W-:-:S02]  /*07e0*/  LOP3.LUT R17, R17, 0x1, RZ, 0xc0, !PT ;  /* 0x0000000111117812 */ /* 0x000fc400078ec0ff */
[-C--:B------:R-:W-:Y:S02]  /*07f0*/  ISETP.LT.AND.EX P0, PT, R7, R6.reuse, PT, P0 ;  /* 0x000000060700720c */ /* 0x080fe40003f01300 */
[----:B------:R-:W-:Y:S02]  /*0800*/  @P1 SEL R17, R18, 0x1, !P3 ;  /* 0x0000000112111807 */ /* 0x000fe40005800000 */
[----:B------:R-:W-:Y:S02]  /*0810*/  @P3 SEL R19, R20, R19, P0 ;  /* 0x0000001314133207 */ /* 0x000fe40000000000 */
[----:B------:R-:W-:Y:S02]  /*0820*/  LOP3.LUT P2, RZ, R17, 0xff, RZ, 0xc0, !PT ;  /* 0x000000ff11ff7812 */ /* 0x000fe4000784c0ff */
[----:B------:R-:W-:Y:S02]  /*0830*/  @P3 SEL R6, R7, R6, P0 ;  /* 0x0000000607063207 */ /* 0x000fe40000000000 */
        /* <DEDUP_REMOVED lines=9> */
[CC--:B------:R-:W-:Y:S02]  /*08d0*/  ISETP.LT.AND.EX P0, PT, R6.reuse, R7.reuse, PT, P0 ;  /* 0x000000070600720c */ /* 0x0c0fe40003f01300 */
[----:B------:R-:W-:Y:S02]  /*08e0*/  @P2 SEL R15, R17, 0x1, !P3 ;  /* 0x00000001110f2807 */ /* 0x000fe40005800000 */
[----:B------:R-:W-:Y:S02]  /*08f0*/  @P3 SEL R20, R5, R20, P0 ;  /* 0x0000001405143207 */ /* 0x000fe40000000000 */
[----:B------:R-:W-:Y:S02]  /*0900*/  @P3 SEL R7, R6, R7, P0 ;  /* 0x0000000706073207 */ /* 0x000fe40000000000 */
        /* <DEDUP_REMOVED lines=11> */
[-C--:B------:R-:W-:Y:S02]  /*09c0*/  ISETP.LT.AND.EX P0, PT, R7, R6.reuse, PT, P0 ;  /* 0x000000060700720c */ /* 0x080fe40003f01300 */
[----:B------:R-:W-:Y:S02]  /*09d0*/  @P1 SEL R14, R15, 0x1, !P3 ;  /* 0x000000010f0e1807 */ /* 0x000fe40005800000 */
[----:B------:R-:W-:Y:S02]  /*09e0*/  @P3 SEL R17, R18, R17, P0 ;  /* 0x0000001112113207 */ /* 0x000fe40000000000 */
[----:B------:R-:W-:-:S02]  /*09f0*/  @P3 SEL R6, R7, R6, P0 ;  /* 0x0000000607063207 */ /* 0x000fc40000000000 */
[----:B------:R-:W-:Y:S02]  /*0a00*/  SHF.R.S32.HI R2, RZ, 0x1f, R3 ;  /* 0x0000001fff027819 */ /* 0x000fe40000011403 */
        /* <DEDUP_REMOVED lines=10> */
[C---:B------:R-:W-:Y:S02]  /*0ab0*/  @P2 SEL R18, R5.reuse, R18, P0 ;  /* 0x0000001205122207 */ /* 0x040fe40000000000 */
[----:B------:R-:W-:Y:S02]  /*0ac0*/  @P2 SEL R7, R6, R7, P0 ;  /* 0x0000000706072207 */ /* 0x000fe40000000000 */
[----:B------:R-:W-:Y:S02]  /*0ad0*/  SEL R2, R5, R18, !P1 ;  /* 0x0000001205027207 */ /* 0x000fe40004800000 */
[----:B------:R-:W-:Y:S02]  /*0ae0*/  @P1 SEL R3, R14, 0x1, !P2 ;  /* 0x000000010e031807 */ /* 0x000fe40005000000 */
[----:B------:R-:W-:Y:S01]  /*0af0*/  SEL R5, R6, R7, !P1 ;  /* 0x0000000706057207 */ /* 0x000fe20004800000 */
[----:B------:R-:W-:Y:S06]  /*0b00*/  @P3 BRA `(.L_x_345) ;  /* 0xfffffff800043947 */ /* 0x000fec000383ffff */
[----:B------:R-:W-:Y:S05]  /*0b10*/  BSYNC.RECONVERGENT B3 ;  /* 0x0000000000037941 */ /* 0x000fea0003800200 */
.L_x_344:
[----:B------:R-:W-:-:S07]  /*0b20*/  VIADD R13, R13, 0xfffffc00 ;  /* 0xfffffc000d0d7836 */ /* 0x000fce0000000000 */
.L_x_343:
[----:B------:R-:W-:Y:S05]  /*0b30*/  BSYNC.RECONVERGENT B2 ;  /* 0x0000000000027941 */ /* 0x000fea0003800200 */
.L_x_342:
        /* <DEDUP_REMOVED lines=24> */
[----:B------:R-:W-:Y:S02]  /*0cc0*/  @P2 SEL R12, R3, 0x1, !P4 ;  /* 0x00000001030c2807 */ /* 0x000fe40006000000 */
[----:B------:R-:W-:Y:S02]  /*0cd0*/  SHF.R.S32.HI R3, RZ, 0x1f, R17 ;  /* 0x0000001fff037819 */ /* 0x000fe40000011411 */
[----:B------:R-:W-:-:S02]  /*0ce0*/  LOP3.LUT P3, RZ, R12, 0xff, RZ, 0xc0, !PT ;  /* 0x000000ff0cff7812 */ /* 0x000fc4000786c0ff */
[----:B------:R-:W-:-:S03]  /*0cf0*/  IADD3 R17, P5, P6, R17, UR8, R10 ;  /* 0x0000000811117c10 */ /* 0x000fc6000febe00a */
[C---:B------:R-:W-:Y:S02]  /*0d00*/  @P4 SEL R2, R19.reuse, R2, P0 ;  /* 0x0000000213024207 */ /* 0x040fe40000000000 */
[----:B------:R-:W-:Y:S02]  /*0d10*/  @P4 SEL R5, R20, R5, P0 ;  /* 0x0000000514054207 */ /* 0x000fe40000000000 */
[----:B---3--:R-:W-:Y:S02]  /*0d20*/  LOP3.LUT P4, RZ, R16, 0x1, RZ, 0xc0, !PT ;  /* 0x0000000110ff7812 */ /* 0x008fe4000788c0ff */
[----:B------:R-:W-:Y:S02]  /*0d30*/  SEL R18, R19, R2, !P2 ;  /* 0x0000000213127207 */ /* 0x000fe40005000000 */
[----:B------:R-:W-:Y:S02]  /*0d40*/  SEL R20, R20, R5, !P2 ;  /* 0x0000000514147207 */ /* 0x000fe40005000000 */
[----:B------:R-:W-:Y:S01]  /*0d50*/  IADD3.X R5, PT, PT, R3, UR9, RZ, P5, P6 ;  /* 0x0000000903057c10 */ /* 0x000fe2000afec4ff */
[----:B------:R-:W-:Y:S01]  /*0d60*/  VIADD R3, R13, 0x200 ;  /* 0x000002000d037836 */ /* 0x000fe20000000000 */
[----:B------:R-:W-:-:S02]  /*0d70*/  ISETP.LT.U32.AND P0, PT, R17, R18, PT ;  /* 0x000000121100720c */ /* 0x000fc40003f01070 */
[----:B------:R-:W-:Y:S02]  /*0d80*/  LOP3.LUT R16, R16, 0x1, RZ, 0xc0, !PT ;  /* 0x0000000110107812 */ /* 0x000fe400078ec0ff */
[----:B------:R-:W-:Y:S02]  /*0d90*/  ISETP.LT.AND.EX P0, PT, R5, R20, PT, P0 ;  /* 0x000000140500720c */ /* 0x000fe40003f01300 */
[----:B------:R-:W-:Y:S02]  /*0da0*/  @P3 SEL R16, R12, 0x1, !P4 ;  /* 0x000000010c103807 */ /* 0x000fe40006000000 */
[----:B------:R-:W-:Y:S02]  /*0db0*/  @P4 SEL R18, R17, R18, P0 ;  /* 0x0000001211124207 */ /* 0x000fe40000000000 */
[----:B------:R-:W-:Y:S02]  /*0dc0*/  @P4 SEL R20, R5, R20, P0 ;  /* 0x0000001405144207 */ /* 0x000fe40000000000 */
[----:B----4-:R-:W-:-:S02]  /*0dd0*/  LOP3.LUT P4, RZ, R7, 0x1, RZ, 0xc0, !PT ;  /* 0x0000000107ff7812 */ /* 0x010fc4000788c0ff */
[----:B------:R-:W-:Y:S02]  /*0de0*/  SHF.R.S32.HI R2, RZ, 0x1f, R3 ;  /* 0x0000001fff027819 */ /* 0x000fe40000011403 */
[----:B-1----:R-:W-:Y:S01]  /*0df0*/  IADD3 R14, P5, P6, R3, UR8, R10 ;  /* 0x00000008030e7c10 */ /* 0x002fe2000febe00a */
[----:B------:R-:W-:Y:S01]  /*0e00*/  VIADD R3, R13, 0x300 ;  /* 0x000003000d037836 */ /* 0x000fe20000000000 */
[----:B------:R-:W-:Y:S01]  /*0e10*/  SEL R17, R17, R18, !P3 ;  /* 0x0000001211117207 */ /* 0x000fe20005800000 */
[----:B------:R-:W-:Y:S01]  /*0e20*/  VIADD R13, R13, 0x400 ;  /* 0x000004000d0d7836 */ /* 0x000fe20000000000 */
[----:B------:R-:W-:Y:S02]  /*0e30*/  LOP3.LUT P2, RZ, R16, 0xff, RZ, 0xc0, !PT ;  /* 0x000000ff10ff7812 */ /* 0x000fe4000784c0ff */
[----:B------:R-:W-:Y:S02]  /*0e40*/  SEL R12, R5, R20, !P3 ;  /* 0x00000014050c7207 */ /* 0x000fe40005800000 */
[----:B------:R-:W-:-:S02]  /*0e50*/  IADD3.X R15, PT, PT, R2, UR9, RZ, P5, P6 ;  /* 0x00000009020f7c10 */ /* 0x000fc4000afec4ff */
[CC--:B------:R-:W-:Y:S02]  /*0e60*/  ISETP.LT.U32.AND P0, PT, R14.reuse, R17.reuse, PT ;  /* 0x000000110e00720c */ /* 0x0c0fe40003f01070 */
[----:B------:R-:W-:Y:S02]  /*0e70*/  LOP3.LUT R7, R7, 0x1, RZ, 0xc0, !PT ;  /* 0x0000000107077812 */ /* 0x000fe400078ec0ff */
[----:B------:R-:W-:Y:S02]  /*0e80*/  ISETP.LT.AND.EX P0, PT, R15, R12, PT, P0 ;  /* 0x0000000c0f00720c */ /* 0x000fe40003f01300 */
[----:B------:R-:W-:Y:S02]  /*0e90*/  SHF.R.S32.HI R2, RZ, 0x1f, R3 ;  /* 0x0000001fff027819 */ /* 0x000fe40000011403 */
[----:B------:R-:W-:Y:S02]  /*0ea0*/  @P4 SEL R17, R14, R17, P0 ;  /* 0x000000110e114207 */ /* 0x000fe40000000000 */
[----:B------:R-:W-:-:S02]  /*0eb0*/  @P2 SEL R7, R16, 0x1, !P4 ;  /* 0x0000000110072807 */ /* 0x000fc40006000000 */
[----:B------:R-:W-:Y:S02]  /*0ec0*/  @P4 SEL R12, R15, R12, P0 ;  /* 0x0000000c0f0c4207 */ /* 0x000fe40000000000 */
[----:B------:R-:W-:Y:S02]  /*0ed0*/  IADD3 R5, P0, P4, R3, UR8, R10 ;  /* 0x0000000803057c10 */ /* 0x000fe4000fc1e00a */
[----:B-----5:R-:W-:Y:S02]  /*0ee0*/  LOP3.LUT P3, RZ, R6, 0x1, RZ, 0xc0, !PT ;  /* 0x0000000106ff7812 */ /* 0x020fe4000786c0ff */
[----:B------:R-:W-:Y:S02]  /*0ef0*/  SEL R14, R14, R17, !P2 ;  /* 0x000000110e0e7207 */ /* 0x000fe40005000000 */
[----:B------:R-:W-:Y:S02]  /*0f00*/  SEL R15, R15, R12, !P2 ;  /* 0x0000000c0f0f7207 */ /* 0x000fe40005000000 */
[----:B------:R-:W-:-:S02]  /*0f10*/  IADD3.X R12, PT, PT, R2, UR9, RZ, P0, P4 ;  /* 0x00000009020c7c10 */ /* 0x000fc400087e84ff */
[----:B------:R-:W-:Y:S02]  /*0f20*/  LOP3.LUT P2, RZ, R7, 0xff, RZ, 0xc0, !PT ;  /* 0x000000ff07ff7812 */ /* 0x000fe4000784c0ff */
[----:B------:R-:W-:Y:S02]  /*0f30*/  ISETP.LT.U32.AND P0, PT, R5, R14, PT ;  /* 0x0000000e0500720c */ /* 0x000fe40003f01070 */
[----:B------:R-:W-:Y:S02]  /*0f40*/  LOP3.LUT R3, R6, 0x1, RZ, 0xc0, !PT ;  /* 0x0000000106037812 */ /* 0x000fe400078ec0ff */
[----:B------:R-:W-:-:S04]  /*0f50*/  ISETP.LT.AND.EX P0, PT, R12, R15, PT, P0 ;  /* 0x0000000f0c00720c */ /* 0x000fc80003f01300 */
[C---:B------:R-:W-:Y:S02]  /*0f60*/  @P3 SEL R14, R5.reuse, R14, P0 ;  /* 0x0000000e050e3207 */ /* 0x040fe40000000000 */
[C---:B------:R-:W-:Y:S02]  /*0f70*/  @P3 SEL R15, R12.reuse, R15, P0 ;  /* 0x0000000f0c0f3207 */ /* 0x040fe40000000000 */
[----:B------:R-:W-:Y:S02]  /*0f80*/  SEL R2, R5, R14, !P2 ;  /* 0x0000000e05027207 */ /* 0x000fe40005000000 */
[----:B------:R-:W-:Y:S02]  /*0f90*/  @P2 SEL R3, R7, 0x1, !P3 ;  /* 0x0000000107032807 */ /* 0x000fe40005800000 */
[----:B------:R-:W-:-:S07]  /*0fa0*/  SEL R5, R12, R15, !P2 ;  /* 0x0000000f0c057207 */ /* 0x000fce0005000000 */
.L_x_347:
[----:B------:R-:W-:Y:S05]  /*0fb0*/  BSYNC.RECONVERGENT B2 ;  /* 0x0000000000027941 */ /* 0x000fea0003800200 */
.L_x_346:
        /* <DEDUP_REMOVED lines=12> */
[----:B------:R-:W3:Y:S01]  /*1080*/  LDG.E.U8 R14, desc[UR10][R6.64+0x400] ;  /* 0x0004000a060e7981 */ /* 0x000ee2000c1e1100 */
[----:B------:R-:W-:-:S02]  /*1090*/  LOP3.LUT P2, RZ, R3, 0xff, RZ, 0xc0, !PT ;  /* 0x000000ff03ff7812 */ /* 0x000fc4000784c0ff */
[----:B0-----:R-:W-:-:S04]  /*10a0*/  IADD3 R15, P0, PT, R8, UR8, RZ ;  /* 0x00000008080f7c10 */ /* 0x001fc8000ff1e0ff */
[----:B------:R-:W-:Y:S01]  /*10b0*/  IADD3.X R8, PT, PT, R11, UR9, RZ, P0, !PT ;  /* 0x000000090b087c10 */ /* 0x000fe200087fe4ff */
[----:B------:R-:W-:Y:S01]  /*10c0*/  VIADD R11, R13, 0x100 ;  /* 0x000001000d0b7836 */ /* 0x000fe20000000000 */
[----:B------:R-:W-:Y:S01]  /*10d0*/  ISETP.LT.U32.AND P0, PT, R15, R2, PT ;  /* 0x000000020f00720c */ /* 0x000fe20003f01070 */
[----:B------:R-:W-:-:S03]  /*10e0*/  VIADD R13, R13, 0x200 ;  /* 0x000002000d0d7836 */ /* 0x000fc60000000000 */
[----:B------:R-:W-:Y:S02]  /*10f0*/  ISETP.LT.AND.EX P0, PT, R8, R5, PT, P0 ;  /* 0x000000050800720c */ /* 0x000fe40003f01300 */
[C---:B--2---:R-:W-:Y:S02]  /*1100*/  LOP3.LUT P3, RZ, R12.reuse, 0x1, RZ, 0xc0, !PT ;  /* 0x000000010cff7812 */ /* 0x044fe4000786c0ff */
[----:B------:R-:W-:Y:S02]  /*1110*/  LOP3.LUT R12, R12, 0x1, RZ, 0xc0, !PT ;  /* 0x000000010c0c7812 */ /* 0x000fe400078ec0ff */
[----:B------:R-:W-:Y:S02]  /*1120*/  @P2 SEL R12, R3, 0x1, !P3 ;  /* 0x00000001030c2807 */ /* 0x000fe40005800000 */
[----:B------:R-:W-:-:S07]  /*1130*/  SHF.R.S32.HI R3, RZ, 0x1f, R11 ;  /* 0x0000001fff037819 */ /* 0x000fce000001140b */
[----:B------:R-:W-:Y:S02]  /*1140*/  @P3 SEL R2, R15, R2, P0 ;  /* 0x000000020f023207 */ /* 0x000fe40000000000 */
[----:B------:R-:W-:Y:S02]  /*1150*/  @P3 SEL R5, R8, R5, P0 ;  /* 0x0000000508053207 */ /* 0x000fe40000000000 */
[----:B------:R-:W-:Y:S02]  /*1160*/  IADD3 R11, P0, P4, R11, UR8, R10 ;  /* 0x000000080b0b7c10 */ /* 0x000fe4000fc1e00a */
        /* <DEDUP_REMOVED lines=8> */
[C---:B------:R-:W-:Y:S02]  /*11f0*/  @P3 SEL R2, R11.reuse, R2, P0 ;  /* 0x000000020b023207 */ /* 0x040fe40000000000 */
[----:B------:R-:W-:Y:S02]  /*1200*/  @P3 SEL R5, R6, R5, P0 ;  /* 0x0000000506053207 */ /* 0x000fe40000000000 */
[----:B------:R-:W-:Y:S02]  /*1210*/  @P2 SEL R3, R12, 0x1, !P3 ;  /* 0x000000010c032807 */ /* 0x000fe40005800000 */
[----:B------:R-:W-:Y:S02]  /*1220*/  SEL R2, R11, R2, !P2 ;  /* 0x000000020b027207 */ /* 0x000fe40005000000 */
[----:B------:R-:W-:-:S07]  /*1230*/  SEL R5, R6, R5, !P2 ;  /* 0x0000000506057207 */ /* 0x000fce0005000000 */
.L_x_349:
[----:B------:R-:W-:Y:S05]  /*1240*/  BSYNC.RECONVERGENT B2 ;  /* 0x0000000000027941 */ /* 0x000fea0003800200 */
.L_x_348:
[----:B------:R-:W-:Y:S05]  /*1250*/  @P1 BRA `(.L_x_341) ;  /* 0x0000000000501947 */ /* 0x000fea0003800000 */
[----:B------:R-:W0:Y:S01]  /*1260*/  LDCU.64 UR8, c[0x0][0x380] ;  /* 0x00007000ff0877ac */ /* 0x000e220008000a00 */
[----:B------:R-:W-:-:S04]  /*1270*/  IADD3 R10, P0, PT, R10, R13, RZ ;  /* 0x0000000d0a0a7210 */ /* 0x000fc80007f1e0ff */
[----:B------:R-:W-:Y:S02]  /*1280*/  LEA.HI.X.SX32 R13, R13, RZ, 0x1, P0 ;  /* 0x000000ff0d0d7211 */ /* 0x000fe400000f0eff */
[----:B0-----:R-:W-:-:S04]  /*1290*/  LEA R6, P0, R10, UR8, 0x2 ;  /* 0x000000080a067c11 */ /* 0x001fc8000f8010ff */
[C---:B------:R-:W-:Y:S01]  /*12a0*/  LEA.HI.X R7, R10.reuse, UR9, R13, 0x2, P0 ;  /* 0x000000090a077c11 */ /* 0x040fe200080f140d */
        /* <DEDUP_REMOVED lines=9> */
[----:B------:R-:W-:-:S04]  /*1340*/  @P2 SEL R8, R3, 0x1, !P1 ;  /* 0x0000000103082807 */ /* 0x000fc80004800000 */
[----:B------:R-:W-:-:S05]  /*1350*/  PRMT R3, R8, 0x7610, R3 ;  /* 0x0000761008037816 */ /* 0x000fca0000000003 */
[C---:B------:R-:W-:Y:S02]  /*1360*/  @P1 SEL R2, R11.reuse, R2, P0 ;  /* 0x000000020b021207 */ /* 0x040fe40000000000 */
[C---:B------:R-:W-:Y:S02]  /*1370*/  @P1 SEL R5, R10.reuse, R5, P0 ;  /* 0x000000050a051207 */ /* 0x040fe40000000000 */
[----:B------:R-:W-:Y:S02]  /*1380*/  SEL R2, R11, R2, !P2 ;  /* 0x000000020b027207 */ /* 0x000fe40005000000 */
[----:B------:R-:W-:-:S07]  /*1390*/  SEL R5, R10, R5, !P2 ;  /* 0x000000050a057207 */ /* 0x000fce0005000000 */
.L_x_341:
[----:B------:R-:W-:Y:S05]  /*13a0*/  BSYNC.RECONVERGENT B1 ;  /* 0x0000000000017941 */ /* 0x000fea0003800200 */
.L_x_340:
        /* <DEDUP_REMOVED lines=26> */
.L_x_352:
[----:B------:R-:W-:Y:S05]  /*1550*/  BSYNC.RECONVERGENT B1 ;  /* 0x0000000000017941 */ /* 0x000fea0003800200 */
.L_x_351:
        /* <DEDUP_REMOVED lines=13> */
[CC--:B-1----:R-:W-:Y:S02]  /*1630*/  @!P0 ISETP.LT.U32.AND P3, PT, R7.reuse, R2.reuse, PT ;  /* 0x000000020700820c */ /* 0x0c2fe40003f61070 */
        /* <DEDUP_REMOVED lines=9> */
.L_x_354:
[----:B------:R-:W-:Y:S05]  /*16d0*/  BSYNC.RECONVERGENT B1 ;  /* 0x0000000000017941 */ /* 0x000fea0003800200 */
.L_x_353:
        /* <DEDUP_REMOVED lines=10> */
[CC--:B---3--:R-:W-:Y:S02]  /*1780*/  @!P0 ISETP.LT.U32.AND P2, PT, R7.reuse, R2.reuse, PT ;  /* 0x000000020700820c */ /* 0x0c8fe40003f41070 */
        /* <DEDUP_REMOVED lines=9> */
.L_x_356:
[----:B------:R-:W-:Y:S05]  /*1820*/  BSYNC.RECONVERGENT B1 ;  /* 0x0000000000017941 */ /* 0x000fea0003800200 */
.L_x_355:
        /* <DEDUP_REMOVED lines=10> */
[CC--:B----4-:R-:W-:Y:S02]  /*18d0*/  @!P0 ISETP.LT.U32.AND P2, PT, R7.reuse, R2.reuse, PT ;  /* 0x000000020700820c */ /* 0x0d0fe40003f41070 */
        /* <DEDUP_REMOVED lines=9> */
.L_x_358:
[----:B------:R-:W-:Y:S05]  /*1970*/  BSYNC.RECONVERGENT B1 ;  /* 0x0000000000017941 */ /* 0x000fea0003800200 */
.L_x_357:
        /* <DEDUP_REMOVED lines=20> */
.L_x_360:
[----:B------:R-:W-:Y:S05]  /*1ac0*/  BSYNC.RECONVERGENT B1 ;  /* 0x0000000000017941 */ /* 0x000fea0003800200 */
.L_x_359:
        /* <DEDUP_REMOVED lines=11> */
.L_x_362:
[----:B------:R-:W-:Y:S05]  /*1b80*/  BSYNC.RECONVERGENT B1 ;  /* 0x0000000000017941 */ /* 0x000fea0003800200 */
.L_x_361:
        /* <DEDUP_REMOVED lines=85> */
.L_x_350:
        /* <DEDUP_REMOVED lines=36> */
.L_x_365:
[----:B------:R-:W-:Y:S05]  /*2320*/  BSYNC.RECONVERGENT B1 ;  /* 0x0000000000017941 */ /* 0x000fea0003800200 */
.L_x_364:
        /* <DEDUP_REMOVED lines=8> */
[----:B------:R-:W-:Y:S01]  /*23b0*/  IMAD.MOV.U32 R12, RZ, RZ, 0x1 ;  /* 0x00000001ff0c7424 */ /* 0x000fe200078e00ff */
        /* <DEDUP_REMOVED lines=12> */
.L_x_367:
[----:B------:R-:W-:Y:S05]  /*2480*/  BSYNC.RECONVERGENT B1 ;  /* 0x0000000000017941 */ /* 0x000fea0003800200 */
.L_x_366:
[----:B-1----:R-:W-:Y:S01]  /*2490*/  LOP3.LUT R7, R3, 0xff, RZ, 0xc0, !PT ;  /* 0x000000ff03077812 */ /* 0x002fe200078ec0ff */
[----:B----4-:R1:W4:Y:S01]  /*24a0*/  SHFL.DOWN PT, R11, R2, 0x4, R6 ;  /* 0x08800000020b7989 */ /* 0x01032200000e0006 */
[----:B------:R-:W-:Y:S03]  /*24b0*/  BSSY.RECONVERGENT B1, `(.L_x_368) ;  /* 0x0000012000017945 */ /* 0x000fe60003800200 */
[----:B--2---:R1:W2:Y:S04]  /*24c0*/  SHFL.DOWN PT, R10, R5, 0x4, R6 ;  /* 0x08800000050a7989 */ /* 0x0042a800000e0006 */
        /* <DEDUP_REMOVED lines=16> */
.L_x_369:
[----:B------:R-:W-:Y:S05]  /*25d0*/  BSYNC.RECONVERGENT B1 ;  /* 0x0000000000017941 */ /* 0x000fea0003800200 */
.L_x_368:
        /* <DEDUP_REMOVED lines=20> */
.L_x_371:
[----:B------:R-:W-:Y:S05]  /*2720*/  BSYNC.RECONVERGENT B1 ;  /* 0x0000000000017941 */ /* 0x000fea0003800200 */
.L_x_370:
        /* <DEDUP_REMOVED lines=20> */
.L_x_373:
[----:B------:R-:W-:Y:S05]  /*2870*/  BSYNC.RECONVERGENT B1 ;  /* 0x0000000000017941 */ /* 0x000fea0003800200 */
.L_x_372:
        /* <DEDUP_REMOVED lines=12> */
.L_x_375:
[----:B------:R-:W-:Y:S05]  /*2940*/  BSYNC.RECONVERGENT B1 ;  /* 0x0000000000017941 */ /* 0x000fea0003800200 */
.L_x_374:
        /* <DEDUP_REMOVED lines=12> */
[----:B-1-3--:R-:W1:Y:S04]  /*2a10*/  LDS.U8 R8, [UR4+0x18] ;  /* 0x00001804ff087984 */ /* 0x00ae680008000000 */
[----:B----4-:R-:W3:Y:S01]  /*2a20*/  LDS.64 R6, [UR4+0x20] ;  /* 0x00002004ff067984 */ /* 0x010ee20008000a00 */
[----:B-1----:R-:W-:Y:S02]  /*2a30*/  ISETP.NE.AND P6, PT, R8, RZ, PT ;  /* 0x000000ff0800720c */ /* 0x002fe40003fc5270 */
[----:B---3--:R-:W-:Y:S02]  /*2a40*/  ISETP.LT.U32.AND P0, PT, R6, R2, PT ;  /* 0x000000020600720c */ /* 0x008fe40003f01070 */
[----:B------:R-:W-:Y:S02]  /*2a50*/  @P5 SEL R8, R3, 0x1, !P6 ;  /* 0x0000000103085807 */ /* 0x000fe40007000000 */
[----:B------:R-:W-:-:S02]  /*2a60*/  ISETP.LT.AND.EX P0, PT, R7, R5, PT, P0 ;  /* 0x000000050700720c */ /* 0x000fc40003f01300 */
[----:B------:R-:W-:-:S05]  /*2a70*/  PRMT R3, R8, 0x7610, R3 ;  /* 0x0000761008037816 */ /* 0x000fca0000000003 */
[C---:B------:R-:W-:Y:S02]  /*2a80*/  @P6 SEL R2, R6.reuse, R2, P0 ;  /* 0x0000000206026207 */ /* 0x040fe40000000000 */
[C---:B------:R-:W-:Y:S02]  /*2a90*/  @P6 SEL R5, R7.reuse, R5, P0 ;  /* 0x0000000507056207 */ /* 0x040fe40000000000 */
[----:B------:R-:W-:Y:S02]  /*2aa0*/  SEL R2, R6, R2, !P5 ;  /* 0x0000000206027207 */ /* 0x000fe40006800000 */
[----:B------:R-:W-:-:S07]  /*2ab0*/  SEL R5, R7, R5, !P5 ;  /* 0x0000000507057207 */ /* 0x000fce0006800000 */
.L_x_376:
[----:B------:R-:W-:Y:S01]  /*2ac0*/  ISETP.GE.AND P5, PT, R4, 0xa1, PT ;  /* 0x000000a10400780c */ /* 0x000fe20003fa6270 */
[----:B------:R-:W-:-:S12]  /*2ad0*/  @!P2 BRA `(.L_x_377) ;  /* 0x00000000003ca947 */ /* 0x000fd80003800000 */
        /* <DEDUP_REMOVED lines=15> */
.L_x_377:
        /* <DEDUP_REMOVED lines=17> */
.L_x_378:
        /* <DEDUP_REMOVED lines=17> */
.L_x_379:
        /* <DEDUP_REMOVED lines=16> */
.L_x_380:
        /* <DEDUP_REMOVED lines=16> */
.L_x_381:
        /* <DEDUP_REMOVED lines=17> */
.L_x_339:
[----:B------:R-:W0:Y:S01]  /*3100*/  S2R R9, SR_TID.X ;  /* 0x0000000000097919 */ /* 0x000e220000002100 */
[----:B------:R-:W1:Y:S01]  /*3110*/  LDCU.64 UR8, c[0x0][0x380] ;  /* 0x00007000ff0877ac */ /* 0x000e620008000a00 */
[----:B------:R-:W2:Y:S01]  /*3120*/  LDCU.64 UR6, c[0x0][0x390] ;  /* 0x00007200ff0677ac */ /* 0x000ea20008000a00 */
[----:B0-----:R-:W-:-:S05]  /*3130*/  IADD3 R3, P0, PT, R10, R9, RZ ;  /* 0x000000090a037210 */ /* 0x001fca0007f1e0ff */
[----:B------:R-:W-:Y:S01]  /*3140*/  IMAD.X R4, RZ, RZ, RZ, P0 ;  /* 0x000000ffff047224 */ /* 0x000fe200000e06ff */
[----:B-1----:R-:W-:-:S04]  /*3150*/  LEA R2, P0, R3, UR8, 0x2 ;  /* 0x0000000803027c11 */ /* 0x002fc8000f8010ff */
[----:B------:R-:W-:-:S05]  /*3160*/  LEA.HI.X R3, R3, UR9, R4, 0x2, P0 ;  /* 0x0000000903037c11 */ /* 0x000fca00080f1404 */
[----:B------:R-:W3:Y:S04]  /*3170*/  LDG.E R4, desc[UR10][R2.64] ;  /* 0x0000000a02047981 */ /* 0x000ee8000c1e1900 */
[----:B------:R-:W4:Y:S04]  /*3180*/  LDG.E R12, desc[UR10][R2.64+0x800] ;  /* 0x0008000a020c7981 */ /* 0x000f28000c1e1900 */
[----:B------:R-:W5:Y:S04]  /*3190*/  LDG.E R5, desc[UR10][R2.64+0x400] ;  /* 0x0004000a02057981 */ /* 0x000f68000c1e1900 */
[----:B------:R0:W5:Y:S01]  /*31a0*/  LDG.E.U8 R13, desc[UR10][R2.64+0xc00] ;  /* 0x000c000a020d7981 */ /* 0x000162000c1e1100 */
[----:B------:R-:W-:Y:S01]  /*31b0*/  VIADD R14, R9, 0x100 ;  /* 0x00000100090e7836 */ /* 0x000fe20000000000 */
[----:B--2---:R-:W-:Y:S01]  /*31c0*/  IADD3 R15, P1, PT, R10, UR6, RZ ;  /* 0x000000060a0f7c10 */ /* 0x004fe2000ff3e0ff */
[----:B------:R-:W-:-:S04]  /*31d0*/  IMAD.U32 R11, RZ, RZ, UR7 ;  /* 0x00000007ff0b7e24 */ /* 0x000fc8000f8e00ff */
[----:B0-----:R-:W-:Y:S01]  /*31e0*/  IMAD.X R3, RZ, RZ, R11, P1 ;  /* 0x000000ffff037224 */ /* 0x001fe200008e060b */
[----:B---3--:R-:W-:-:S04]  /*31f0*/  LOP3.LUT R8, R4, 0x1, RZ, 0xc0, !PT ;  /* 0x0000000104087812 */ /* 0x008fc800078ec0ff */
[----:B------:R-:W-:Y:S01]  /*3200*/  ISETP.NE.U32.AND P0, PT, R8, 0x1, PT ;  /* 0x000000010800780c */ /* 0x000fe20003f05070 */
[C---:B------:R-:W-:Y:S01]  /*3210*/  VIADD R8, R9.reuse, 0x200 ;  /* 0x0000020009087836 */ /* 0x040fe20000000000 */
[----:B----4-:R-:W-:Y:S02]  /*3220*/  LOP3.LUT R12, R12, 0x1, RZ, 0xc0, !PT ;  /* 0x000000010c0c7812 */ /* 0x010fe400078ec0ff */
[----:B------:R-:W-:Y:S02]  /*3230*/  SEL R14, R9, R14, !P0 ;  /* 0x0000000e090e7207 */ /* 0x000fe40004000000 */
[-C--:B------:R-:W-:Y:S02]  /*3240*/  IADD3 R17, P2, PT, R8, R15.reuse, RZ ;  /* 0x0000000f08117210 */ /* 0x080fe40007f5e0ff */
[----:B------:R-:W-:Y:S02]  /*3250*/  IADD3 R2, P3, PT, R14, R15, RZ ;  /* 0x0000000f0e027210 */ /* 0x000fe40007f7e0ff */
[----:B------:R-:W-:Y:S01]  /*3260*/  ISETP.NE.U32.AND P0, PT, R12, 0x1, PT ;  /* 0x000000010c00780c */ /* 0x000fe20003f05070 */
[--C-:B------:R-:W-:Y:S01]  /*3270*/  IMAD.X R8, RZ, RZ, R3.reuse, P2 ;  /* 0x000000ffff087224 */ /* 0x100fe200010e0603 */
[----:B------:R-:W-:Y:S01]  /*3280*/  ISETP.LT.U32.AND P1, PT, R17, R2, PT ;  /* 0x000000021100720c */ /* 0x000fe20003f21070 */
[----:B------:R-:W-:Y:S01]  /*3290*/  IMAD.X R3, RZ, RZ, R3, P3 ;  /* 0x000000ffff037224 */ /* 0x000fe200018e0603 */
[----:B-----5:R-:W-:-:S02]  /*32a0*/  LOP3.LUT R5, R4, 0x1, R5, 0xc8, !PT ;  /* 0x0000000104057812 */ /* 0x020fc400078ec805 */
[----:B------:R-:W-:Y:S02]  /*32b0*/  IADD3 R15, P4, PT, R17, 0x100, RZ ;  /* 0x00000100110f7810 */ /* 0x000fe40007f9e0ff */
[CC--:B------:R-:W-:Y:S02]  /*32c0*/  ISETP.LT.AND.EX P1, PT, R8.reuse, R3.reuse, PT, P1 ;  /* 0x000000030800720c */ /* 0x0c0fe40003f21310 */
[----:B------:R-:W-:Y:S01]  /*32d0*/  ISETP.NE.U32.AND P2, PT, R5, 0x1, PT ;  /* 0x000000010500780c */ /* 0x000fe20003f45070 */
[----:B------:R-:W-:Y:S01]  /*32e0*/  IMAD.X R4, RZ, RZ, R8, P4 ;  /* 0x000000ffff047224 */ /* 0x000fe200020e0608 */
[----:B------:R-:W-:Y:S02]  /*32f0*/  LOP3.LUT P3, RZ, R13, 0x1, RZ, 0xc0, !PT ;  /* 0x000000010dff7812 */ /* 0x000fe4000786c0ff */
[----:B------:R-:W-:Y:S02]  /*3300*/  @!P0 SEL R2, R17, R2, P1 ;  /* 0x0000000211028207 */ /* 0x000fe40000800000 */
[----:B------:R-:W-:-:S02]  /*3310*/  @!P0 SEL R3, R8, R3, P1 ;  /* 0x0000000308038207 */ /* 0x000fc40000800000 */
[----:B------:R-:W-:Y:S02]  /*3320*/  ISETP.GE.U32.AND P1, PT, R18, UR5, PT ;  /* 0x0000000512007c0c */ /* 0x000fe4000bf26070 */
[----:B------:R-:W-:Y:S02]  /*3330*/  SEL R2, R2, R17, !P2 ;  /* 0x0000001102027207 */ /* 0x000fe40005000000 */
[----:B------:R-:W-:Y:S02]  /*3340*/  ISETP.GE.U32.AND.EX P1, PT, R16, UR4, PT, P1 ;  /* 0x0000000410007c0c */ /* 0x000fe4000bf26110 */
[----:B------:R-:W-:Y:S02]  /*3350*/  SEL R3, R3, R8, !P2 ;  /* 0x0000000803037207 */ /* 0x000fe40005000000 */
[----:B------:R-:W-:Y:S02]  /*3360*/  ISETP.LT.U32.AND P2, PT, R15, R2, PT ;  /* 0x000000020f00720c */ /* 0x000fe40003f41070 */
[----:B------:R-:W-:-:S02]  /*3370*/  ISETP.NE.U32.AND P0, PT, R5, 0x1, P0 ;  /* 0x000000010500780c */ /* 0x000fc40000705070 */
[CC--:B------:R-:W-:Y:S02]  /*3380*/  ISETP.LT.AND.EX P2, PT, R4.reuse, R3.reuse, PT, P2 ;  /* 0x000000030400720c */ /* 0x0c0fe40003f41320 */
[----:B------:R-:W-:Y:S02]  /*3390*/  LOP3.LUT R13, R13, 0x1, RZ, 0xc0, !PT ;  /* 0x000000010d0d7812 */ /* 0x000fe400078ec0ff */
[C---:B------:R-:W-:Y:S02]  /*33a0*/  @P3 SEL R3, R4.reuse, R3, P2 ;  /* 0x0000000304033207 */ /* 0x040fe40001000000 */
[----:B------:R-:W-:Y:S02]  /*33b0*/  @P3 SEL R2, R15, R2, P2 ;  /* 0x000000020f023207 */ /* 0x000fe40001000000 */
[----:B------:R-:W-:Y:S02]  /*33c0*/  SEL R13, R13, 0x1, P0 ;  /* 0x000000010d0d7807 */ /* 0x000fe40000000000 */
[----:B------:R-:W-:-:S02]  /*33d0*/  SEL R5, R4, R3, P0 ;  /* 0x0000000304057207 */ /* 0x000fc40000000000 */
[----:B------:R-:W-:Y:S02]  /*33e0*/  SEL R2, R15, R2, P0 ;  /* 0x000000020f027207 */ /* 0x000fe40000000000 */
[----:B------:R-:W-:Y:S01]  /*33f0*/  PRMT R3, R13, 0x7610, R3 ;  /* 0x000076100d037816 */ /* 0x000fe20000000003 */
[----:B------:R-:W-:Y:S06]  /*3400*/  @!P1 BRA `(.L_x_382) ;  /* 0x0000001400789947 */ /* 0x000fec0003800000 */
[----:B------:R-:W-:Y:S02]  /*3410*/  IADD3 R8, P1, PT, R10, UR5, RZ ;  /* 0x000000050a087c10 */ /* 0x000fe4000ff3e0ff */
[----:B------:R-:W-:Y:S02]  /*3420*/  IADD3 R15, P2, PT, R6, -0x400, RZ ;  /* 0xfffffc00060f7810 */ /* 0x000fe40007f5e0ff */
[----:B------:R-:W-:Y:S01]  /*3430*/  LOP3.LUT R13, RZ, R9, RZ, 0x33, !PT ;  /* 0x00000009ff0d7212 */ /* 0x000fe200078e33ff */
[----:B------:R-:W-:Y:S01]  /*3440*/  IMAD.X R4, RZ, RZ, UR4, P1 ;  /* 0x00000004ff047e24 */ /* 0x000fe200088e06ff */
[----:B------:R-:W-:Y:S01]  /*3450*/  ISETP.GT.U32.AND P0, PT, R8, R15, PT ;  /* 0x0000000f0800720c */ /* 0x000fe20003f04070 */
[----:B------:R-:W-:Y:S01]  /*3460*/  UMOV UR4, URZ ;  /* 0x000000ff00047c82 */ /* 0x000fe20008000000 */
[----:B------:R-:W-:Y:S02]  /*3470*/  IADD3.X R17, PT, PT, R7, -0x1, RZ, P2, !PT ;  /* 0xffffffff07117810 */ /* 0x000fe400017fe4ff */
[----:B------:R-:W-:-:S02]  /*3480*/  IADD3 R13, PT, PT, R6, -UR5, R13 ;  /* 0x80000005060d7c10 */ /* 0x000fc4000fffe00d */
[----:B------:R-:W-:-:S03]  /*3490*/  ISETP.GT.U32.AND.EX P0, PT, R4, R17, PT, P0 ;  /* 0x000000110400720c */ /* 0x000fc60003f04100 */
[----:B------:R-:W-:-:S10]  /*34a0*/  IMAD.IADD R14, R13, 0x1, -R10 ;  /* 0x000000010d0e7824 */ /* 0x000fd400078e0a0a */
[----:B------:R-:W-:Y:S05]  /*34b0*/  @P0 BRA `(.L_x_383) ;  /* 0x0000000400300947 */ /* 0x000fea0003800000 */
[----:B------:R-:W0:Y:S01]  /*34c0*/  LDC.64 R6, c[0x0][0x3c8] ;  /* 0x0000f200ff067b82 */ /* 0x000e220000000a00 */
[----:B------:R-:W1:Y:S01]  /*34d0*/  LDCU.64 UR8, c[0x0][0x380] ;  /* 0x00007000ff0877ac */ /* 0x000e620008000a00 */
[----:B------:R-:W2:Y:S01]  /*34e0*/  LDCU.64 UR6, c[0x0][0x390] ;  /* 0x00007200ff0677ac */ /* 0x000ea20008000a00 */
[----:B------:R-:W-:Y:S01]  /*34f0*/  NOP ;  /* 0x0000000000007918 */ /* 0x000fe20000000000 */
.L_x_384:
[----:B------:R-:W-:-:S05]  /*3500*/  IADD3 R16, P0, PT, R9, R8, RZ ;  /* 0x0000000809107210 */ /* 0x000fca0007f1e0ff */
[----:B------:R-:W-:Y:S01]  /*3510*/  IMAD.X R21, RZ, RZ, R4, P0 ;  /* 0x000000ffff157224 */ /* 0x000fe200000e0604 */
[----:B-1----:R-:W-:-:S04]  /*3520*/  LEA R12, P0, R16, UR8, 0x2 ;  /* 0x00000008100c7c11 */ /* 0x002fc8000f8010ff */
[----:B------:R-:W-:-:S05]  /*3530*/  LEA.HI.X R13, R16, UR9, R21, 0x2, P0 ;  /* 0x00000009100d7c11 */ /* 0x000fca00080f1415 */
[----:B------:R-:W3:Y:S04]  /*3540*/  LDG.E.U8 R20, desc[UR10][R12.64] ;  /* 0x0000000a0c147981 */ /* 0x000ee8000c1e1100 */
[----:B------:R-:W4:Y:S04]  /*3550*/  LDG.E.U8 R19, desc[UR10][R12.64+0x400] ;  /* 0x0004000a0c137981 */ /* 0x000f28000c1e1100 */
[----:B------:R-:W5:Y:S04]  /*3560*/  LDG.E.U8 R18, desc[UR10][R12.64+0x800] ;  /* 0x0008000a0c127981 */ /* 0x000f68000c1e1100 */
[----:B------:R1:W5:Y:S01]  /*3570*/  LDG.E.U8 R10, desc[UR10][R12.64+0xc00] ;  /* 0x000c000a0c0a7981 */ /* 0x000362000c1e1100 */
[----:B--2---:R-:W-:Y:S01]  /*3580*/  IADD3 R16, P0, PT, R16, UR6, RZ ;  /* 0x0000000610107c10 */ /* 0x004fe2000ff1e0ff */
[----:B------:R-:W-:Y:S01]  /*3590*/  IMAD.U32 R11, RZ, RZ, UR7 ;  /* 0x00000007ff0b7e24 */ /* 0x000fe2000f8e00ff */
[----:B------:R-:W-:Y:S01]  /*35a0*/  LOP3.LUT P3, RZ, R3, 0xff, RZ, 0xc0, !PT ;  /* 0x000000ff03ff7812 */ /* 0x000fe2000786c0ff */
[----:B------:R-:W-:Y:S01]  /*35b0*/  IMAD.MOV.U32 R23, RZ, RZ, R2 ;  /* 0x000000ffff177224 */ /* 0x000fe200078e0002 */
[C---:B------:R-:W-:Y:S01]  /*35c0*/  IADD3 R22, P5, PT, R16.reuse, 0x100, RZ ;  /* 0x0000010010167810 */ /* 0x040fe20007fbe0ff */
[----:B------:R-:W-:Y:S01]  /*35d0*/  IMAD.MOV.U32 R25, RZ, RZ, R5 ;  /* 0x000000ffff197224 */ /* 0x000fe200078e0005 */
[----:B------:R-:W-:Y:S01]  /*35e0*/  USHF.R.S32.HI UR12, URZ, 0x1f, UR5 ;  /* 0x0000001fff0c7899 */ /* 0x000fe20008011405 */
[----:B------:R-:W-:Y:S01]  /*35f0*/  IMAD.X R2, R21, 0x1, R11, P0 ;  /* 0x0000000115027824 */ /* 0x000fe200000e060b */
[----:B------:R-:W-:-:S04]  /*3600*/  ISETP.LT.U32.AND P0, PT, R16, R23, PT ;  /* 0x000000171000720c */ /* 0x000fc80003f01070 */
[----:B------:R-:W-:Y:S02]  /*3610*/  ISETP.LT.AND.EX P0, PT, R2, R25, PT, P0 ;  /* 0x000000190200720c */ /* 0x000fe40003f01300 */
[C---:B---3--:R-:W-:Y:S02]  /*3620*/  LOP3.LUT P2, RZ, R20.reuse, 0x1, RZ, 0xc0, !PT ;  /* 0x0000000114ff7812 */ /* 0x048fe4000784c0ff */
[----:B------:R-:W-:Y:S02]  /*3630*/  LOP3.LUT R20, R20, 0x1, RZ, 0xc0, !PT ;  /* 0x0000000114147812 */ /* 0x000fe400078ec0ff */
[----:B------:R-:W-:Y:S01]  /*3640*/  @P3 SEL R20, R3, 0x1, !P2 ;  /* 0x0000000103143807 */ /* 0x000fe20005000000 */
[----:B------:R-:W-:Y:S01]  /*3650*/  IMAD.X R3, RZ, RZ, R2, P5 ;  /* 0x000000ffff037224 */ /* 0x000fe200028e0602 */
[----:B----4-:R-:W-:Y:S02]  /*3660*/  LOP3.LUT P4, RZ, R19, 0x1, RZ, 0xc0, !PT ;  /* 0x0000000113ff7812 */ /* 0x010fe4000788c0ff */
[----:B------:R-:W-:-:S02]  /*3670*/  LOP3.LUT P1, RZ, R20, 0xff, RZ, 0xc0, !PT ;  /* 0x000000ff14ff7812 */ /* 0x000fc4000782c0ff */
[----:B------:R-:W-:-:S03]  /*3680*/  LOP3.LUT R19, R19, 0x1, RZ, 0xc0, !PT ;  /* 0x0000000113137812 */ /* 0x000fc600078ec0ff */
[----:B------:R-:W-:Y:S02]  /*3690*/  @P2 SEL R23, R16, R23, P0 ;  /* 0x0000001710172207 */ /* 0x000fe40000000000 */
[----:B------:R-:W-:Y:S02]  /*36a0*/  @P2 SEL R25, R2, R25, P0 ;  /* 0x0000001902192207 */ /* 0x000fe40000000000 */
[----:B------:R-:W-:Y:S02]  /*36b0*/  SEL R5, R16, R23, !P3 ;  /* 0x0000001710057207 */ /* 0x000fe40005800000 */
[----:B-1----:R-:W-:Y:S02]  /*36c0*/  SEL R12, R2, R25, !P3 ;  /* 0x00000019020c7207 */ /* 0x002fe40005800000 */
[----:B------:R-:W-:Y:S02]  /*36d0*/  ISETP.LT.U32.AND P0, PT, R22, R5, PT ;  /* 0x000000051600720c */ /* 0x000fe40003f01070 */
[----:B------:R-:W-:-:S02]  /*36e0*/  @P1 SEL R19, R20, 0x1, !P4 ;  /* 0x0000000114131807 */ /* 0x000fc40006000000 */
[CC--:B------:R-:W-:Y:S02]  /*36f0*/  ISETP.LT.AND.EX P0, PT, R3.reuse, R12.reuse, PT, P0 ;  /* 0x0000000c0300720c */ /* 0x0c0fe40003f01300 */
[----:B-----5:R-:W-:Y:S02]  /*3700*/  LOP3.LUT P2, RZ, R18, 0x1, RZ, 0xc0, !PT ;  /* 0x0000000112ff7812 */ /* 0x020fe4000784c0ff */
[----:B------:R-:W-:Y:S02]  /*3710*/  @P4 SEL R5, R22, R5, P0 ;  /* 0x0000000516054207 */ /* 0x000fe40000000000 */
[----:B------:R-:W-:Y:S02]  /*3720*/  @P4 SEL R12, R3, R12, P0 ;  /* 0x0000000c030c4207 */ /* 0x000fe40000000000 */
[----:B------:R-:W-:Y:S02]  /*3730*/  IADD3 R20, P0, PT, R16, 0x200, RZ ;  /* 0x0000020010147810 */ /* 0x000fe40007f1e0ff */
[----:B------:R-:W-:-:S02]  /*3740*/  SEL R5, R22, R5, !P1 ;  /* 0x0000000516057207 */ /* 0x000fc40004800000 */
[----:B------:R-:W-:Y:S01]  /*3750*/  SEL R12, R3, R12, !P1 ;  /* 0x0000000c030c7207 */ /* 0x000fe20004800000 */
[----:B------:R-:W-:Y:S01]  /*3760*/  IMAD.X R3, RZ, RZ, R2, P0 ;  /* 0x000000ffff037224 */ /* 0x000fe200000e0602 */
[----:B------:R-:W-:Y:S02]  /*3770*/  ISETP.LT.U32.AND P0, PT, R20, R5, PT ;  /* 0x000000051400720c */ /* 0x000fe40003f01070 */
[----:B------:R-:W-:Y:S02]  /*3780*/  LOP3.LUT P1, RZ, R19, 0xff, RZ, 0xc0, !PT ;  /* 0x000000ff13ff7812 */ /* 0x000fe4000782c0ff */
[CC--:B------:R-:W-:Y:S02]  /*3790*/  ISETP.LT.AND.EX P0, PT, R3.reuse, R12.reuse, PT, P0 ;  /* 0x0000000c0300720c */ /* 0x0c0fe40003f01300 */
[----:B------:R-:W-:Y:S02]  /*37a0*/  LOP3.LUT R18, R18, 0x1, RZ, 0xc0, !PT ;  /* 0x0000000112127812 */ /* 0x000fe400078ec0ff */
[----:B------:R-:W-:-:S02]  /*37b0*/  @P2 SEL R12, R3, R12, P0 ;  /* 0x0000000c030c2207 */ /* 0x000fc40000000000 */
[----:B------:R-:W-:Y:S02]  /*37c0*/  @P2 SEL R5, R20, R5, P0 ;  /* 0x0000000514052207 */ /* 0x000fe40000000000 */
[----:B------:R-:W-:Y:S02]  /*37d0*/  SEL R12, R3, R12, !P1 ;  /* 0x0000000c030c7207 */ /* 0x000fe40004800000 */
[----:B------:R-:W-:Y:S02]  /*37e0*/  IADD3 R16, P0, PT, R16, 0x300, RZ ;  /* 0x0000030010107810 */ /* 0x000fe40007f1e0ff */
[----:B0-----:R-:W-:Y:S02]  /*37f0*/  IADD3 R3, P4, PT, -R8, R6, RZ ;  /* 0x0000000608037210 */ /* 0x001fe40007f9e1ff */
[----:B------:R-:W-:Y:S01]  /*3800*/  @P1 SEL R18, R19, 0x1, !P2 ;  /* 0x0000000113121807 */ /* 0x000fe20005000000 */
        /* <DEDUP_REMOVED lines=14> */
[----:B------:R-:W-:Y:S01]  /*38f0*/  SEL R5, R13, R12, !P3 ;  /* 0x0000000c0d057207 */ /* 0x000fe20005800000 */
[----:B------:R-:W-:Y:S06]  /*3900*/  @!P0 BRA `(.L_x_382) ;  /* 0x0000001000388947 */ /* 0x000fec0003800000 */
[----:B------:R-:W-:Y:S01]  /*3910*/  IADD3 R8, P0, PT, R8, UR5, RZ ;  /* 0x0000000508087c10 */ /* 0x000fe2000ff1e0ff */
[----:B------:R-:W-:Y:S01]  /*3920*/  UIADD3 UR4, UPT, UPT, UR4, 0x1, URZ ;  /* 0x0000000104047890 */ /* 0x000fe2000fffe0ff */
[----:B------:R-:W-:Y:S02]  /*3930*/  VIADD R14, R14, -UR5 ;  /* 0x800000050e0e7c36 */ /* 0x000fe40008000000 */
[----:B------:R-:W-:Y:S02]  /*3940*/  IADD3.X R4, PT, PT, R4, UR12, RZ, P0, !PT ;  /* 0x0000000c04047c10 */ /* 0x000fe400087fe4ff */
[----:B------:R-:W-:-:S04]  /*3950*/  ISETP.GT.U32.AND P0, PT, R8, R15, PT ;  /* 0x0000000f0800720c */ /* 0x000fc80003f04070 */
[----:B------:R-:W-:-:S13]  /*3960*/  ISETP.GT.U32.AND.EX P0, PT, R4, R17, PT, P0 ;  /* 0x000000110400720c */ /* 0x000fda0003f04100 */
[----:B------:R-:W-:Y:S05]  /*3970*/  @!P0 BRA `(.L_x_384) ;  /* 0xfffffff800e08947 */ /* 0x000fea000383ffff */
.L_x_383:
[----:B------:R-:W-:Y:S01]  /*3980*/  IMAD.IADD R10, R6, 0x1, -R8 ;  /* 0x00000001060a7824 */ /* 0x000fe200078e0a08 */
[----:B------:R-:W-:Y:S01]  /*3990*/  ISETP.GE.U32.AND P1, PT, R8, R6, PT ;  /* 0x000000060800720c */ /* 0x000fe20003f26070 */
[----:B------:R-:W-:Y:S03]  /*39a0*/  BSSY.RECONVERGENT B1, `(.L_x_382) ;  /* 0x0000104000017945 */ /* 0x000fe60003800200 */
[----:B------:R-:W-:-:S04]  /*39b0*/  ISETP.GE.AND P0, PT, R9, R10, PT ;  /* 0x0000000a0900720c */ /* 0x000fc80003f06270 */
[----:B------:R-:W-:-:S13]  /*39c0*/  ISETP.GE.U32.OR.EX P0, PT, R4, R7, P0, P1 ;  /* 0x000000070400720c */ /* 0x000fda0000706510 */
[----:B------:R-:W-:Y:S05]  /*39d0*/  @P0 BRA `(.L_x_385) ;  /* 0x0000001000000947 */ /* 0x000fea0003800000 */
[----:B------:R-:W0:Y:S01]  /*39e0*/  LDC R12, c[0x0][0x3d0] ;  /* 0x0000f400ff0c7b82 */ /* 0x000e220000000800 */
[----:B------:R-:W-:Y:S01]  /*39f0*/  LOP3.LUT R7, RZ, R9, RZ, 0x33, !PT ;  /* 0x00000009ff077212 */ /* 0x000fe200078e33ff */
[----:B------:R-:W-:Y:S01]  /*3a00*/  IMAD.SHL.U32 R13, R0, 0x400, RZ ;  /* 0x00000400000d7824 */ /* 0x000fe200078e00ff */
[----:B------:R-:W-:Y:S03]  /*3a10*/  BSSY.RECONVERGENT B2, `(.L_x_386) ;  /* 0x0000081000027945 */ /* 0x000fe60003800200 */
[----:B------:R-:W-:-:S05]  /*3a20*/  IMAD.IADD R10, R7, 0x1, R6 ;  /* 0x00000001070a7824 */ /* 0x000fca00078e0206 */
[----:B------:R-:W-:Y:S01]  /*3a30*/  IADD3 R6, PT, PT, R10, -UR5, -R13 ;  /* 0x800000050a067c10 */ /* 0x000fe2000fffe80d */
[----:B------:R-:W-:Y:S02]  /*3a40*/  IMAD.MOV.U32 R13, RZ, RZ, R9 ;  /* 0x000000ffff0d7224 */ /* 0x000fe400078e0009 */
[----:B0-----:R-:W-:-:S04]  /*3a50*/  IMAD R7, R12, UR4, RZ ;  /* 0x000000040c077c24 */ /* 0x001fc8000f8e02ff */
        /* <DEDUP_REMOVED lines=10> */
.L_x_388:
        /* <DEDUP_REMOVED lines=24> */
[----:B------:R-:W-:Y:S01]  /*3c80*/  @P2 SEL R23, R3, 0x1, !P5 ;  /* 0x0000000103172807 */ /* 0x000fe20006800000 */
[----:B------:R-:W-:Y:S01]  /*3c90*/  IMAD.X R3, RZ, RZ, R2, P6 ;  /* 0x000000ffff037224 */ /* 0x000fe200030e0602 */
[----:B---3--:R-:W-:Y:S02]  /*3ca0*/  LOP3.LUT P4, RZ, R22, 0x1, RZ, 0xc0, !PT ;  /* 0x0000000116ff7812 */ /* 0x008fe4000788c0ff */
[----:B------:R-:W-:-:S02]  /*3cb0*/  LOP3.LUT P3, RZ, R23, 0xff, RZ, 0xc0, !PT ;  /* 0x000000ff17ff7812 */ /* 0x000fc4000786c0ff */
[----:B------:R-:W-:-:S03]  /*3cc0*/  LOP3.LUT R22, R22, 0x1, RZ, 0xc0, !PT ;  /* 0x0000000116167812 */ /* 0x000fc600078ec0ff */
[----:B------:R-:W-:Y:S02]  /*3cd0*/  @P5 SEL R27, R18, R27, P0 ;  /* 0x0000001b121b5207 */ /* 0x000fe40000000000 */
[----:B------:R-:W-:Y:S02]  /*3ce0*/  @P5 SEL R29, R2, R29, P0 ;  /* 0x0000001d021d5207 */ /* 0x000fe40000000000 */
[----:B------:R-:W-:Y:S02]  /*3cf0*/  SEL R5, R18, R27, !P2 ;  /* 0x0000001b12057207 */ /* 0x000fe40005000000 */
[----:B0-----:R-:W-:Y:S02]  /*3d00*/  SEL R6, R2, R29, !P2 ;  /* 0x0000001d02067207 */ /* 0x001fe40005000000 */
[----:B------:R-:W-:Y:S02]  /*3d10*/  ISETP.LT.U32.AND P0, PT, R26, R5, PT ;  /* 0x000000051a00720c */ /* 0x000fe40003f01070 */
[----:B------:R-:W-:-:S02]  /*3d20*/  @P3 SEL R22, R23, 0x1, !P4 ;  /* 0x0000000117163807 */ /* 0x000fc40006000000 */
[CC--:B------:R-:W-:Y:S02]  /*3d30*/  ISETP.LT.AND.EX P0, PT, R3.reuse, R6.reuse, PT, P0 ;  /* 0x000000060300720c */ /* 0x0c0fe40003f01300 */
[----:B------:R-:W-:Y:S02]  /*3d40*/  LOP3.LUT P2, RZ, R22, 0xff, RZ, 0xc0, !PT ;  /* 0x000000ff16ff7812 */ /* 0x000fe4000784c0ff */
[----:B------:R-:W-:Y:S02]  /*3d50*/  @P4 SEL R5, R26, R5, P0 ;  /* 0x000000051a054207 */ /* 0x000fe40000000000 */
[----:B------:R-:W-:Y:S02]  /*3d60*/  IADD3 R7, P5, PT, R18, 0x200, RZ ;  /* 0x0000020012077810 */ /* 0x000fe40007fbe0ff */
[----:B------:R-:W-:Y:S02]  /*3d70*/  @P4 SEL R6, R3, R6, P0 ;  /* 0x0000000603064207 */ /* 0x000fe40000000000 */
[----:B----4-:R-:W-:-:S02]  /*3d80*/  LOP3.LUT P4, RZ, R21, 0x1, RZ, 0xc0, !PT ;  /* 0x0000000115ff7812 */ /* 0x010fc4000788c0ff */
[----:B------:R-:W-:Y:S02]  /*3d90*/  SEL R26, R26, R5, !P3 ;  /* 0x000000051a1a7207 */ /* 0x000fe40005800000 */
[----:B------:R-:W-:Y:S01]  /*3da0*/  SEL R3, R3, R6, !P3 ;  /* 0x0000000603037207 */ /* 0x000fe20005800000 */
[----:B------:R-:W-:Y:S01]  /*3db0*/  IMAD.X R6, RZ, RZ, R2, P5 ;  /* 0x000000ffff067224 */ /* 0x000fe200028e0602 */
[----:B------:R-:W-:Y:S02]  /*3dc0*/  ISETP.LT.U32.AND P0, PT, R7, R26, PT ;  /* 0x0000001a0700720c */ /* 0x000fe40003f01070 */
[----:B------:R-:W-:Y:S02]  /*3dd0*/  LOP3.LUT R21, R21, 0x1, RZ, 0xc0, !PT ;  /* 0x0000000115157812 */ /* 0x000fe400078ec0ff */
[----:B------:R-:W-:Y:S02]  /*3de0*/  ISETP.LT.AND.EX P0, PT, R6, R3, PT, P0 ;  /* 0x000000030600720c */ /* 0x000fe40003f01300 */
[----:B------:R-:W-:-:S02]  /*3df0*/  @P2 SEL R21, R22, 0x1, !P4 ;  /* 0x0000000116152807 */ /* 0x000fc40006000000 */
[----:B------:R-:W-:Y:S02]  /*3e00*/  @P4 SEL R26, R7, R26, P0 ;  /* 0x0000001a071a4207 */ /* 0x000fe40000000000 */
[----:B------:R-:W-:Y:S02]  /*3e10*/  @P4 SEL R3, R6, R3, P0 ;  /* 0x0000000306034207 */ /* 0x000fe40000000000 */
        /* <DEDUP_REMOVED lines=9> */
[----:B------:R-:W-:Y:S02]  /*3eb0*/  @P3 SEL R20, R21, 0x1, !P4 ;  /* 0x0000000115143807 */ /* 0x000fe40006000000 */
[----:B------:R-:W-:-:S02]  /*3ec0*/  @P4 SEL R7, R22, R7, P0 ;  /* 0x0000000716074207 */ /* 0x000fc40000000000 */
[----:B------:R-:W-:Y:S02]  /*3ed0*/  @P4 SEL R6, R3, R6, P0 ;  /* 0x0000000603064207 */ /* 0x000fe40000000000 */
        /* <DEDUP_REMOVED lines=9> */
[----:B------:R-:W-:Y:S02]  /*3f70*/  @P2 SEL R19, R20, 0x1, !P4 ;  /* 0x0000000114132807 */ /* 0x000fe40006000000 */
[C---:B------:R-:W-:Y:S02]  /*3f80*/  @P4 SEL R22, R5.reuse, R22, P0 ;  /* 0x0000001605164207 */ /* 0x040fe40000000000 */
[----:B------:R-:W-:Y:S02]  /*3f90*/  IADD3 R20, P5, PT, R18, 0x500, RZ ;  /* 0x0000050012147810 */ /* 0x000fe40007fbe0ff */
[----:B------:R-:W-:Y:S02]  /*3fa0*/  @P4 SEL R3, R6, R3, P0 ;  /* 0x0000000306034207 */ /* 0x000fe40000000000 */
        /* <DEDUP_REMOVED lines=9> */
[C---:B------:R-:W-:Y:S02]  /*4040*/  @P4 SEL R5, R20.reuse, R5, P0 ;  /* 0x0000000514054207 */ /* 0x040fe40000000000 */
[----:B------:R-:W-:Y:S02]  /*4050*/  @P3 SEL R16, R19, 0x1, !P4 ;  /* 0x0000000113103807 */ /* 0x000fe40006000000 */
[----:B------:R-:W-:Y:S02]  /*4060*/  @P4 SEL R6, R3, R6, P0 ;  /* 0x0000000603064207 */ /* 0x000fe40000000000 */
        /* <DEDUP_REMOVED lines=9> */
[----:B------:R-:W-:-:S02]  /*4100*/  @P4 SEL R20, R7, R20, P0 ;  /* 0x0000001407144207 */ /* 0x000fc40000000000 */
[----:B------:R-:W-:Y:S02]  /*4110*/  @P4 SEL R3, R6, R3, P0 ;  /* 0x0000000306034207 */ /* 0x000fe40000000000 */
[----:B------:R-:W-:Y:S02]  /*4120*/  IADD3 R18, P0, PT, R18, 0x700, RZ ;  /* 0x0000070012127810 */ /* 0x000fe40007f1e0ff */
[----:B------:R-:W-:Y:S02]  /*4130*/  @P2 SEL R15, R16, 0x1, !P4 ;  /* 0x00000001100f2807 */ /* 0x000fe40006000000 */
        /* <DEDUP_REMOVED lines=8> */
[C---:B------:R-:W-:Y:S02]  /*41c0*/  @P3 SEL R7, R18.reuse, R7, P0 ;  /* 0x0000000712073207 */ /* 0x040fe40000000000 */
[----:B------:R-:W-:Y:S02]  /*41d0*/  @P3 SEL R6, R5, R6, P0 ;  /* 0x0000000605063207 */ /* 0x000fe40000000000 */
[----:B------:R-:W-:Y:S02]  /*41e0*/  @P2 SEL R3, R15, 0x1, !P3 ;  /* 0x000000010f032807 */ /* 0x000fe40005800000 */
[----:B------:R-:W-:Y:S02]  /*41f0*/  SEL R2, R18, R7, !P2 ;  /* 0x0000000712027207 */ /* 0x000fe40005000000 */
[----:B------:R-:W-:Y:S01]  /*4200*/  SEL R5, R5, R6, !P2 ;  /* 0x0000000605057207 */ /* 0x000fe20005000000 */
[----:B------:R-:W-:Y:S06]  /*4210*/  @P4 BRA `(.L_x_388) ;  /* 0xfffffff800384947 */ /* 0x000fec000383ffff */
.L_x_387:
[----:B------:R-:W-:Y:S05]  /*4220*/  BSYNC.RECONVERGENT B2 ;  /* 0x0000000000027941 */ /* 0x000fea0003800200 */
.L_x_386:
        /* <DEDUP_REMOVED lines=13> */
[----:B------:R-:W-:-:S02]  /*4300*/  LOP3.LUT P2, RZ, R3, 0xff, RZ, 0xc0, !PT ;  /* 0x000000ff03ff7812 */ /* 0x000fc4000784c0ff */
[----:B------:R-:W-:-:S05]  /*4310*/  IADD3 R19, P0, PT, R19, UR6, RZ ;  /* 0x0000000613137c10 */ /* 0x000fca000ff1e0ff */
[----:B------:R-:W-:Y:S01]  /*4320*/  IMAD.X R18, R18, 0x1, R11, P0 ;  /* 0x0000000112127824 */ /* 0x000fe200000e060b */
[----:B------:R-:W-:-:S04]  /*4330*/  ISETP.LT.U32.AND P0, PT, R19, R2, PT ;  /* 0x000000021300720c */ /* 0x000fc80003f01070 */
[----:B------:R-:W-:Y:S02]  /*4340*/  ISETP.LT.AND.EX P0, PT, R18, R5, PT, P0 ;  /* 0x000000051200720c */ /* 0x000fe40003f01300 */
[C---:B--2---:R-:W-:Y:S02]  /*4350*/  LOP3.LUT P4, RZ, R16.reuse, 0x1, RZ, 0xc0, !PT ;  /* 0x0000000110ff7812 */ /* 0x044fe4000788c0ff */
[----:B------:R-:W-:Y:S02]  /*4360*/  LOP3.LUT R16, R16, 0x1, RZ, 0xc0, !PT ;  /* 0x0000000110107812 */ /* 0x000fe400078ec0ff */
[----:B------:R-:W-:Y:S01]  /*4370*/  @P2 SEL R16, R3, 0x1, !P4 ;  /* 0x0000000103102807 */ /* 0x000fe20006000000 */
[----:B------:R-:W-:-:S03]  /*4380*/  VIADD R3, R13, 0x100 ;  /* 0x000001000d037836 */ /* 0x000fc60000000000 */
[----:B------:R-:W-:Y:S02]  /*4390*/  LOP3.LUT P3, RZ, R16, 0xff, RZ, 0xc0, !PT ;  /* 0x000000ff10ff7812 */ /* 0x000fe4000786c0ff */
[----:B0-----:R-:W-:Y:S01]  /*43a0*/  IADD3 R6, P5, P6, R8, UR6, R3 ;  /* 0x0000000608067c10 */ /* 0x001fe2000febe003 */
[----:B------:R-:W-:Y:S02]  /*43b0*/  VIADD R3, R13, 0x200 ;  /* 0x000002000d037836 */ /* 0x000fe40000000000 */
[----:B------:R-:W-:Y:S02]  /*43c0*/  @P4 SEL R2, R19, R2, P0 ;  /* 0x0000000213024207 */ /* 0x000fe40000000000 */
[----:B------:R-:W-:Y:S02]  /*43d0*/  @P4 SEL R5, R18, R5, P0 ;  /* 0x0000000512054207 */ /* 0x000fe40000000000 */
[----:B---3--:R-:W-:Y:S02]  /*43e0*/  LOP3.LUT P4, RZ, R17, 0x1, RZ, 0xc0, !PT ;  /* 0x0000000111ff7812 */ /* 0x008fe4000788c0ff */
[----:B------:R-:W-:-:S02]  /*43f0*/  SEL R19, R19, R2, !P2 ;  /* 0x0000000213137207 */ /* 0x000fc40005000000 */
[----:B------:R-:W-:Y:S02]  /*4400*/  SEL R2, R18, R5, !P2 ;  /* 0x0000000512027207 */ /* 0x000fe40005000000 */
[----:B------:R-:W-:Y:S02]  /*4410*/  IADD3.X R5, PT, PT, R4, R11, RZ, P5, P6 ;  /* 0x0000000b04057210 */ /* 0x000fe40002fec4ff */
[----:B------:R-:W-:Y:S02]  /*4420*/  ISETP.LT.U32.AND P0, PT, R6, R19, PT ;  /* 0x000000130600720c */ /* 0x000fe40003f01070 */
[----:B------:R-:W-:Y:S02]  /*4430*/  LOP3.LUT R17, R17, 0x1, RZ, 0xc0, !PT ;  /* 0x0000000111117812 */ /* 0x000fe400078ec0ff */
[----:B------:R-:W-:Y:S02]  /*4440*/  ISETP.LT.AND.EX P0, PT, R5, R2, PT, P0 ;  /* 0x000000020500720c */ /* 0x000fe40003f01300 */
[----:B------:R-:W-:-:S02]  /*4450*/  @P3 SEL R17, R16, 0x1, !P4 ;  /* 0x0000000110113807 */ /* 0x000fc40006000000 */
[----:B------:R-:W-:Y:S02]  /*4460*/  @P4 SEL R19, R6, R19, P0 ;  /* 0x0000001306134207 */ /* 0x000fe40000000000 */
[----:B------:R-:W-:Y:S02]  /*4470*/  @P4 SEL R2, R5, R2, P0 ;  /* 0x0000000205024207 */ /* 0x000fe40000000000 */
[----:B----4-:R-:W-:Y:S02]  /*4480*/  LOP3.LUT P4, RZ, R15, 0x1, RZ, 0xc0, !PT ;  /* 0x000000010fff7812 */ /* 0x010fe4000788c0ff */
[----:B------:R-:W-:Y:S01]  /*4490*/  IADD3 R7, P5, P6, R8, UR6, R3 ;  /* 0x0000000608077c10 */ /* 0x000fe2000febe003 */
[C---:B------:R-:W-:Y:S01]  /*44a0*/  VIADD R3, R13.reuse, 0x300 ;  /* 0x000003000d037836 */ /* 0x040fe20000000000 */
[----:B------:R-:W-:Y:S01]  /*44b0*/  SEL R16, R6, R19, !P3 ;  /* 0x0000001306107207 */ /* 0x000fe20005800000 */
[----:B------:R-:W-:Y:S01]  /*44c0*/  VIADD R13, R13, 0x400 ;  /* 0x000004000d0d7836 */ /* 0x000fe20000000000 */
[----:B------:R-:W-:-:S02]  /*44d0*/  LOP3.LUT P2, RZ, R17, 0xff, RZ, 0xc0, !PT ;  /* 0x000000ff11ff7812 */ /* 0x000fc4000784c0ff */
[----:B------:R-:W-:Y:S02]  /*44e0*/  SEL R5, R5, R2, !P3 ;  /* 0x0000000205057207 */ /* 0x000fe40005800000 */
[----:B------:R-:W-:Y:S02]  /*44f0*/  IADD3.X R6, PT, PT, R4, R11, RZ, P5, P6 ;  /* 0x0000000b04067210 */ /* 0x000fe40002fec4ff */
[----:B------:R-:W-:Y:S02]  /*4500*/  ISETP.LT.U32.AND P0, PT, R7, R16, PT ;  /* 0x000000100700720c */ /* 0x000fe40003f01070 */
[----:B------:R-:W-:Y:S02]  /*4510*/  LOP3.LUT R15, R15, 0x1, RZ, 0xc0, !PT ;  /* 0x000000010f0f7812 */ /* 0x000fe400078ec0ff */
[----:B------:R-:W-:Y:S02]  /*4520*/  ISETP.LT.AND.EX P0, PT, R6, R5, PT, P0 ;  /* 0x000000050600720c */ /* 0x000fe40003f01300 */
[----:B-----5:R-:W-:-:S02]  /*4530*/  LOP3.LUT P3, RZ, R14, 0x1, RZ, 0xc0, !PT ;  /* 0x000000010eff7812 */ /* 0x020fc4000786c0ff */
[----:B------:R-:W-:Y:S02]  /*4540*/  @P4 SEL R16, R7, R16, P0 ;  /* 0x0000001007104207 */ /* 0x000fe40000000000 */
[----:B------:R-:W-:Y:S02]  /*4550*/  @P2 SEL R15, R17, 0x1, !P4 ;  /* 0x00000001110f2807 */ /* 0x000fe40006000000 */
[----:B------:R-:W-:Y:S02]  /*4560*/  @P4 SEL R5, R6, R5, P0 ;  /* 0x0000000506054207 */ /* 0x000fe40000000000 */
[----:B------:R-:W-:Y:S02]  /*4570*/  IADD3 R2, P0, P4, R8, UR6, R3 ;  /* 0x0000000608027c10 */ /* 0x000fe4000fc1e003 */
[----:B------:R-:W-:Y:S02]  /*4580*/  SEL R7, R7, R16, !P2 ;  /* 0x0000001007077207 */ /* 0x000fe40005000000 */
[----:B------:R-:W-:-:S02]  /*4590*/  SEL R6, R6, R5, !P2 ;  /* 0x0000000506067207 */ /* 0x000fc40005000000 */
[----:B------:R-:W-:Y:S02]  /*45a0*/  LOP3.LUT P2, RZ, R15, 0xff, RZ, 0xc0, !PT ;  /* 0x000000ff0fff7812 */ /* 0x000fe4000784c0ff */
[----:B------:R-:W-:Y:S02]  /*45b0*/  IADD3.X R5, PT, PT, R4, R11, RZ, P0, P4 ;  /* 0x0000000b04057210 */ /* 0x000fe400007e84ff */
        /* <DEDUP_REMOVED lines=8> */
.L_x_390:
[----:B------:R-:W-:Y:S05]  /*4640*/  BSYNC.RECONVERGENT B2 ;  /* 0x0000000000027941 */ /* 0x000fea0003800200 */
.L_x_389:
        /* <DEDUP_REMOVED lines=12> */
[----:B------:R-:W-:Y:S01]  /*4710*/  VIADD R17, R13, 0x100 ;  /* 0x000001000d117836 */ /* 0x000fe20000000000 */
[----:B------:R-:W-:Y:S01]  /*4720*/  LOP3.LUT P2, RZ, R3, 0xff, RZ, 0xc0, !PT ;  /* 0x000000ff03ff7812 */ /* 0x000fe2000784c0ff */
[----:B------:R-:W-:Y:S02]  /*4730*/  VIADD R13, R13, 0x200 ;  /* 0x000002000d0d7836 */ /* 0x000fe40000000000 */
[----:B------:R-:W-:Y:S01]  /*4740*/  IMAD.X R12, R12, 0x1, R11, P0 ;  /* 0x000000010c0c7824 */ /* 0x000fe200000e060b */
[----:B------:R-:W-:-:S04]  /*4750*/  ISETP.LT.U32.AND P0, PT, R15, R2, PT ;  /* 0x000000020f00720c */ /* 0x000fc80003f01070 */
[----:B------:R-:W-:Y:S02]  /*4760*/  ISETP.LT.AND.EX P0, PT, R12, R5, PT, P0 ;  /* 0x000000050c00720c */ /* 0x000fe40003f01300 */
[C---:B--2---:R-:W-:Y:S02]  /*4770*/  LOP3.LUT P3, RZ, R14.reuse, 0x1, RZ, 0xc0, !PT ;  /* 0x000000010eff7812 */ /* 0x044fe4000786c0ff */
[----:B------:R-:W-:Y:S02]  /*4780*/  LOP3.LUT R14, R14, 0x1, RZ, 0xc0, !PT ;  /* 0x000000010e0e7812 */ /* 0x000fe400078ec0ff */
[----:B------:R-:W-:Y:S02]  /*4790*/  @P2 SEL R14, R3, 0x1, !P3 ;  /* 0x00000001030e2807 */ /* 0x000fe40005800000 */
[----:B---3--:R-:W-:-:S07]  /*47a0*/  LOP3.LUT R3, R16, 0x1, RZ, 0xc0, !PT ;  /* 0x0000000110037812 */ /* 0x008fce00078ec0ff */
[C---:B------:R-:W-:Y:S02]  /*47b0*/  @P3 SEL R2, R15.reuse, R2, P0 ;  /* 0x000000020f023207 */ /* 0x040fe40000000000 */
[----:B------:R-:W-:Y:S02]  /*47c0*/  @P3 SEL R5, R12, R5, P0 ;  /* 0x000000050c053207 */ /* 0x000fe40000000000 */
[----:B------:R-:W-:Y:S02]  /*47d0*/  IADD3 R17, P0, P4, R8, UR6, R17 ;  /* 0x0000000608117c10 */ /* 0x000fe4000fc1e011 */
[----:B------:R-:W-:Y:S02]  /*47e0*/  LOP3.LUT P3, RZ, R16, 0x1, RZ, 0xc0, !PT ;  /* 0x0000000110ff7812 */ /* 0x000fe4000786c0ff */
[----:B------:R-:W-:Y:S02]  /*47f0*/  SEL R2, R15, R2, !P2 ;  /* 0x000000020f027207 */ /* 0x000fe40005000000 */
[----:B------:R-:W-:-:S02]  /*4800*/  SEL R5, R12, R5, !P2 ;  /* 0x000000050c057207 */ /* 0x000fc40005000000 */
[----:B------:R-:W-:Y:S02]  /*4810*/  LOP3.LUT P2, RZ, R14, 0xff, RZ, 0xc0, !PT ;  /* 0x000000ff0eff7812 */ /* 0x000fe4000784c0ff */
[----:B------:R-:W-:Y:S02]  /*4820*/  IADD3.X R6, PT, PT, R4, R11, RZ, P0, P4 ;  /* 0x0000000b04067210 */ /* 0x000fe400007e84ff */
[----:B------:R-:W-:-:S04]  /*4830*/  ISETP.LT.U32.AND P0, PT, R17, R2, PT ;  /* 0x000000021100720c */ /* 0x000fc80003f01070 */
[----:B------:R-:W-:-:S04]  /*4840*/  ISETP.LT.AND.EX P0, PT, R6, R5, PT, P0 ;  /* 0x000000050600720c */ /* 0x000fc80003f01300 */
[C---:B------:R-:W-:Y:S02]  /*4850*/  @P3 SEL R2, R17.reuse, R2, P0 ;  /* 0x0000000211023207 */ /* 0x040fe40000000000 */
[----:B------:R-:W-:Y:S02]  /*4860*/  @P3 SEL R5, R6, R5, P0 ;  /* 0x0000000506053207 */ /* 0x000fe40000000000 */
[----:B------:R-:W-:Y:S02]  /*4870*/  @P2 SEL R3, R14, 0x1, !P3 ;  /* 0x000000010e032807 */ /* 0x000fe40005800000 */
[----:B------:R-:W-:Y:S02]  /*4880*/  SEL R2, R17, R2, !P2 ;  /* 0x0000000211027207 */ /* 0x000fe40005000000 */
[----:B------:R-:W-:-:S07]  /*4890*/  SEL R5, R6, R5, !P2 ;  /* 0x0000000506057207 */ /* 0x000fce0005000000 */
.L_x_392:
[----:B------:R-:W-:Y:S05]  /*48a0*/  BSYNC.RECONVERGENT B2 ;  /* 0x0000000000027941 */ /* 0x000fea0003800200 */
.L_x_391:
        /* <DEDUP_REMOVED lines=19> */
.L_x_385:
[----:B------:R-:W-:Y:S05]  /*49e0*/  BSYNC.RECONVERGENT B1 ;  /* 0x0000000000017941 */ /* 0x000fea0003800200 */
.L_x_382:
        /* <DEDUP_REMOVED lines=24> */
.L_x_394:
[----:B------:R-:W-:Y:S05]  /*4b70*/  BSYNC.RECONVERGENT B1 ;  /* 0x0000000000017941 */ /* 0x000fea0003800200 */
.L_x_393:
        /* <DEDUP_REMOVED lines=23> */
.L_x_396:
[----:B------:R-:W-:Y:S05]  /*4cf0*/  BSYNC.RECONVERGENT B1 ;  /* 0x0000000000017941 */ /* 0x000fea0003800200 */
.L_x_395:
        /* <DEDUP_REMOVED lines=20> */
.L_x_398:
[----:B------:R-:W-:Y:S05]  /*4e40*/  BSYNC.RECONVERGENT B1 ;  /* 0x0000000000017941 */ /* 0x000fea0003800200 */
.L_x_397:
        /* <DEDUP_REMOVED lines=20> */
.L_x_400:
[----:B------:R-:W-:Y:S05]  /*4f90*/  BSYNC.RECONVERGENT B1 ;  /* 0x0000000000017941 */ /* 0x000fea0003800200 */
.L_x_399:
        /* <DEDUP_REMOVED lines=20> */
.L_x_402:
[----:B------:R-:W-:Y:S05]  /*50e0*/  BSYNC.RECONVERGENT B1 ;  /* 0x0000000000017941 */ /* 0x000fea0003800200 */
.L_x_401:
        /* <DEDUP_REMOVED lines=11> */
.L_x_404:
[----:B------:R-:W-:Y:S05]  /*51a0*/  BSYNC.RECONVERGENT B1 ;  /* 0x0000000000017941 */ /* 0x000fea0003800200 */
.L_x_403:
        /* <DEDUP_REMOVED lines=84> */
.L_x_363:
[----:B------:R-:W-:Y:S05]  /*56f0*/  BSYNC.RECONVERGENT B0 ;  /* 0x0000000000007941 */ /* 0x000fea0003800200 */
.L_x_338:
[----:B------:R-:W-:Y:S05]  /*5700*/  @P1 EXIT ;  /* 0x000000000000194d */ /* 0x000fea0003800000 */
[----:B012-4-:R-:W0:Y:S01]  /*5710*/  LDC.64 R6, c[0x0][0x398] ;  /* 0x0000e600ff067b82 */ /* 0x017e220000000a00 */
[----:B------:R-:W-:Y:S02]  /*5720*/  IMAD.MOV.U32 R4, RZ, RZ, R2 ;  /* 0x000000ffff047224 */ /* 0x000fe400078e0002 */
[----:B0-----:R-:W-:-:S05]  /*5730*/  IMAD.WIDE.U32 R6, R0, 0x10, R6 ;  /* 0x0000001000067825 */ /* 0x001fca00078e0006 */
[----:B------:R-:W-:Y:S04]  /*5740*/  STG.E.64 desc[UR10][R6.64+0x8], R4 ;  /* 0x0000080406007986 */ /* 0x000fe8000c101b0a */
[----:B------:R-:W-:Y:S01]  /*5750*/  STG.E.U8 desc[UR10][R6.64], R3 ;  /* 0x0000000306007986 */ /* 0x000fe2000c10110a */
[----:B------:R-:W-:Y:S05]  /*5760*/  EXIT ;  /* 0x000000000000794d */ /* 0x000fea0003800000 */
.L_x_405:
        /* <DEDUP_REMOVED lines=9> */
.L_x_682:


//--------------------- .text._ZN3cub18CUB_300001_SM_10006detail6reduce28DeviceReduceSingleTileKernelINS2_10policy_hubIN4cuda3std3__45tupleIJblEEEyN6thrust24THRUST_300001_SM_1000_NS8cuda_cub9__find_if7functorIS9_EEE10Policy1000ENSB_12zip_iteratorINS8_IJNSD_26transform_input_iterator_tIbNSB_6detail15normal_iteratorINSB_10device_ptrIiEEEENS7_10__not_fn_tI7is_evenEEEENSB_17counting_iteratorIlNSB_11use_defaultESU_SU_EEEEEEEPS9_ySF_S9_S9_NS7_10__identityEEEvT0_T1_T2_T3_T4_T6_ --------------------------
	.section	.text._ZN3cub18CUB_300001_SM_10006detail6reduce28DeviceReduceSingleTileKernelINS2_10policy_hubIN4cuda3std3__45tupleIJblEEEyN6thrust24THRUST_300001_SM_1000_NS8cuda_cub9__find_if7functorIS9_EEE10Policy1000ENSB_12zip_iteratorINS8_IJNSD_26transform_input_iterator_tIbNSB_6detail15normal_iteratorINSB_10device_ptrIiEEEENS7_10__not_fn_tI7is_evenEEEENSB_17counting_iteratorIlNSB_11use_defaultESU_SU_EEEEEEEPS9_ySF_S9_S9_NS7_10__identityEEEvT0_T1_T2_T3_T4_T6_,"ax",@progbits
	.align	128
        .global         _ZN3cub18CUB_300001_SM_10006detail6reduce28DeviceReduceSingleTileKernelINS2_10policy_hubIN4cuda3std3__45tupleIJblEEEyN6thrust24THRUST_300001_SM_1000_NS8cuda_cub9__find_if7functorIS9_EEE10Policy1000ENSB_12zip_iteratorINS8_IJNSD_26transform_input_iterator_tIbNSB_6detail15normal_iteratorINSB_10device_ptrIiEEEENS7_10__not_fn_tI7is_evenEEEENSB_17counting_iteratorIlNSB_11use_defaultESU_SU_EEEEEEEPS9_ySF_S9_S9_NS7_10__identityEEEvT0_T1_T2_T3_T4_T6_
        .type           _ZN3cub18CUB_300001_SM_10006detail6reduce28DeviceReduceSingleTileKernelINS2_10policy_hubIN4cuda3std3__45tupleIJblEEEyN6thrust24THRUST_300001_SM_1000_NS8cuda_cub9__find_if7functorIS9_EEE10Policy1000ENSB_12zip_iteratorINS8_IJNSD_26transform_input_iterator_tIbNSB_6detail15normal_iteratorINSB_10device_ptrIiEEEENS7_10__not_fn_tI7is_evenEEEENSB_17counting_iteratorIlNSB_11use_defaultESU_SU_EEEEEEEPS9_ySF_S9_S9_NS7_10__identityEEEvT0_T1_T2_T3_T4_T6_,@function
        .size           _ZN3cub18CUB_300001_SM_10006detail6reduce28DeviceReduceSingleTileKernelINS2_10policy_hubIN4cuda3std3__45tupleIJblEEEyN6thrust24THRUST_300001_SM_1000_NS8cuda_cub9__find_if7functorIS9_EEE10Policy1000ENSB_12zip_iteratorINS8_IJNSD_26transform_input_iterator_tIbNSB_6detail15normal_iteratorINSB_10device_ptrIiEEEENS7_10__not_fn_tI7is_evenEEEENSB_17counting_iteratorIlNSB_11use_defaultESU_SU_EEEEEEEPS9_ySF_S9_S9_NS7_10__identityEEEvT0_T1_T2_T3_T4_T6_,(.L_x_683 - _ZN3cub18CUB_300001_SM_10006detail6reduce28DeviceReduceSingleTileKernelINS2_10policy_hubIN4cuda3std3__45tupleIJblEEEyN6thrust24THRUST_300001_SM_1000_NS8cuda_cub9__find_if7functorIS9_EEE10Policy1000ENSB_12zip_iteratorINS8_IJNSD_26transform_input_iterator_tIbNSB_6detail15normal_iteratorINSB_10device_ptrIiEEEENS7_10__not_fn_tI7is_evenEEEENSB_17counting_iteratorIlNSB_11use_defaultESU_SU_EEEEEEEPS9_ySF_S9_S9_NS7_10__identityEEEvT0_T1_T2_T3_T4_T6_)
        .other          _ZN3cub18CUB_300001_SM_10006detail6reduce28DeviceReduceSingleTileKernelINS2_10policy_hubIN4cuda3std3__45tupleIJblEEEyN6thrust24THRUST_300001_SM_1000_NS8cuda_cub9__find_if7functorIS9_EEE10Policy1000ENSB_12zip_iteratorINS8_IJNSD_26transform_input_iterator_tIbNSB_6detail15normal_iteratorINSB_10device_ptrIiEEEENS7_10__not_fn_tI7is_evenEEEENSB_17counting_iteratorIlNSB_11use_defaultESU_SU_EEEEEEEPS9_ySF_S9_S9_NS7_10__identityEEEvT0_T1_T2_T3_T4_T6_,@"STO_CUDA_ENTRY STV_DEFAULT"
_ZN3cub18CUB_300001_SM_10006detail6reduce28DeviceReduceSingleTileKernelINS2_10policy_hubIN4cuda3std3__45tupleIJblEEEyN6thrust24THRUST_300001_SM_1000_NS8cuda_cub9__find_if7functorIS9_EEE10Policy1000ENSB_12zip_iteratorINS8_IJNSD_26transform_input_iterator_tIbNSB_6detail15normal_iteratorINSB_10device_ptrIiEEEENS7_10__not_fn_tI7is_evenEEEENSB_17counting_iteratorIlNSB_11use_defaultESU_SU_EEEEEEEPS9_ySF_S9_S9_NS7_10__identityEEEvT0_T1_T2_T3_T4_T6_:
.text._ZN3cub18CUB_300001_SM_10006detail6reduce28DeviceReduceSingleTileKernelINS2_10policy_hubIN4cuda3std3__45tupleIJblEEEyN6thrust24THRUST_300001_SM_1000_NS8cuda_cub9__find_if7functorIS9_EEE10Policy1000ENSB_12zip_iteratorINS8_IJNSD_26transform_input_iterator_tIbNSB_6detail15normal_iteratorINSB_10device_ptrIiEEEENS7_10__not_fn_tI7is_evenEEEENSB_17counting_iteratorIlNSB_11use_defaultESU_SU_EEEEEEEPS9_ySF_S9_S9_NS7_10__identityEEEvT0_T1_T2_T3_T4_T6_:
        /* <DEDUP_REMOVED lines=15> */
.L_x_406:
        /* <DEDUP_REMOVED lines=11> */
[----:B------:R-:W4:Y:S01]  /*01a0*/  @!P0 LDG.E.U16 R2, desc[UR8][R2.64] ;  /* 0x0000000802028981 */ /* 0x000f22000c1e1500 */
        /* <DEDUP_REMOVED lines=22> */
.L_x_413:
        /* <DEDUP_REMOVED lines=20> */
[----:B------:R-:W-:Y:S02]  /*0450*/  @P2 SEL R20, R4, 0x1, !P5 ;  /* 0x0000000104142807 */ /* 0x000fe40006800000 */
[----:B------:R-:W-:Y:S02]  /*0460*/  IADD3 R4, P6, PT, R6, 0x100, RZ ;  /* 0x0000010006047810 */ /* 0x000fe40007fde0ff */
[----:B------:R-:W-:-:S02]  /*0470*/  LOP3.LUT P3, RZ, R20, 0xff, RZ, 0xc0, !PT ;  /* 0x000000ff14ff7812 */ /* 0x000fc4000786c0ff */
[C---:B---3--:R-:W-:Y:S02]  /*0480*/  LOP3.LUT P4, RZ, R21.reuse, 0x1, RZ, 0xc0, !PT ;  /* 0x0000000115ff7812 */ /* 0x048fe4000788c0ff */
[----:B------:R-:W-:Y:S02]  /*0490*/  LOP3.LUT R21, R21, 0x1, RZ, 0xc0, !PT ;  /* 0x0000000115157812 */ /* 0x000fe400078ec0ff */
[C---:B------:R-:W-:Y:S02]  /*04a0*/  @P5 SEL R23, R6.reuse, R23, P0 ;  /* 0x0000001706175207 */ /* 0x040fe40000000000 */
[C---:B------:R-:W-:Y:S02]  /*04b0*/  @P5 SEL R24, R5.reuse, R24, P0 ;  /* 0x0000001805185207 */ /* 0x040fe40000000000 */
[----:B------:R-:W-:Y:S01]  /*04c0*/  SEL R25, R6, R23, !P2 ;  /* 0x0000001706197207 */ /* 0x000fe20005000000 */
[----:B------:R-:W-:Y:S01]  /*04d0*/  IMAD.X R23, RZ, RZ, R5, P6 ;  /* 0x000000ffff177224 */ /* 0x000fe200030e0605 */
[----:B------:R-:W-:-:S02]  /*04e0*/  SEL R24, R5, R24, !P2 ;  /* 0x0000001805187207 */ /* 0x000fc40005000000 */
[-C--:B------:R-:W-:Y:S02]  /*04f0*/  ISETP.LT.U32.AND P0, PT, R4, R25.reuse, PT ;  /* 0x000000190400720c */ /* 0x080fe40003f01070 */
[----:B------:R-:W-:Y:S02]  /*0500*/  @P3 SEL R21, R20, 0x1, !P4 ;  /* 0x0000000114153807 */ /* 0x000fe40006000000 */
[----:B------:R-:W-:Y:S02]  /*0510*/  ISETP.LT.AND.EX P0, PT, R23, R24, PT, P0 ;  /* 0x000000181700720c */ /* 0x000fe40003f01300 */
[----:B------:R-:W-:Y:S02]  /*0520*/  LOP3.LUT P2, RZ, R21, 0xff, RZ, 0xc0, !PT ;  /* 0x000000ff15ff7812 */ /* 0x000fe4000784c0ff */
[----:B------:R-:W-:Y:S02]  /*0530*/  @P4 SEL R25, R4, R25, P0 ;  /* 0x0000001904194207 */ /* 0x000fe40000000000 */
[----:B0-----:R-:W-:-:S02]  /*0540*/  IADD3 R9, P5, PT, R6, 0x200, RZ ;  /* 0x0000020006097810 */ /* 0x001fc40007fbe0ff */
[----:B------:R-:W-:Y:S02]  /*0550*/  @P4 SEL R24, R23, R24, P0 ;  /* 0x0000001817184207 */ /* 0x000fe40000000000 */
[----:B----4-:R-:W-:Y:S02]  /*0560*/  LOP3.LUT P4, RZ, R19, 0x1, RZ, 0xc0, !PT ;  /* 0x0000000113ff7812 */ /* 0x010fe4000788c0ff */
[----:B------:R-:W-:Y:S01]  /*0570*/  SEL R20, R4, R25, !P3 ;  /* 0x0000001904147207 */ /* 0x000fe20005800000 */
[----:B------:R-:W-:Y:S01]  /*0580*/  IMAD.X R4, RZ, RZ, R5, P5 ;  /* 0x000000ffff047224 */ /* 0x000fe200028e0605 */
[----:B------:R-:W-:Y:S02]  /*0590*/  SEL R23, R23, R24, !P3 ;  /* 0x0000001817177207 */ /* 0x000fe40005800000 */
[----:B------:R-:W-:Y:S02]  /*05a0*/  ISETP.LT.U32.AND P0, PT, R9, R20, PT ;  /* 0x000000140900720c */ /* 0x000fe40003f01070 */
[----:B------:R-:W-:-:S02]  /*05b0*/  LOP3.LUT R19, R19, 0x1, RZ, 0xc0, !PT ;  /* 0x0000000113137812 */ /* 0x000fc400078ec0ff */
[CC--:B------:R-:W-:Y:S02]  /*05c0*/  ISETP.LT.AND.EX P0, PT, R4.reuse, R23.reuse, PT, P0 ;  /* 0x000000170400720c */ /* 0x0c0fe40003f01300 */
[----:B------:R-:W-:Y:S02]  /*05d0*/  @P2 SEL R19, R21, 0x1, !P4 ;  /* 0x0000000115132807 */ /* 0x000fe40006000000 */
[----:B------:R-:W-:Y:S02]  /*05e0*/  @P4 SEL R20, R9, R20, P0 ;  /* 0x0000001409144207 */ /* 0x000fe40000000000 */
[----:B------:R-:W-:Y:S02]  /*05f0*/  @P4 SEL R23, R4, R23, P0 ;  /* 0x0000001704174207 */ /* 0x000fe40000000000 */
        /* <DEDUP_REMOVED lines=9> */
[----:B------:R-:W-:Y:S02]  /*0690*/  @P3 SEL R18, R19, 0x1, !P4 ;  /* 0x0000000113123807 */ /* 0x000fe40006000000 */
[----:B------:R-:W-:Y:S02]  /*06a0*/  @P4 SEL R9, R8, R9, P0 ;  /* 0x0000000908094207 */ /* 0x000fe40000000000 */
[----:B------:R-:W-:Y:S02]  /*06b0*/  @P4 SEL R21, R20, R21, P0 ;  /* 0x0000001514154207 */ /* 0x000fe40000000000 */
        /* <DEDUP_REMOVED lines=10> */
[----:B------:R-:W-:Y:S02]  /*0760*/  @P4 SEL R8, R19, R8, P0 ;  /* 0x0000000813084207 */ /* 0x000fe40000000000 */
[----:B------:R-:W-:Y:S02]  /*0770*/  @P2 SEL R17, R18, 0x1, !P4 ;  /* 0x0000000112112807 */ /* 0x000fe40006000000 */
[----:B------:R-:W-:Y:S02]  /*0780*/  @P4 SEL R20, R21, R20, P0 ;  /* 0x0000001415144207 */ /* 0x000fe40000000000 */
        /* <DEDUP_REMOVED lines=9> */
[----:B------:R-:W-:-:S02]  /*0820*/  @P4 SEL R19, R4, R19, P0 ;  /* 0x0000001304134207 */ /* 0x000fc40000000000 */
[----:B------:R-:W-:Y:S02]  /*0830*/  @P3 SEL R16, R17, 0x1, !P4 ;  /* 0x0000000111103807 */ /* 0x000fe40006000000 */
[----:B------:R-:W-:Y:S02]  /*0840*/  @P4 SEL R21, R8, R21, P0 ;  /* 0x0000001508154207 */ /* 0x000fe40000000000 */
        /* <DEDUP_REMOVED lines=9> */
[----:B------:R-:W-:Y:S02]  /*08e0*/  @P4 SEL R4, R9, R4, P0 ;  /* 0x0000000409044207 */ /* 0x000fe40000000000 */
[----:B------:R-:W-:Y:S02]  /*08f0*/  @P4 SEL R17, R8, R17, P0 ;  /* 0x0000001108114207 */ /* 0x000fe40000000000 */
[----:B------:R-:W-:-:S02]  /*0900*/  IADD3 R6, P0, PT, R6, 0x700, RZ ;  /* 0x0000070006067810 */ /* 0x000fc40007f1e0ff */
[----:B------:R-:W-:Y:S02]  /*0910*/  @P2 SEL R14, R16, 0x1, !P4 ;  /* 0x00000001100e2807 */ /* 0x000fe40006000000 */
        /* <DEDUP_REMOVED lines=8> */
[----:B------:R-:W-:Y:S02]  /*09a0*/  @P3 SEL R9, R6, R9, P0 ;  /* 0x0000000906093207 */ /* 0x000fe40000000000 */
[C---:B------:R-:W-:Y:S02]  /*09b0*/  @P3 SEL R8, R5.reuse, R8, P0 ;  /* 0x0000000805083207 */ /* 0x040fe40000000000 */
[----:B------:R-:W-:Y:S02]  /*09c0*/  @P2 SEL R4, R14, 0x1, !P3 ;  /* 0x000000010e042807 */ /* 0x000fe40005800000 */
[----:B------:R-:W-:Y:S02]  /*09d0*/  SEL R6, R6, R9, !P2 ;  /* 0x0000000906067207 */ /* 0x000fe40005000000 */
[----:B------:R-:W-:Y:S01]  /*09e0*/  SEL R5, R5, R8, !P2 ;  /* 0x0000000805057207 */ /* 0x000fe20005000000 */
[----:B------:R-:W-:Y:S06]  /*09f0*/  @P4 BRA `(.L_x_413) ;  /* 0xfffffff800444947 */ /* 0x000fec000383ffff */
.L_x_412:
[----:B------:R-:W-:Y:S05]  /*0a00*/  BSYNC.RECONVERGENT B2 ;  /* 0x0000000000027941 */ /* 0x000fea0003800200 */
.L_x_411:
        /* <DEDUP_REMOVED lines=19> */
[----:B------:R-:W-:Y:S01]  /*0b40*/  @P3 SEL R3, R4, 0x1, !P4 ;  /* 0x0000000104033807 */ /* 0x000fe20006000000 */
[----:B------:R-:W-:-:S03]  /*0b50*/  VIADD R4, R11, 0x100 ;  /* 0x000001000b047836 */ /* 0x000fc60000000000 */
[----:B------:R-:W-:Y:S02]  /*0b60*/  LOP3.LUT P2, RZ, R3, 0xff, RZ, 0xc0, !PT ;  /* 0x000000ff03ff7812 */ /* 0x000fe4000784c0ff */
[----:B0-----:R-:W-:Y:S01]  /*0b70*/  IADD3 R9, P5, PT, R4, UR10, RZ ;  /* 0x0000000a04097c10 */ /* 0x001fe2000ffbe0ff */
[----:B------:R-:W-:Y:S02]  /*0b80*/  VIADD R4, R11, 0x200 ;  /* 0x000002000b047836 */ /* 0x000fe40000000000 */
[----:B------:R-:W-:Y:S02]  /*0b90*/  @P4 SEL R6, R15, R6, P0 ;  /* 0x000000060f064207 */ /* 0x000fe40000000000 */
[----:B------:R-:W-:Y:S01]  /*0ba0*/  @P4 SEL R5, R16, R5, P0 ;  /* 0x0000000510054207 */ /* 0x000fe20000000000 */
[----:B------:R-:W-:Y:S01]  /*0bb0*/  IMAD.X R8, RZ, RZ, UR11, P5 ;  /* 0x0000000bff087e24 */ /* 0x000fe2000a8e06ff */
[----:B----4-:R-:W-:Y:S02]  /*0bc0*/  LOP3.LUT P4, RZ, R13, 0x1, RZ, 0xc0, !PT ;  /* 0x000000010dff7812 */ /* 0x010fe4000788c0ff */
[----:B------:R-:W-:-:S02]  /*0bd0*/  SEL R6, R15, R6, !P3 ;  /* 0x000000060f067207 */ /* 0x000fc40005800000 */
[----:B------:R-:W-:Y:S02]  /*0be0*/  SEL R5, R16, R5, !P3 ;  /* 0x0000000510057207 */ /* 0x000fe40005800000 */
[-C--:B------:R-:W-:Y:S02]  /*0bf0*/  ISETP.LT.U32.AND P0, PT, R9, R6.reuse, PT ;  /* 0x000000060900720c */ /* 0x080fe40003f01070 */
[----:B------:R-:W-:Y:S02]  /*0c00*/  LOP3.LUT R13, R13, 0x1, RZ, 0xc0, !PT ;  /* 0x000000010d0d7812 */ /* 0x000fe400078ec0ff */
[----:B------:R-:W-:Y:S02]  /*0c10*/  ISETP.LT.AND.EX P0, PT, R8, R5, PT, P0 ;  /* 0x000000050800720c */ /* 0x000fe40003f01300 */
[----:B------:R-:W-:Y:S01]  /*0c20*/  @P2 SEL R13, R3, 0x1, !P4 ;  /* 0x00000001030d2807 */ /* 0x000fe20006000000 */
[----:B------:R-:W-:Y:S01]  /*0c30*/  VIADD R3, R11, 0x300 ;  /* 0x000003000b037836 */ /* 0x000fe20000000000 */
[----:B------:R-:W-:Y:S01]  /*0c40*/  @P4 SEL R6, R9, R6, P0 ;  /* 0x0000000609064207 */ /* 0x000fe20000000000 */
[----:B------:R-:W-:Y:S01]  /*0c50*/  VIADD R11, R11, 0x400 ;  /* 0x000004000b0b7836 */ /* 0x000fe20000000000 */
[----:B------:R-:W-:-:S02]  /*0c60*/  IADD3 R4, P5, PT, R4, UR10, RZ ;  /* 0x0000000a04047c10 */ /* 0x000fc4000ffbe0ff */
[----:B------:R-:W-:Y:S02]  /*0c70*/  @P4 SEL R5, R8, R5, P0 ;  /* 0x0000000508054207 */ /* 0x000fe40000000000 */
        /* <DEDUP_REMOVED lines=8> */
[----:B------:R-:W-:Y:S02]  /*0d00*/  @P3 SEL R14, R13, 0x1, !P4 ;  /* 0x000000010d0e3807 */ /* 0x000fe40006000000 */
[----:B------:R-:W-:Y:S02]  /*0d10*/  @P4 SEL R9, R4, R9, P0 ;  /* 0x0000000904094207 */ /* 0x000fe40000000000 */
[----:B------:R-:W-:Y:S02]  /*0d20*/  @P4 SEL R8, R5, R8, P0 ;  /* 0x0000000805084207 */ /* 0x000fe40000000000 */
        /* <DEDUP_REMOVED lines=9> */
[----:B------:R-:W-:Y:S02]  /*0dc0*/  @P4 SEL R4, R5, R4, P0 ;  /* 0x0000000405044207 */ /* 0x000fe40000000000 */
[----:B------:R-:W-:Y:S02]  /*0dd0*/  @P4 SEL R6, R3, R6, P0 ;  /* 0x0000000603064207 */ /* 0x000fe40000000000 */
[----:B------:R-:W-:Y:S02]  /*0de0*/  @P2 SEL R2, R14, 0x1, !P4 ;  /* 0x000000010e022807 */ /* 0x000fe40006000000 */
[----:B------:R-:W-:Y:S02]  /*0df0*/  SEL R5, R5, R4, !P2 ;  /* 0x0000000405057207 */ /* 0x000fe40005000000 */
[----:B------:R-:W-:Y:S02]  /*0e00*/  SEL R6, R3, R6, !P2 ;  /* 0x0000000603067207 */ /* 0x000fe40005000000 */
[----:B------:R-:W-:-:S07]  /*0e10*/  PRMT R4, R2, 0x7610, R4 ;  /* 0x0000761002047816 */ /* 0x000fce0000000004 */
.L_x_415:
[----:B------:R-:W-:Y:S05]  /*0e20*/  BSYNC.RECONVERGENT B2 ;  /* 0x0000000000027941 */ /* 0x000fea0003800200 */
.L_x_414:
        /* <DEDUP_REMOVED lines=19> */
[----:B------:R-:W-:Y:S02]  /*0f60*/  @P2 SEL R10, R4, 0x1, !P4 ;  /* 0x00000001040a2807 */ /* 0x000fe40006000000 */
[C---:B----4-:R-:W-:Y:S02]  /*0f70*/  LOP3.LUT P3, RZ, R13.reuse, 0x1, RZ, 0xc0, !PT ;  /* 0x000000010dff7812 */ /* 0x050fe4000786c0ff */
[----:B------:R-:W-:-:S05]  /*0f80*/  LOP3.LUT R4, R13, 0x1, RZ, 0xc0, !PT ;  /* 0x000000010d047812 */ /* 0x000fca00078ec0ff */
[C---:B------:R-:W-:Y:S02]  /*0f90*/  @P4 SEL R6, R9.reuse, R6, P0 ;  /* 0x0000000609064207 */ /* 0x040fe40000000000 */
[----:B------:R-:W-:Y:S02]  /*0fa0*/  @P4 SEL R5, R8, R5, P0 ;  /* 0x0000000508054207 */ /* 0x000fe40000000000 */
[----:B------:R-:W-:Y:S02]  /*0fb0*/  IADD3 R3, P0, PT, R12, UR10, RZ ;  /* 0x0000000a0c037c10 */ /* 0x000fe4000ff1e0ff */
[----:B------:R-:W-:Y:S02]  /*0fc0*/  SEL R6, R9, R6, !P2 ;  /* 0x0000000609067207 */ /* 0x000fe40005000000 */
[----:B------:R-:W-:Y:S01]  /*0fd0*/  SEL R5, R8, R5, !P2 ;  /* 0x0000000508057207 */ /* 0x000fe20005000000 */
[----:B------:R-:W-:Y:S01]  /*0fe0*/  IMAD.X R2, RZ, RZ, UR11, P0 ;  /* 0x0000000bff027e24 */ /* 0x000fe200080e06ff */
[----:B------:R-:W-:-:S02]  /*0ff0*/  LOP3.LUT P2, RZ, R10, 0xff, RZ, 0xc0, !PT ;  /* 0x000000ff0aff7812 */ /* 0x000fc4000784c0ff */
[----:B------:R-:W-:-:S04]  /*1000*/  ISETP.LT.U32.AND P0, PT, R3, R6, PT ;  /* 0x000000060300720c */ /* 0x000fc80003f01070 */
[----:B------:R-:W-:-:S04]  /*1010*/  ISETP.LT.AND.EX P0, PT, R2, R5, PT, P0 ;  /* 0x000000050200720c */ /* 0x000fc80003f01300 */
[C---:B------:R-:W-:Y:S02]  /*1020*/  @P3 SEL R6, R3.reuse, R6, P0 ;  /* 0x0000000603063207 */ /* 0x040fe40000000000 */
[----:B------:R-:W-:Y:S02]  /*1030*/  @P3 SEL R5, R2, R5, P0 ;  /* 0x0000000502053207 */ /* 0x000fe40000000000 */
[----:B------:R-:W-:Y:S02]  /*1040*/  @P2 SEL R4, R10, 0x1, !P3 ;  /* 0x000000010a042807 */ /* 0x000fe40005800000 */
[----:B------:R-:W-:Y:S02]  /*1050*/  SEL R6, R3, R6, !P2 ;  /* 0x0000000603067207 */ /* 0x000fe40005000000 */
[----:B------:R-:W-:-:S07]  /*1060*/  SEL R5, R2, R5, !P2 ;  /* 0x0000000502057207 */ /* 0x000fce0005000000 */
.L_x_417:
[----:B------:R-:W-:Y:S05]  /*1070*/  BSYNC.RECONVERGENT B2 ;  /* 0x0000000000027941 */ /* 0x000fea0003800200 */
.L_x_416:
        /* <DEDUP_REMOVED lines=12> */
[----:B------:R-:W-:-:S04]  /*1140*/  @P2 SEL R8, R4, 0x1, !P1 ;  /* 0x0000000104082807 */ /* 0x000fc80004800000 */
[----:B------:R-:W-:-:S05]  /*1150*/  PRMT R4, R8, 0x7610, R4 ;  /* 0x0000761008047816 */ /* 0x000fca0000000004 */
[C---:B------:R-:W-:Y:S02]  /*1160*/  @P1 SEL R6, R9.reuse, R6, P0 ;  /* 0x0000000609061207 */ /* 0x040fe40000000000 */
[C---:B------:R-:W-:Y:S02]  /*1170*/  @P1 SEL R5, R10.reuse, R5, P0 ;  /* 0x000000050a051207 */ /* 0x040fe40000000000 */
[----:B------:R-:W-:Y:S02]  /*1180*/  SEL R6, R9, R6, !P2 ;  /* 0x0000000609067207 */ /* 0x000fe40005000000 */
[----:B------:R-:W-:-:S07]  /*1190*/  SEL R5, R10, R5, !P2 ;  /* 0x000000050a057207 */ /* 0x000fce0005000000 */
.L_x_410:
[----:B------:R-:W-:Y:S05]  /*11a0*/  BSYNC.RECONVERGENT B1 ;  /* 0x0000000000017941 */ /* 0x000fea0003800200 */
.L_x_409:
        /* <DEDUP_REMOVED lines=27> */
.L_x_420:
[----:B------:R-:W-:Y:S05]  /*1360*/  BSYNC.RECONVERGENT B1 ;  /* 0x0000000000017941 */ /* 0x000fea0003800200 */
.L_x_419:
        /* <DEDUP_REMOVED lines=23> */
.L_x_422:
[----:B------:R-:W-:Y:S05]  /*14e0*/  BSYNC.RECONVERGENT B1 ;  /* 0x0000000000017941 */ /* 0x000fea0003800200 */
.L_x_421:
        /* <DEDUP_REMOVED lines=20> */
.L_x_424:
[----:B------:R-:W-:Y:S05]  /*1630*/  BSYNC.RECONVERGENT B1 ;  /* 0x0000000000017941 */ /* 0x000fea0003800200 */
.L_x_423:
        /* <DEDUP_REMOVED lines=20> */
.L_x_426:
[----:B------:R-:W-:Y:S05]  /*1780*/  BSYNC.RECONVERGENT B1 ;  /* 0x0000000000017941 */ /* 0x000fea0003800200 */
.L_x_425:
        /* <DEDUP_REMOVED lines=20> */
.L_x_428:
[----:B------:R-:W-:Y:S05]  /*18d0*/  BSYNC.RECONVERGENT B1 ;  /* 0x0000000000017941 */ /* 0x000fea0003800200 */
.L_x_427:
        /* <DEDUP_REMOVED lines=12> */
.L_x_430:
[----:B------:R-:W-:Y:S05]  /*19a0*/  BSYNC.RECONVERGENT B1 ;  /* 0x0000000000017941 */ /* 0x000fea0003800200 */
.L_x_429:
        /* <DEDUP_REMOVED lines=85> */
.L_x_418:
        /* <DEDUP_REMOVED lines=36> */
.L_x_433:
[----:B------:R-:W-:Y:S05]  /*2140*/  BSYNC.RECONVERGENT B1 ;  /* 0x0000000000017941 */ /* 0x000fea0003800200 */
.L_x_432:
        /* <DEDUP_REMOVED lines=21> */
.L_x_435:
[----:B------:R-:W-:Y:S05]  /*22a0*/  BSYNC.RECONVERGENT B1 ;  /* 0x0000000000017941 */ /* 0x000fea0003800200 */
.L_x_434:
        /* <DEDUP_REMOVED lines=20> */
.L_x_437:
[----:B------:R-:W-:Y:S05]  /*23f0*/  BSYNC.RECONVERGENT B1 ;  /* 0x0000000000017941 */ /* 0x000fea0003800200 */
.L_x_436:
        /* <DEDUP_REMOVED lines=20> */
.L_x_439:
[----:B------:R-:W-:Y:S05]  /*2540*/  BSYNC.RECONVERGENT B1 ;  /* 0x0000000000017941 */ /* 0x000fea0003800200 */
.L_x_438:
        /* <DEDUP_REMOVED lines=20> */
.L_x_441:
[----:B------:R-:W-:Y:S05]  /*2690*/  BSYNC.RECONVERGENT B1 ;  /* 0x0000000000017941 */ /* 0x000fea0003800200 */
.L_x_440:
        /* <DEDUP_REMOVED lines=12> */
.L_x_443:
[----:B------:R-:W-:Y:S05]  /*2760*/  BSYNC.RECONVERGENT B1 ;  /* 0x0000000000017941 */ /* 0x000fea0003800200 */
.L_x_442:
        /* <DEDUP_REMOVED lines=33> */
.L_x_444:
        /* <DEDUP_REMOVED lines=16> */
.L_x_445:
        /* <DEDUP_REMOVED lines=16> */
.L_x_446:
        /* <DEDUP_REMOVED lines=16> */
.L_x_447:
        /* <DEDUP_REMOVED lines=16> */
.L_x_448:
        /* <DEDUP_REMOVED lines=16> */
.L_x_449:
        /* <DEDUP_REMOVED lines=17> */
.L_x_408:
        /* <DEDUP_REMOVED lines=16> */
[C---:B------:R-:W-:Y:S01]  /*3090*/  VIADD R6, R7.reuse, 0x200 ;  /* 0x0000020007067836 */ /* 0x040fe20000000000 */
        /* <DEDUP_REMOVED lines=12> */
[----:B------:R-:W-:Y:S02]  /*3160*/  @!P0 SEL R6, R13, R6, P1 ;  /* 0x000000060d068207 */ /* 0x000fe40000800000 */
[----:B------:R-:W-:Y:S02]  /*3170*/  @!P0 SEL R9, R10, R9, P1 ;  /* 0x000000090a098207 */ /* 0x000fe40000800000 */
[----:B------:R-:W-:Y:S02]  /*3180*/  SEL R6, R6, R13, !P2 ;  /* 0x0000000d06067207 */ /* 0x000fe40005000000 */
[----:B------:R-:W-:Y:S01]  /*3190*/  SEL R9, R9, R10, !P2 ;  /* 0x0000000a09097207 */ /* 0x000fe20005000000 */
[----:B------:R-:W-:Y:S01]  /*31a0*/  IMAD.X R10, RZ, RZ, R10, P4 ;  /* 0x000000ffff0a7224 */ /* 0x000fe200020e060a */
[----:B------:R-:W-:Y:S02]  /*31b0*/  ISETP.LT.U32.AND P1, PT, R11, R6, PT ;  /* 0x000000060b00720c */ /* 0x000fe40003f21070 */
[----:B------:R-:W-:-:S02]  /*31c0*/  ISETP.NE.U32.AND P0, PT, R5, 0x1, P0 ;  /* 0x000000010500780c */ /* 0x000fc40000705070 */
[-C--:B------:R-:W-:Y:S02]  /*31d0*/  ISETP.LT.AND.EX P1, PT, R10, R9.reuse, PT, P1 ;  /* 0x000000090a00720c */ /* 0x080fe40003f21310 */
[----:B------:R-:W-:Y:S02]  /*31e0*/  LOP3.LUT R8, R8, 0x1, RZ, 0xc0, !PT ;  /* 0x0000000108087812 */ /* 0x000fe400078ec0ff */
[----:B------:R-:W-:Y:S02]  /*31f0*/  @P3 SEL R9, R10, R9, P1 ;  /* 0x000000090a093207 */ /* 0x000fe40000800000 */
[C---:B------:R-:W-:Y:S02]  /*3200*/  @P3 SEL R6, R11.reuse, R6, P1 ;  /* 0x000000060b063207 */ /* 0x040fe40000800000 */
[----:B------:R-:W-:Y:S01]  /*3210*/  SEL R4, R8, 0x1, P0 ;  /* 0x0000000108047807 */ /* 0x000fe20000000000 */
[----:B------:R-:W-:Y:S01]  /*3220*/  IMAD.MOV.U32 R8, RZ, RZ, 0x400 ;  /* 0x00000400ff087424 */ /* 0x000fe200078e00ff */
[----:B------:R-:W-:Y:S01]  /*3230*/  SEL R5, R10, R9, P0 ;  /* 0x000000090a057207 */ /* 0x000fe20000000000 */
[----:B------:R-:W-:Y:S01]  /*3240*/  IMAD.MOV.U32 R9, RZ, RZ, RZ ;  /* 0x000000ffff097224 */ /* 0x000fe200078e00ff */
[----:B------:R-:W-:Y:S01]  /*3250*/  SEL R6, R11, R6, P0 ;  /* 0x000000060b067207 */ /* 0x000fe20000000000 */
[----:B------:R-:W-:Y:S06]  /*3260*/  BRA.U !UP0, `(.L_x_450) ;  /* 0x0000000508187547 */ /* 0x000fec000b800000 */
[----:B------:R-:W-:Y:S01]  /*3270*/  IMAD.MOV.U32 R8, RZ, RZ, 0x400 ;  /* 0x00000400ff087424 */ /* 0x000fe200078e00ff */
[----:B------:R-:W0:Y:S01]  /*3280*/  LDCU.64 UR6, c[0x0][0x390] ;  /* 0x00007200ff0677ac */ /* 0x000e220008000a00 */
[----:B------:R-:W-:Y:S01]  /*3290*/  IMAD.MOV.U32 R9, RZ, RZ, RZ ;  /* 0x000000ffff097224 */ /* 0x000fe200078e00ff */
[----:B------:R-:W2:Y:S01]  /*32a0*/  LDCU.64 UR4, c[0x0][0x3a0] ;  /* 0x00007400ff0477ac */ /* 0x000ea20008000a00 */
[----:B------:R-:W-:-:S05]  /*32b0*/  NOP ;  /* 0x0000000000007918 */ /* 0x000fca0000000000 */
.L_x_452:
[----:B------:R-:W-:-:S04]  /*32c0*/  LEA R12, P0, R8, R2, 0x2 ;  /* 0x00000002080c7211 */ /* 0x000fc800078010ff */
[----:B------:R-:W-:-:S05]  /*32d0*/  LEA.HI.X R13, R8, R3, R9, 0x2, P0 ;  /* 0x00000003080d7211 */ /* 0x000fca00000f1409 */
[----:B------:R-:W3:Y:S04]  /*32e0*/  LDG.E.U8 R11, desc[UR8][R12.64] ;  /* 0x000000080c0b7981 */ /* 0x000ee8000c1e1100 */
[----:B------:R-:W4:Y:S04]  /*32f0*/  LDG.E.U8 R14, desc[UR8][R12.64+0x400] ;  /* 0x000400080c0e7981 */ /* 0x000f28000c1e1100 */
[----:B------:R-:W5:Y:S04]  /*3300*/  LDG.E.U8 R15, desc[UR8][R12.64+0x800] ;  /* 0x000800080c0f7981 */ /* 0x000f68000c1e1100 */
[----:B------:R1:W2:Y:S01]  /*3310*/  LDG.E.U8 R10, desc[UR8][R12.64+0xc00] ;  /* 0x000c00080c0a7981 */ /* 0x0002a2000c1e1100 */
[----:B0-----:R-:W-:Y:S01]  /*3320*/  IADD3 R16, P1, P4, R8, UR6, R7 ;  /* 0x0000000608107c10 */ /* 0x001fe2000fc3e007 */
[----:B------:R-:W-:Y:S01]  /*3330*/  IMAD.MOV.U32 R18, RZ, RZ, R5 ;  /* 0x000000ffff127224 */ /* 0x000fe200078e0005 */
[----:B------:R-:W-:-:S02]  /*3340*/  LOP3.LUT P2, RZ, R4, 0xff, RZ, 0xc0, !PT ;  /* 0x000000ff04ff7812 */ /* 0x000fc4000784c0ff */
[C---:B------:R-:W-:Y:S02]  /*3350*/  ISETP.LT.U32.AND P0, PT, R16.reuse, R6, PT ;  /* 0x000000061000720c */ /* 0x040fe40003f01070 */
[----:B------:R-:W-:Y:S02]  /*3360*/  IADD3.X R5, PT, PT, R9, UR7, RZ, P1, P4 ;  /* 0x0000000709057c10 */ /* 0x000fe40008fe84ff */
[----:B------:R-:W-:Y:S02]  /*3370*/  IADD3 R17, P5, PT, R16, 0x100, RZ ;  /* 0x0000010010117810 */ /* 0x000fe40007fbe0ff */
[----:B------:R-:W-:-:S03]  /*3380*/  ISETP.LT.AND.EX P0, PT, R5, R18, PT, P0 ;  /* 0x000000120500720c */ /* 0x000fc60003f01300 */
[----:B------:R-:W-:Y:S01]  /*3390*/  IMAD.X R19, RZ, RZ, R5, P5 ;  /* 0x000000ffff137224 */ /* 0x000fe200028e0605 */
[C---:B---3--:R-:W-:Y:S02]  /*33a0*/  LOP3.LUT P3, RZ, R11.reuse, 0x1, RZ, 0xc0, !PT ;  /* 0x000000010bff7812 */ /* 0x048fe4000786c0ff */
[----:B------:R-:W-:Y:S02]  /*33b0*/  LOP3.LUT R11, R11, 0x1, RZ, 0xc0, !PT ;  /* 0x000000010b0b7812 */ /* 0x000fe400078ec0ff */
[----:B----4-:R-:W-:Y:S02]  /*33c0*/  LOP3.LUT P4, RZ, R14, 0x1, RZ, 0xc0, !PT ;  /* 0x000000010eff7812 */ /* 0x010fe4000788c0ff */
[----:B------:R-:W-:Y:S02]  /*33d0*/  @P2 SEL R11, R4, 0x1, !P3 ;  /* 0x00000001040b2807 */ /* 0x000fe40005800000 */
[----:B------:R-:W-:Y:S02]  /*33e0*/  LOP3.LUT R14, R14, 0x1, RZ, 0xc0, !PT ;  /* 0x000000010e0e7812 */ /* 0x000fe400078ec0ff */
[----:B------:R-:W-:-:S03]  /*33f0*/  LOP3.LUT P1, RZ, R11, 0xff, RZ, 0xc0, !PT ;  /* 0x000000ff0bff7812 */ /* 0x000fc6000782c0ff */
[C---:B------:R-:W-:Y:S02]  /*3400*/  @P3 SEL R6, R16.reuse, R6, P0 ;  /* 0x0000000610063207 */ /* 0x040fe40000000000 */
[C---:B------:R-:W-:Y:S02]  /*3410*/  @P3 SEL R18, R5.reuse, R18, P0 ;  /* 0x0000001205123207 */ /* 0x040fe40000000000 */
[----:B------:R-:W-:Y:S02]  /*3420*/  SEL R6, R16, R6, !P2 ;  /* 0x0000000610067207 */ /* 0x000fe40005000000 */
[----:B------:R-:W-:Y:S02]  /*3430*/  SEL R4, R5, R18, !P2 ;  /* 0x0000001205047207 */ /* 0x000fe40005000000 */
[----:B------:R-:W-:Y:S02]  /*3440*/  ISETP.LT.U32.AND P0, PT, R17, R6, PT ;  /* 0x000000061100720c */ /* 0x000fe40003f01070 */
[----:B-----5:R-:W-:-:S02]  /*3450*/  LOP3.LUT P2, RZ, R15, 0x1, RZ, 0xc0, !PT ;  /* 0x000000010fff7812 */ /* 0x020fc4000784c0ff */
[----:B------:R-:W-:Y:S02]  /*3460*/  ISETP.LT.AND.EX P0, PT, R19, R4, PT, P0 ;  /* 0x000000041300720c */ /* 0x000fe40003f01300 */
[----:B------:R-:W-:Y:S02]  /*3470*/  @P1 SEL R14, R11, 0x1, !P4 ;  /* 0x000000010b0e1807 */ /* 0x000fe40006000000 */
[----:B------:R-:W-:Y:S02]  /*3480*/  @P4 SEL R6, R17, R6, P0 ;  /* 0x0000000611064207 */ /* 0x000fe40000000000 */
[----:B------:R-:W-:Y:S02]  /*3490*/  @P4 SEL R4, R19, R4, P0 ;  /* 0x0000000413044207 */ /* 0x000fe40000000000 */
[----:B-1----:R-:W-:Y:S02]  /*34a0*/  IADD3 R13, P0, PT, R16, 0x200, RZ ;  /* 0x00000200100d7810 */ /* 0x002fe40007f1e0ff */
[----:B------:R-:W-:-:S02]  /*34b0*/  SEL R6, R17, R6, !P1 ;  /* 0x0000000611067207 */ /* 0x000fc40004800000 */
[----:B------:R-:W-:Y:S01]  /*34c0*/  SEL R11, R19, R4, !P1 ;  /* 0x00000004130b7207 */ /* 0x000fe20004800000 */
[----:B------:R-:W-:Y:S01]  /*34d0*/  IMAD.X R4, RZ, RZ, R5, P0 ;  /* 0x000000ffff047224 */ /* 0x000fe200000e0605 */
[-C--:B------:R-:W-:Y:S02]  /*34e0*/  ISETP.LT.U32.AND P0, PT, R13, R6.reuse, PT ;  /* 0x000000060d00720c */ /* 0x080fe40003f01070 */
[----:B------:R-:W-:Y:S02]  /*34f0*/  LOP3.LUT P1, RZ, R14, 0xff, RZ, 0xc0, !PT ;  /* 0x000000ff0eff7812 */ /* 0x000fe4000782c0ff */
[----:B------:R-:W-:Y:S02]  /*3500*/  ISETP.LT.AND.EX P0, PT, R4, R11, PT, P0 ;  /* 0x0000000b0400720c */ /* 0x000fe40003f01300 */
[----:B------:R-:W-:Y:S02]  /*3510*/  LOP3.LUT R15, R15, 0x1, RZ, 0xc0, !PT ;  /* 0x000000010f0f7812 */ /* 0x000fe400078ec0ff */
[----:B------:R-:W-:-:S02]  /*3520*/  @P2 SEL R6, R13, R6, P0 ;  /* 0x000000060d062207 */ /* 0x000fc40000000000 */
[----:B------:R-:W-:Y:S02]  /*3530*/  @P2 SEL R11, R4, R11, P0 ;  /* 0x0000000b040b2207 */ /* 0x000fe40000000000 */
[----:B------:R-:W-:Y:S02]  /*3540*/  SEL R6, R13, R6, !P1 ;  /* 0x000000060d067207 */ /* 0x000fe40004800000 */
[----:B------:R-:W-:Y:S02]  /*3550*/  IADD3 R13, P0, PT, R16, 0x300, RZ ;  /* 0x00000300100d7810 */ /* 0x000fe40007f1e0ff */
[----:B------:R-:W-:Y:S02]  /*3560*/  SEL R11, R4, R11, !P1 ;  /* 0x0000000b040b7207 */ /* 0x000fe40004800000 */
[----:B--2---:R-:W-:Y:S01]  /*3570*/  IADD3 R4, P4, PT, -R8, UR4, RZ ;  /* 0x0000000408047c10 */ /* 0x004fe2000ff9e1ff */
[----:B------:R-:W-:Y:S01]  /*3580*/  IMAD.X R12, RZ, RZ, R5, P0 ;  /* 0x000000ffff0c7224 */ /* 0x000fe200000e0605 */
[----:B------:R-:W-:-:S02]  /*3590*/  @P1 SEL R15, R14, 0x1, !P2 ;  /* 0x000000010e0f1807 */ /* 0x000fc40005000000 */
[----:B------:R-:W-:Y:S02]  /*35a0*/  ISETP.GE.U32.AND P0, PT, R4, 0x400, PT ;  /* 0x000004000400780c */ /* 0x000fe40003f06070 */
[----:B------:R-:W-:Y:S02]  /*35b0*/  IADD3.X R5, PT, PT, ~R9, UR5, RZ, P4, !PT ;  /* 0x0000000509057c10 */ /* 0x000fe4000a7fe5ff */
[----:B------:R-:W-:Y:S02]  /*35c0*/  LOP3.LUT P3, RZ, R10, 0x1, RZ, 0xc0, !PT ;  /* 0x000000010aff7812 */ /* 0x000fe4000786c0ff */
[----:B------:R-:W-:Y:S02]  /*35d0*/  ISETP.GE.U32.AND.EX P0, PT, R5, RZ, PT, P0 ;  /* 0x000000ff0500720c */ /* 0x000fe40003f06100 */
        /* <DEDUP_REMOVED lines=9> */
[----:B------:R-:W-:Y:S06]  /*3670*/  @!P0 BRA `(.L_x_451) ;  /* 0x00000010002c8947 */ /* 0x000fec0003800000 */
[----:B------:R-:W-:-:S05]  /*3680*/  IADD3 R8, P0, PT, R8, 0x400, RZ ;  /* 0x0000040008087810 */ /* 0x000fca0007f1e0ff */
[----:B------:R-:W-:Y:S01]  /*3690*/  IMAD.X R9, RZ, RZ, R9, P0 ;  /* 0x000000ffff097224 */ /* 0x000fe200000e0609 */
[----:B------:R-:W-:-:S04]  /*36a0*/  ISETP.GT.U32.AND P0, PT, R8, UR10, PT ;  /* 0x0000000a08007c0c */ /* 0x000fc8000bf04070 */
[----:B------:R-:W-:-:S13]  /*36b0*/  ISETP.GT.U32.AND.EX P0, PT, R9, UR11, PT, P0 ;  /* 0x0000000b09007c0c */ /* 0x000fda000bf04100 */
[----:B------:R-:W-:Y:S05]  /*36c0*/  @!P0 BRA `(.L_x_452) ;  /* 0xfffffff800fc8947 */ /* 0x000fea000383ffff */
.L_x_450:
        /* <DEDUP_REMOVED lines=19> */
.L_x_456:
        /* <DEDUP_REMOVED lines=23> */
[----:B------:R-:W-:Y:S02]  /*3970*/  @P2 SEL R21, R4, 0x1, !P5 ;  /* 0x0000000104152807 */ /* 0x000fe40006800000 */
[----:B------:R-:W-:Y:S02]  /*3980*/  IADD3 R4, P6, PT, R6, 0x100, RZ ;  /* 0x0000010006047810 */ /* 0x000fe40007fde0ff */
[----:B------:R-:W-:-:S02]  /*3990*/  LOP3.LUT P3, RZ, R21, 0xff, RZ, 0xc0, !PT ;  /* 0x000000ff15ff7812 */ /* 0x000fc4000786c0ff */
[C---:B---3--:R-:W-:Y:S01]  /*39a0*/  LOP3.LUT P4, RZ, R20.reuse, 0x1, RZ, 0xc0, !PT ;  /* 0x0000000114ff7812 */ /* 0x048fe2000788c0ff */
[----:B------:R-:W-:Y:S01]  /*39b0*/  IMAD.X R24, RZ, RZ, R5, P6 ;  /* 0x000000ffff187224 */ /* 0x000fe200030e0605 */
[----:B------:R-:W-:Y:S02]  /*39c0*/  LOP3.LUT R20, R20, 0x1, RZ, 0xc0, !PT ;  /* 0x0000000114147812 */ /* 0x000fe400078ec0ff */
[C---:B------:R-:W-:Y:S02]  /*39d0*/  @P5 SEL R25, R6.reuse, R25, P0 ;  /* 0x0000001906195207 */ /* 0x040fe40000000000 */
        /* <DEDUP_REMOVED lines=8> */
[----:B0-----:R-:W-:-:S02]  /*3a60*/  IADD3 R3, P5, PT, R6, 0x200, RZ ;  /* 0x0000020006037810 */ /* 0x001fc40007fbe0ff */
[----:B------:R-:W-:Y:S02]  /*3a70*/  @P4 SEL R25, R24, R25, P0 ;  /* 0x0000001918194207 */ /* 0x000fe40000000000 */
[----:B----4-:R-:W-:Y:S01]  /*3a80*/  LOP3.LUT P4, RZ, R19, 0x1, RZ, 0xc0, !PT ;  /* 0x0000000113ff7812 */ /* 0x010fe2000788c0ff */
[----:B------:R-:W-:Y:S01]  /*3a90*/  IMAD.X R21, RZ, RZ, R5, P5 ;  /* 0x000000ffff157224 */ /* 0x000fe200028e0605 */
[----:B------:R-:W-:Y:S02]  /*3aa0*/  SEL R4, R4, R23, !P3 ;  /* 0x0000001704047207 */ /* 0x000fe40005800000 */
[----:B------:R-:W-:Y:S02]  /*3ab0*/  SEL R24, R24, R25, !P3 ;  /* 0x0000001918187207 */ /* 0x000fe40005800000 */
[----:B------:R-:W-:Y:S02]  /*3ac0*/  ISETP.LT.U32.AND P0, PT, R3, R4, PT ;  /* 0x000000040300720c */ /* 0x000fe40003f01070 */
[----:B------:R-:W-:-:S02]  /*3ad0*/  LOP3.LUT R19, R19, 0x1, RZ, 0xc0, !PT ;  /* 0x0000000113137812 */ /* 0x000fc400078ec0ff */
[----:B------:R-:W-:Y:S02]  /*3ae0*/  ISETP.LT.AND.EX P0, PT, R21, R24, PT, P0 ;  /* 0x000000181500720c */ /* 0x000fe40003f01300 */
[----:B------:R-:W-:Y:S02]  /*3af0*/  @P2 SEL R19, R20, 0x1, !P4 ;  /* 0x0000000114132807 */ /* 0x000fe40006000000 */
[----:B------:R-:W-:Y:S02]  /*3b00*/  @P4 SEL R4, R3, R4, P0 ;  /* 0x0000000403044207 */ /* 0x000fe40000000000 */
[----:B------:R-:W-:Y:S02]  /*3b10*/  @P4 SEL R24, R21, R24, P0 ;  /* 0x0000001815184207 */ /* 0x000fe40000000000 */
        /* <DEDUP_REMOVED lines=64> */
.L_x_455:
[----:B------:R-:W-:Y:S05]  /*3f20*/  BSYNC.RECONVERGENT B2 ;  /* 0x0000000000027941 */ /* 0x000fea0003800200 */
.L_x_454:
        /* <DEDUP_REMOVED lines=14> */
[----:B------:R-:W-:Y:S01]  /*4010*/  LOP3.LUT P2, RZ, R4, 0xff, RZ, 0xc0, !PT ;  /* 0x000000ff04ff7812 */ /* 0x000fe2000784c0ff */
[----:B------:R-:W-:Y:S01]  /*4020*/  VIADD R17, R11, 0x100 ;  /* 0x000001000b117836 */ /* 0x000fe20000000000 */
[----:B------:R-:W-:-:S04]  /*4030*/  IADD3 R19, P0, PT, R19, UR6, RZ ;  /* 0x0000000613137c10 */ /* 0x000fc8000ff1e0ff */
[----:B------:R-:W-:Y:S02]  /*4040*/  IADD3.X R18, PT, PT, R18, UR7, RZ, P0, !PT ;  /* 0x0000000712127c10 */ /* 0x000fe400087fe4ff */
[----:B------:R-:W-:Y:S02]  /*4050*/  ISETP.LT.U32.AND P0, PT, R19, R6, PT ;  /* 0x000000061300720c */ /* 0x000fe40003f01070 */
[----:B------:R-:W-:Y:S02]  /*4060*/  IADD3 R17, P5, P6, R8, UR6, R17 ;  /* 0x0000000608117c10 */ /* 0x000fe4000febe011 */
[----:B------:R-:W-:Y:S02]  /*4070*/  ISETP.LT.AND.EX P0, PT, R18, R5, PT, P0 ;  /* 0x000000051200720c */ /* 0x000fe40003f01300 */
[C---:B--2---:R-:W-:Y:S02]  /*4080*/  LOP3.LUT P4, RZ, R13.reuse, 0x1, RZ, 0xc0, !PT ;  /* 0x000000010dff7812 */ /* 0x044fe4000788c0ff */
[----:B------:R-:W-:-:S02]  /*4090*/  LOP3.LUT R13, R13, 0x1, RZ, 0xc0, !PT ;  /* 0x000000010d0d7812 */ /* 0x000fc400078ec0ff */
[----:B------:R-:W-:Y:S02]  /*40a0*/  @P2 SEL R13, R4, 0x1, !P4 ;  /* 0x00000001040d2807 */ /* 0x000fe40006000000 */
[----:B------:R-:W-:Y:S02]  /*40b0*/  IADD3.X R4, PT, PT, R9, UR7, RZ, P5, P6 ;  /* 0x0000000709047c10 */ /* 0x000fe4000afec4ff */
[----:B------:R-:W-:-:S05]  /*40c0*/  LOP3.LUT P3, RZ, R13, 0xff, RZ, 0xc0, !PT ;  /* 0x000000ff0dff7812 */ /* 0x000fca000786c0ff */
[C---:B------:R-:W-:Y:S02]  /*40d0*/  @P4 SEL R6, R19.reuse, R6, P0 ;  /* 0x0000000613064207 */ /* 0x040fe40000000000 */
[----:B------:R-:W-:Y:S02]  /*40e0*/  @P4 SEL R5, R18, R5, P0 ;  /* 0x0000000512054207 */ /* 0x000fe40000000000 */
[----:B---3--:R-:W-:Y:S02]  /*40f0*/  LOP3.LUT P4, RZ, R16, 0x1, RZ, 0xc0, !PT ;  /* 0x0000000110ff7812 */ /* 0x008fe4000788c0ff */
[----:B0-----:R-:W-:Y:S02]  /*4100*/  SEL R14, R19, R6, !P2 ;  /* 0x00000006130e7207 */ /* 0x001fe40005000000 */
[----:B------:R-:W-:Y:S01]  /*4110*/  SEL R19, R18, R5, !P2 ;  /* 0x0000000512137207 */ /* 0x000fe20005000000 */
[----:B------:R-:W-:Y:S01]  /*4120*/  VIADD R5, R11, 0x200 ;  /* 0x000002000b057836 */ /* 0x000fe20000000000 */
[----:B------:R-:W-:-:S02]  /*4130*/  ISETP.LT.U32.AND P0, PT, R17, R14, PT ;  /* 0x0000000e1100720c */ /* 0x000fc40003f01070 */
[----:B------:R-:W-:Y:S02]  /*4140*/  LOP3.LUT R16, R16, 0x1, RZ, 0xc0, !PT ;  /* 0x0000000110107812 */ /* 0x000fe400078ec0ff */
[CC--:B------:R-:W-:Y:S02]  /*4150*/  ISETP.LT.AND.EX P0, PT, R4.reuse, R19.reuse, PT, P0 ;  /* 0x000000130400720c */ /* 0x0c0fe40003f01300 */
[----:B------:R-:W-:Y:S02]  /*4160*/  @P3 SEL R16, R13, 0x1, !P4 ;  /* 0x000000010d103807 */ /* 0x000fe40006000000 */
[----:B------:R-:W-:Y:S02]  /*4170*/  @P4 SEL R14, R17, R14, P0 ;  /* 0x0000000e110e4207 */ /* 0x000fe40000000000 */
[----:B------:R-:W-:Y:S02]  /*4180*/  @P4 SEL R19, R4, R19, P0 ;  /* 0x0000001304134207 */ /* 0x000fe40000000000 */
[----:B----4-:R-:W-:-:S02]  /*4190*/  LOP3.LUT P4, RZ, R3, 0x1, RZ, 0xc0, !PT ;  /* 0x0000000103ff7812 */ /* 0x010fc4000788c0ff */
[----:B------:R-:W-:Y:S01]  /*41a0*/  IADD3 R6, P5, P6, R8, UR6, R5 ;  /* 0x0000000608067c10 */ /* 0x000fe2000febe005 */
[C---:B------:R-:W-:Y:S01]  /*41b0*/  VIADD R5, R11.reuse, 0x300 ;  /* 0x000003000b057836 */ /* 0x040fe20000000000 */
[----:B------:R-:W-:Y:S01]  /*41c0*/  LOP3.LUT P2, RZ, R16, 0xff, RZ, 0xc0, !PT ;  /* 0x000000ff10ff7812 */ /* 0x000fe2000784c0ff */
        /* <DEDUP_REMOVED lines=10> */
[----:B------:R-:W-:-:S02]  /*4270*/  IADD3 R5, P0, P4, R8, UR6, R5 ;  /* 0x0000000608057c10 */ /* 0x000fc4000fc1e005 */
[----:B-----5:R-:W-:Y:S02]  /*4280*/  LOP3.LUT P3, RZ, R2, 0x1, RZ, 0xc0, !PT ;  /* 0x0000000102ff7812 */ /* 0x020fe4000786c0ff */
[----:B------:R-:W-:Y:S02]  /*4290*/  SEL R6, R6, R15, !P2 ;  /* 0x0000000f06067207 */ /* 0x000fe40005000000 */
[----:B------:R-:W-:Y:S02]  /*42a0*/  SEL R13, R13, R4, !P2 ;  /* 0x000000040d0d7207 */ /* 0x000fe40005000000 */
[----:B------:R-:W-:Y:S02]  /*42b0*/  LOP3.LUT P2, RZ, R3, 0xff, RZ, 0xc0, !PT ;  /* 0x000000ff03ff7812 */ /* 0x000fe4000784c0ff */
[----:B------:R-:W-:Y:S02]  /*42c0*/  IADD3.X R4, PT, PT, R9, UR7, RZ, P0, P4 ;  /* 0x0000000709047c10 */ /* 0x000fe400087e84ff */
[----:B------:R-:W-:-:S02]  /*42d0*/  ISETP.LT.U32.AND P0, PT, R5, R6, PT ;  /* 0x000000060500720c */ /* 0x000fc40003f01070 */
[----:B------:R-:W-:Y:S02]  /*42e0*/  LOP3.LUT R2, R2, 0x1, RZ, 0xc0, !PT ;  /* 0x0000000102027812 */ /* 0x000fe400078ec0ff */
[----:B------:R-:W-:-:S04]  /*42f0*/  ISETP.LT.AND.EX P0, PT, R4, R13, PT, P0 ;  /* 0x0000000d0400720c */ /* 0x000fc80003f01300 */
[----:B------:R-:W-:Y:S02]  /*4300*/  @P3 SEL R6, R5, R6, P0 ;  /* 0x0000000605063207 */ /* 0x000fe40000000000 */
[C---:B------:R-:W-:Y:S02]  /*4310*/  @P3 SEL R13, R4.reuse, R13, P0 ;  /* 0x0000000d040d3207 */ /* 0x040fe40000000000 */
[----:B------:R-:W-:Y:S02]  /*4320*/  @P2 SEL R2, R3, 0x1, !P3 ;  /* 0x0000000103022807 */ /* 0x000fe40005800000 */
[----:B------:R-:W-:Y:S02]  /*4330*/  SEL R6, R5, R6, !P2 ;  /* 0x0000000605067207 */ /* 0x000fe40005000000 */
[----:B------:R-:W-:Y:S02]  /*4340*/  SEL R5, R4, R13, !P2 ;  /* 0x0000000d04057207 */ /* 0x000fe40005000000 */
[----:B------:R-:W-:-:S07]  /*4350*/  PRMT R4, R2, 0x7610, R4 ;  /* 0x0000761002047816 */ /* 0x000fce0000000004 */
.L_x_458:
[----:B------:R-:W-:Y:S05]  /*4360*/  BSYNC.RECONVERGENT B2 ;  /* 0x0000000000027941 */ /* 0x000fea0003800200 */
.L_x_457:
        /* <DEDUP_REMOVED lines=12> */
[----:B------:R-:W-:Y:S02]  /*4430*/  IADD3 R15, P0, PT, R10, UR6, RZ ;  /* 0x000000060a0f7c10 */ /* 0x000fe4000ff1e0ff */
[----:B------:R-:W-:Y:S02]  /*4440*/  LOP3.LUT P2, RZ, R4, 0xff, RZ, 0xc0, !PT ;  /* 0x000000ff04ff7812 */ /* 0x000fe4000784c0ff */
        /* <DEDUP_REMOVED lines=19> */
[C---:B------:R-:W-:Y:S02]  /*4580*/  @P3 SEL R6, R13.reuse, R6, P0 ;  /* 0x000000060d063207 */ /* 0x040fe40000000000 */
[----:B------:R-:W-:Y:S02]  /*4590*/  @P3 SEL R5, R2, R5, P0 ;  /* 0x0000000502053207 */ /* 0x000fe40000000000 */
[----:B------:R-:W-:Y:S02]  /*45a0*/  @P2 SEL R4, R12, 0x1, !P3 ;  /* 0x000000010c042807 */ /* 0x000fe40005800000 */
[----:B------:R-:W-:Y:S02]  /*45b0*/  SEL R6, R13, R6, !P2 ;  /* 0x000000060d067207 */ /* 0x000fe40005000000 */
[----:B------:R-:W-:-:S07]  /*45c0*/  SEL R5, R2, R5, !P2 ;  /* 0x0000000502057207 */ /* 0x000fce0005000000 */
.L_x_460:
[----:B------:R-:W-:Y:S05]  /*45d0*/  BSYNC.RECONVERGENT B2 ;  /* 0x0000000000027941 */ /* 0x000fea0003800200 */
.L_x_459:
        /* <DEDUP_REMOVED lines=20> */
.L_x_453:
[----:B------:R-:W-:Y:S05]  /*4720*/  BSYNC.RECONVERGENT B1 ;  /* 0x0000000000017941 */ /* 0x000fea0003800200 */
.L_x_451:
        /* <DEDUP_REMOVED lines=24> */
.L_x_462:
[----:B------:R-:W-:Y:S05]  /*48b0*/  BSYNC.RECONVERGENT B1 ;  /* 0x0000000000017941 */ /* 0x000fea0003800200 */
.L_x_461:
        /* <DEDUP_REMOVED lines=23> */
.L_x_464:
[----:B------:R-:W-:Y:S05]  /*4a30*/  BSYNC.RECONVERGENT B1 ;  /* 0x0000000000017941 */ /* 0x000fea0003800200 */
.L_x_463:
        /* <DEDUP_REMOVED lines=20> */
.L_x_466:
[----:B------:R-:W-:Y:S05]  /*4b80*/  BSYNC.RECONVERGENT B1 ;  /* 0x0000000000017941 */ /* 0x000fea0003800200 */
.L_x_465:
        /* <DEDUP_REMOVED lines=20> */
.L_x_468:
[----:B------:R-:W-:Y:S05]  /*4cd0*/  BSYNC.RECONVERGENT B1 ;  /* 0x0000000000017941 */ /* 0x000fea0003800200 */
.L_x_467:
        /* <DEDUP_REMOVED lines=20> */
.L_x_470:
[----:B------:R-:W-:Y:S05]  /*4e20*/  BSYNC.RECONVERGENT B1 ;  /* 0x0000000000017941 */ /* 0x000fea0003800200 */
.L_x_469:
        /* <DEDUP_REMOVED lines=12> */
.L_x_472:
[----:B------:R-:W-:Y:S05]  /*4ef0*/  BSYNC.RECONVERGENT B1 ;  /* 0x0000000000017941 */ /* 0x000fea0003800200 */
.L_x_471:
        /* <DEDUP_REMOVED lines=84> */
.L_x_431:
[----:B------:R-:W-:Y:S05]  /*5440*/  BSYNC.RECONVERGENT B0 ;  /* 0x0000000000007941 */ /* 0x000fea0003800200 */
.L_x_407:
[----:B------:R-:W-:Y:S05]  /*5450*/  @P1 EXIT ;  /* 0x000000000000194d */ /* 0x000fea0003800000 */
[----:B------:R-:W5:Y:S01]  /*5460*/  LDC.64 R10, c[0x0][0x3b8] ;  /* 0x0000ee00ff0a7b82 */ /* 0x000f620000000a00 */
[----:B0---4-:R-:W-:Y:S02]  /*5470*/  PRMT R9, R4, 0x7610, R9 ;  /* 0x0000761004097816 */ /* 0x011fe40000000009 */
[----:B-1----:R-:W-:Y:S02]  /*5480*/  ISETP.NE.AND P1, PT, R0, RZ, PT ;  /* 0x000000ff0000720c */ /* 0x002fe40003f25270 */
[----:B------:R-:W-:-:S03]  /*5490*/  LOP3.LUT P2, RZ, R9, 0xff, RZ, 0xc0, !PT ;  /* 0x000000ff09ff7812 */ /* 0x000fc6000784c0ff */
[----:B--23--:R-:W0:Y:S08]  /*54a0*/  LDC.64 R2, c[0x0][0x398] ;  /* 0x0000e600ff027b82 */ /* 0x00ce300000000a00 */
[----:B------:R-:W-:Y:S02]  /*54b0*/  @P1 SEL R9, R0, 0x1, !P2 ;  /* 0x0000000100091807 */ /* 0x000fe40005000000 */
[----:B-----5:R-:W-:-:S04]  /*54c0*/  ISETP.LT.U32.AND P0, PT, R6, R10, PT ;  /* 0x0000000a0600720c */ /* 0x020fc80003f01070 */
        /* <DEDUP_REMOVED lines=8> */
.L_x_473:
        /* <DEDUP_REMOVED lines=11> */
.L_x_683:


//--------------------- .text._ZN3cub18CUB_300001_SM_10006detail6reduce28DeviceReduceSingleTileKernelINS2_10policy_hubIN4cuda3std3__45tupleIJblEEEjN6thrust24THRUST_300001_SM_1000_NS8cuda_cub9__find_if7functorIS9_EEE10Policy1000EPS9_SI_iSF_S9_S9_NS7_10__identityEEEvT0_T1_T2_T3_T4_T6_ --------------------------
	.section	.text._ZN3cub18CUB_300001_SM_10006detail6reduce28DeviceReduceSingleTileKernelINS2_10policy_hubIN4cuda3std3__45tupleIJblEEEjN6thrust24THRUST_300001_SM_1000_NS8cuda_cub9__find_if7functorIS9_EEE10Policy1000EPS9_SI_iSF_S9_S9_NS7_10__identityEEEvT0_T1_T2_T3_T4_T6_,"ax",@progbits
	.align	128
        .global         _ZN3cub18CUB_300001_SM_10006detail6reduce28DeviceReduceSingleTileKernelINS2_10policy_hubIN4cuda3std3__45tupleIJblEEEjN6thrust24THRUST_300001_SM_1000_NS8cuda_cub9__find_if7functorIS9_EEE10Policy1000EPS9_SI_iSF_S9_S9_NS7_10__identityEEEvT0_T1_T2_T3_T4_T6_
        .type           _ZN3cub18CUB_300001_SM_10006detail6reduce28DeviceReduceSingleTileKernelINS2_10policy_hubIN4cuda3std3__45tupleIJblEEEjN6thrust24THRUST_300001_SM_1000_NS8cuda_cub9__find_if7functorIS9_EEE10Policy1000EPS9_SI_iSF_S9_S9_NS7_10__identityEEEvT0_T1_T2_T3_T4_T6_,@function
        .size           _ZN3cub18CUB_300001_SM_10006detail6reduce28DeviceReduceSingleTileKernelINS2_10policy_hubIN4cuda3std3__45tupleIJblEEEjN6thrust24THRUST_300001_SM_1000_NS8cuda_cub9__find_if7functorIS9_EEE10Policy1000EPS9_SI_iSF_S9_S9_NS7_10__identityEEEvT0_T1_T2_T3_T4_T6_,(.L_x_684 - _ZN3cub18CUB_300001_SM_10006detail6reduce28DeviceReduceSingleTileKernelINS2_10policy_hubIN4cuda3std3__45tupleIJblEEEjN6thrust24THRUST_300001_SM_1000_NS8cuda_cub9__find_if7functorIS9_EEE10Policy1000EPS9_SI_iSF_S9_S9_NS7_10__identityEEEvT0_T1_T2_T3_T4_T6_)
        .other          _ZN3cub18CUB_300001_SM_10006detail6reduce28DeviceReduceSingleTileKernelINS2_10policy_hubIN4cuda3std3__45tupleIJblEEEjN6thrust24THRUST_300001_SM_1000_NS8cuda_cub9__find_if7functorIS9_EEE10Policy1000EPS9_SI_iSF_S9_S9_NS7_10__identityEEEvT0_T1_T2_T3_T4_T6_,@"STO_CUDA_ENTRY STV_DEFAULT"
_ZN3cub18CUB_300001_SM_10006detail6reduce28DeviceReduceSingleTileKernelINS2_10policy_hubIN4cuda3std3__45tupleIJblEEEjN6thrust24THRUST_300001_SM_1000_NS8cuda_cub9__find_if7functorIS9_EEE10Policy1000EPS9_SI_iSF_S9_S9_NS7_10__identityEEEvT0_T1_T2_T3_T4_T6_:
.text._ZN3cub18CUB_300001_SM_10006detail6reduce28DeviceReduceSingleTileKernelINS2_10policy_hubIN4cuda3std3__45tupleIJblEEEjN6thrust24THRUST_300001_SM_1000_NS8cuda_cub9__find_if7functorIS9_EEE10Policy1000EPS9_SI_iSF_S9_S9_NS7_10__identityEEEvT0_T1_T2_T3_T4_T6_:
        /* <DEDUP_REMOVED lines=14> */
.L_x_474:
        /* <DEDUP_REMOVED lines=15> */
.L_x_478:
[----:B------:R-:W-:Y:S05]  /*01d0*/  BSYNC.RECONVERGENT B1 ;  /* 0x0000000000017941 */ /* 0x000fea0003800200 */
.L_x_477:
        /* <DEDUP_REMOVED lines=18> */
.L_x_483:
        /* <DEDUP_REMOVED lines=19> */
.L_x_482:
[----:B------:R-:W-:Y:S05]  /*0430*/  BSYNC.RECONVERGENT B2 ;  /* 0x0000000000027941 */ /* 0x000fea0003800200 */
.L_x_481:
[----:B------:R-:W-:Y:S05]  /*0440*/  @!P1 BRA `(.L_x_480) ;  /* 0x0000000000c89947 */ /* 0x000fea0003800000 */
.L_x_484:
        /* <DEDUP_REMOVED lines=50> */
.L_x_480:
[----:B------:R-:W-:Y:S05]  /*0770*/  BSYNC.RECONVERGENT B1 ;  /* 0x0000000000017941 */ /* 0x000fea0003800200 */
.L_x_479:
        /* <DEDUP_REMOVED lines=26> */
.L_x_487:
[----:B------:R-:W-:Y:S05]  /*0920*/  BSYNC.RECONVERGENT B1 ;  /* 0x0000000000017941 */ /* 0x000fea0003800200 */
.L_x_486:
        /* <DEDUP_REMOVED lines=23> */
.L_x_489:
[----:B------:R-:W-:Y:S05]  /*0aa0*/  BSYNC.RECONVERGENT B1 ;  /* 0x0000000000017941 */ /* 0x000fea0003800200 */
.L_x_488:
        /* <DEDUP_REMOVED lines=20> */
.L_x_491:
[----:B------:R-:W-:Y:S05]  /*0bf0*/  BSYNC.RECONVERGENT B1 ;  /* 0x0000000000017941 */ /* 0x000fea0003800200 */
.L_x_490:
        /* <DEDUP_REMOVED lines=20> */
.L_x_493:
[----:B------:R-:W-:Y:S05]  /*0d40*/  BSYNC.RECONVERGENT B1 ;  /* 0x0000000000017941 */ /* 0x000fea0003800200 */
.L_x_492:
        /* <DEDUP_REMOVED lines=20> */
.L_x_495:
[----:B------:R-:W-:Y:S05]  /*0e90*/  BSYNC.RECONVERGENT B1 ;  /* 0x0000000000017941 */ /* 0x000fea0003800200 */
.L_x_494:
        /* <DEDUP_REMOVED lines=10> */
.L_x_497:
[----:B------:R-:W-:Y:S05]  /*0f40*/  BSYNC.RECONVERGENT B1 ;  /* 0x0000000000017941 */ /* 0x000fea0003800200 */
.L_x_496:
        /* <DEDUP_REMOVED lines=85> */
.L_x_485:
        /* <DEDUP_REMOVED lines=36> */
.L_x_500:
[----:B------:R-:W-:Y:S05]  /*16e0*/  BSYNC.RECONVERGENT B1 ;  /* 0x0000000000017941 */ /* 0x000fea0003800200 */
.L_x_499:
        /* <DEDUP_REMOVED lines=21> */
.L_x_502:
[----:B------:R-:W-:Y:S05]  /*1840*/  BSYNC.RECONVERGENT B1 ;  /* 0x0000000000017941 */ /* 0x000fea0003800200 */
.L_x_501:
        /* <DEDUP_REMOVED lines=20> */
.L_x_504:
[----:B------:R-:W-:Y:S05]  /*1990*/  BSYNC.RECONVERGENT B1 ;  /* 0x0000000000017941 */ /* 0x000fea0003800200 */
.L_x_503:
        /* <DEDUP_REMOVED lines=20> */
.L_x_506:
[----:B------:R-:W-:Y:S05]  /*1ae0*/  BSYNC.RECONVERGENT B1 ;  /* 0x0000000000017941 */ /* 0x000fea0003800200 */
.L_x_505:
        /* <DEDUP_REMOVED lines=20> */
.L_x_508:
[----:B------:R-:W-:Y:S05]  /*1c30*/  BSYNC.RECONVERGENT B1 ;  /* 0x0000000000017941 */ /* 0x000fea0003800200 */
.L_x_507:
        /* <DEDUP_REMOVED lines=10> */
.L_x_510:
[----:B------:R-:W-:Y:S05]  /*1ce0*/  BSYNC.RECONVERGENT B1 ;  /* 0x0000000000017941 */ /* 0x000fea0003800200 */
.L_x_509:
        /* <DEDUP_REMOVED lines=26> */
.L_x_511:
        /* <DEDUP_REMOVED lines=16> */
.L_x_512:
        /* <DEDUP_REMOVED lines=16> */
.L_x_513:
        /* <DEDUP_REMOVED lines=16> */
.L_x_514:
        /* <DEDUP_REMOVED lines=16> */
.L_x_515:
        /* <DEDUP_REMOVED lines=16> */
.L_x_516:
        /* <DEDUP_REMOVED lines=17> */
.L_x_476:
        /* <DEDUP_REMOVED lines=47> */
.L_x_519:
        /* <DEDUP_REMOVED lines=54> */
.L_x_517:
        /* <DEDUP_REMOVED lines=20> */
.L_x_523:
        /* <DEDUP_REMOVED lines=18> */
.L_x_522:
[----:B------:R-:W-:Y:S05]  /*2d50*/  BSYNC.RECONVERGENT B2 ;  /* 0x0000000000027941 */ /* 0x000fea0003800200 */
.L_x_521:
        /* <DEDUP_REMOVED lines=10> */
.L_x_524:
        /* <DEDUP_REMOVED lines=55> */
.L_x_520:
[----:B------:R-:W-:Y:S05]  /*3170*/  BSYNC.RECONVERGENT B1 ;  /* 0x0000000000017941 */ /* 0x000fea0003800200 */
.L_x_518:
        /* <DEDUP_REMOVED lines=24> */
.L_x_526:
[----:B------:R-:W-:Y:S05]  /*3300*/  BSYNC.RECONVERGENT B1 ;  /* 0x0000000000017941 */ /* 0x000fea0003800200 */
.L_x_525:
        /* <DEDUP_REMOVED lines=23> */
.L_x_528:
[----:B------:R-:W-:Y:S05]  /*3480*/  BSYNC.RECONVERGENT B1 ;  /* 0x0000000000017941 */ /* 0x000fea0003800200 */
.L_x_527:
        /* <DEDUP_REMOVED lines=20> */
.L_x_530:
[----:B------:R-:W-:Y:S05]  /*35d0*/  BSYNC.RECONVERGENT B1 ;  /* 0x0000000000017941 */ /* 0x000fea0003800200 */
.L_x_529:
        /* <DEDUP_REMOVED lines=20> */
.L_x_532:
[----:B------:R-:W-:Y:S05]  /*3720*/  BSYNC.RECONVERGENT B1 ;  /* 0x0000000000017941 */ /* 0x000fea0003800200 */
.L_x_531:
        /* <DEDUP_REMOVED lines=20> */
.L_x_534:
[----:B------:R-:W-:Y:S05]  /*3870*/  BSYNC.RECONVERGENT B1 ;  /* 0x0000000000017941 */ /* 0x000fea0003800200 */
.L_x_533:
        /* <DEDUP_REMOVED lines=10> */
.L_x_536:
[----:B------:R-:W-:Y:S05]  /*3920*/  BSYNC.RECONVERGENT B1 ;  /* 0x0000000000017941 */ /* 0x000fea0003800200 */
.L_x_535:
        /* <DEDUP_REMOVED lines=84> */
.L_x_498:
[----:B------:R-:W-:Y:S05]  /*3e70*/  BSYNC.RECONVERGENT B0 ;  /* 0x0000000000007941 */ /* 0x000fea0003800200 */
.L_x_475:
        /* <DEDUP_REMOVED lines=16> */
.L_x_537:
        /* <DEDUP_REMOVED lines=16> */
.L_x_684:


//--------------------- .text._ZN3cub18CUB_300001_SM_10006detail6reduce18DeviceReduceKernelINS2_10policy_hubIN4cuda3std3__45tupleIJblEEEjN6thrust24THRUST_300001_SM_1000_NS8cuda_cub9__find_if7functorIS9_EEE10Policy1000ENSB_12zip_iteratorINS8_IJNSD_26transform_input_iterator_tIbNSB_6detail15normal_iteratorINSB_10device_ptrIiEEEENS7_10__not_fn_tI7is_evenEEEENSB_17counting_iteratorIlNSB_11use_defaultESU_SU_EEEEEEEjSF_S9_NS7_10__identityEEEvT0_PT3_T1_NS0_13GridEvenShareIS12_EET2_T4_ --------------------------
	.section	.text._ZN3cub18CUB_300001_SM_10006detail6reduce18DeviceReduceKernelINS2_10policy_hubIN4cuda3std3__45tupleIJblEEEjN6thrust24THRUST_300001_SM_1000_NS8cuda_cub9__find_if7functorIS9_EEE10Policy1000ENSB_12zip_iteratorINS8_IJNSD_26transform_input_iterator_tIbNSB_6detail15normal_iteratorINSB_10device_ptrIiEEEENS7_10__not_fn_tI7is_evenEEEENSB_17counting_iteratorIlNSB_11use_defaultESU_SU_EEEEEEEjSF_S9_NS7_10__identityEEEvT0_PT3_T1_NS0_13GridEvenShareIS12_EET2_T4_,"ax",@progbits
	.align	128
        .global         _ZN3cub18CUB_300001_SM_10006detail6reduce18DeviceReduceKernelINS2_10policy_hubIN4cuda3std3__45tupleIJblEEEjN6thrust24THRUST_300001_SM_1000_NS8cuda_cub9__find_if7functorIS9_EEE10Policy1000ENSB_12zip_iteratorINS8_IJNSD_26transform_input_iterator_tIbNSB_6detail15normal_iteratorINSB_10device_ptrIiEEEENS7_10__not_fn_tI7is_evenEEEENSB_17counting_iteratorIlNSB_11use_defaultESU_SU_EEEEEEEjSF_S9_NS7_10__identityEEEvT0_PT3_T1_NS0_13GridEvenShareIS12_EET2_T4_
        .type           _ZN3cub18CUB_300001_SM_10006detail6reduce18DeviceReduceKernelINS2_10policy_hubIN4cuda3std3__45tupleIJblEEEjN6thrust24THRUST_300001_SM_1000_NS8cuda_cub9__find_if7functorIS9_EEE10Policy1000ENSB_12zip_iteratorINS8_IJNSD_26transform_input_iterator_tIbNSB_6detail15normal_iteratorINSB_10device_ptrIiEEEENS7_10__not_fn_tI7is_evenEEEENSB_17counting_iteratorIlNSB_11use_defaultESU_SU_EEEEEEEjSF_S9_NS7_10__identityEEEvT0_PT3_T1_NS0_13GridEvenShareIS12_EET2_T4_,@function
        .size           _ZN3cub18CUB_300001_SM_10006detail6reduce18DeviceReduceKernelINS2_10policy_hubIN4cuda3std3__45tupleIJblEEEjN6thrust24THRUST_300001_SM_1000_NS8cuda_cub9__find_if7functorIS9_EEE10Policy1000ENSB_12zip_iteratorINS8_IJNSD_26transform_input_iterator_tIbNSB_6detail15normal_iteratorINSB_10device_ptrIiEEEENS7_10__not_fn_tI7is_evenEEEENSB_17counting_iteratorIlNSB_11use_defaultESU_SU_EEEEEEEjSF_S9_NS7_10__identityEEEvT0_PT3_T1_NS0_13GridEvenShareIS12_EET2_T4_,(.L_x_685 - _ZN3cub18CUB_300001_SM_10006detail6reduce18DeviceReduceKernelINS2_10policy_hubIN4cuda3std3__45tupleIJblEEEjN6thrust24THRUST_300001_SM_1000_NS8cuda_cub9__find_if7functorIS9_EEE10Policy1000ENSB_12zip_iteratorINS8_IJNSD_26transform_input_iterator_tIbNSB_6detail15normal_iteratorINSB_10device_ptrIiEEEENS7_10__not_fn_tI7is_evenEEEENSB_17counting_iteratorIlNSB_11use_defaultESU_SU_EEEEEEEjSF_S9_NS7_10__identityEEEvT0_PT3_T1_NS0_13GridEvenShareIS12_EET2_T4_)
        .other          _ZN3cub18CUB_300001_SM_10006detail6reduce18DeviceReduceKernelINS2_10policy_hubIN4cuda3std3__45tupleIJblEEEjN6thrust24THRUST_300001_SM_1000_NS8cuda_cub9__find_if7functorIS9_EEE10Policy1000ENSB_12zip_iteratorINS8_IJNSD_26transform_input_iterator_tIbNSB_6detail15normal_iteratorINSB_10device_ptrIiEEEENS7_10__not_fn_tI7is_evenEEEENSB_17counting_iteratorIlNSB_11use_defaultESU_SU_EEEEEEEjSF_S9_NS7_10__identityEEEvT0_PT3_T1_NS0_13GridEvenShareIS12_EET2_T4_,@"STO_CUDA_ENTRY STV_DEFAULT"
_ZN3cub18CUB_300001_SM_10006detail6reduce18DeviceReduceKernelINS2_10policy_hubIN4cuda3std3__45tupleIJblEEEjN6thrust24THRUST_300001_SM_1000_NS8cuda_cub9__find_if7functorIS9_EEE10Policy1000ENSB_12zip_iteratorINS8_IJNSD_26transform_input_iterator_tIbNSB_6detail15normal_iteratorINSB_10device_ptrIiEEEENS7_10__not_fn_tI7is_evenEEEENSB_17counting_iteratorIlNSB_11use_defaultESU_SU_EEEEEEEjSF_S9_NS7_10__identityEEEvT0_PT3_T1_NS0_13GridEvenShareIS12_EET2_T4_:
.text._ZN3cub18CUB_300001_SM_10006detail6reduce18DeviceReduceKernelINS2_10policy_hubIN4cuda3std3__45tupleIJblEEEjN6thrust24THRUST_300001_SM_1000_NS8cuda_cub9__find_if7functorIS9_EEE10Policy1000ENSB_12zip_iteratorINS8_IJNSD_26transform_input_iterator_tIbNSB_6detail15normal_iteratorINSB_10device_ptrIiEEEENS7_10__not_fn_tI7is_evenEEEENSB_17counting_iteratorIlNSB_11use_defaultESU_SU_EEEEEEEjSF_S9_NS7_10__identityEEEvT0_PT3_T1_NS0_13GridEvenShareIS12_EET2_T4_:
        /* <DEDUP_REMOVED lines=19> */
[----:B------:R-:W3:Y:S01]  /*0130*/  @!P0 LDG.E.U16 R2, desc[UR10][R2.64] ;  /* 0x0000000a02028981 */ /* 0x000ee2000c1e1500 */
        /* <DEDUP_REMOVED lines=25> */
.L_x_545:
        /* <DEDUP_REMOVED lines=23> */
[----:B------:R-:W-:-:S09]  /*0440*/  @P1 SEL R24, R4, 0x1, !P2 ;  /* 0x0000000104181807 */ /* 0x000fd20005000000 */
[----:B------:R-:W-:Y:S02]  /*0450*/  @P2 SEL R29, R28, R29, P0 ;  /* 0x0000001d1c1d2207 */ /* 0x000fe40000000000 */
[----:B------:R-:W-:Y:S02]  /*0460*/  @P2 SEL R5, R26, R5, P0 ;  /* 0x000000051a052207 */ /* 0x000fe40000000000 */
        /* <DEDUP_REMOVED lines=8> */
[----:B------:R-:W-:Y:S02]  /*04f0*/  @P3 SEL R29, R6, R29, P0 ;  /* 0x0000001d061d3207 */ /* 0x000fe40000000000 */
[----:B------:R-:W-:Y:S02]  /*0500*/  LOP3.LUT R28, R14, 0x1, RZ, 0xc0, !PT ;  /* 0x000000010e1c7812 */ /* 0x000fe400078ec0ff */
[----:B------:R-:W-:Y:S01]  /*0510*/  SEL R14, R6, R29, !P2 ;  /* 0x0000001d060e7207 */ /* 0x000fe20005000000 */
[----:B------:R-:W-:Y:S01]  /*0520*/  IMAD.WIDE.U32 R6, R17, 0x4, R2 ;  /* 0x0000000411067825 */ /* 0x000fe200078e0002 */
[C---:B------:R-:W-:Y:S02]  /*0530*/  @P3 SEL R26, R27.reuse, R26, P0 ;  /* 0x0000001a1b1a3207 */ /* 0x040fe40000000000 */
[----:B------:R-:W-:Y:S02]  /*0540*/  @P2 SEL R28, R24, 0x1, !P3 ;  /* 0x00000001181c2807 */ /* 0x000fe40005800000 */
        /* <DEDUP_REMOVED lines=11> */
[----:B------:R-:W-:-:S04]  /*0600*/  @P2 SEL R14, R27, R14, P0 ;  /* 0x0000000e1b0e2207 */ /* 0x000fc80000000000 */
[----:B------:R-:W-:Y:S01]  /*0610*/  SEL R14, R27, R14, !P1 ;  /* 0x0000000e1b0e7207 */ /* 0x000fe20004800000 */
[----:B------:R-:W-:-:S04]  /*0620*/  VIADD R27, R21, 0x700 ;  /* 0x00000700151b7836 */ /* 0x000fc80000000000 */
[----:B-1----:R-:W-:-:S06]  /*0630*/  IMAD.WIDE.U32 R6, R27, 0x4, R2 ;  /* 0x000000041b067825 */ /* 0x002fcc00078e0002 */
[----:B------:R1:W4:Y:S01]  /*0640*/  LDG.E.U8 R6, desc[UR10][R6.64] ;  /* 0x0000000a06067981 */ /* 0x000322000c1e1100 */
[----:B------:R-:W-:Y:S02]  /*0650*/  LOP3.LUT R16, R16, 0x1, RZ, 0xc0, !PT ;  /* 0x0000000110107812 */ /* 0x000fe400078ec0ff */
[C---:B------:R-:W-:Y:S02]  /*0660*/  @P2 SEL R26, R29.reuse, R26, P0 ;  /* 0x0000001a1d1a2207 */ /* 0x040fe40000000000 */
[----:B------:R-:W-:Y:S02]  /*0670*/  @P1 SEL R16, R28, 0x1, !P2 ;  /* 0x000000011c101807 */ /* 0x000fe40005000000 */
        /* <DEDUP_REMOVED lines=8> */
[----:B------:R-:W-:-:S03]  /*0700*/  @P1 SEL R12, R16, 0x1, !P3 ;  /* 0x00000001100c1807 */ /* 0x000fc60005800000 */
[----:B------:R-:W-:Y:S02]  /*0710*/  @P3 SEL R14, R23, R14, P0 ;  /* 0x0000000e170e3207 */ /* 0x000fe40000000000 */
[----:B------:R-:W-:Y:S02]  /*0720*/  @P3 SEL R26, R5, R26, P0 ;  /* 0x0000001a051a3207 */ /* 0x000fe40000000000 */
        /* <DEDUP_REMOVED lines=13> */
[----:B------:R-:W-:-:S04]  /*0800*/  @P2 SEL R15, R12, 0x1, !P3 ;  /* 0x000000010c0f2807 */ /* 0x000fc80005800000 */
[----:B------:R-:W-:-:S05]  /*0810*/  LOP3.LUT P1, RZ, R15, 0xff, RZ, 0xc0, !PT ;  /* 0x000000ff0fff7812 */ /* 0x000fca000782c0ff */
[C---:B------:R-:W-:Y:S02]  /*0820*/  @P3 SEL R14, R13.reuse, R14, P0 ;  /* 0x0000000e0d0e3207 */ /* 0x040fe40000000000 */
[----:B------:R-:W-:Y:S02]  /*0830*/  @P3 SEL R7, R16, R7, P0 ;  /* 0x0000000710073207 */ /* 0x000fe40000000000 */
[----:B---3--:R-:W-:Y:S02]  /*0840*/  LOP3.LUT P3, RZ, R24, 0x1, RZ, 0xc0, !PT ;  /* 0x0000000118ff7812 */ /* 0x008fe4000786c0ff */
[----:B------:R-:W-:Y:S02]  /*0850*/  SEL R14, R13, R14, !P2 ;  /* 0x0000000e0d0e7207 */ /* 0x000fe40005000000 */
[----:B------:R-:W-:Y:S01]  /*0860*/  SEL R16, R16, R7, !P2 ;  /* 0x0000000710107207 */ /* 0x000fe20005000000 */
[----:B------:R-:W-:Y:S01]  /*0870*/  IMAD.X R7, RZ, RZ, UR5, P4 ;  /* 0x00000005ff077e24 */ /* 0x000fe2000a0e06ff */
[----:B------:R-:W-:-:S04]  /*0880*/  ISETP.LT.U32.AND P0, PT, R5, R14, PT ;  /* 0x0000000e0500720c */ /* 0x000fc80003f01070 */
[----:B------:R-:W-:Y:S02]  /*0890*/  ISETP.LT.AND.EX P0, PT, R7, R16, PT, P0 ;  /* 0x000000100700720c */ /* 0x000fe40003f01300 */
[----:B------:R-:W-:Y:S02]  /*08a0*/  LOP3.LUT R24, R24, 0x1, RZ, 0xc0, !PT ;  /* 0x0000000118187812 */ /* 0x000fe400078ec0ff */
[----:B------:R-:W-:Y:S02]  /*08b0*/  @P3 SEL R14, R5, R14, P0 ;  /* 0x0000000e050e3207 */ /* 0x000fe40000000000 */
[----:B------:R-:W-:Y:S02]  /*08c0*/  @P1 SEL R24, R15, 0x1, !P3 ;  /* 0x000000010f181807 */ /* 0x000fe40005800000 */
[----:B------:R-:W-:Y:S02]  /*08d0*/  IADD3 R12, P4, PT, R25, UR4, RZ ;  /* 0x00000004190c7c10 */ /* 0x000fe4000ff9e0ff */
[----:B------:R-:W-:-:S02]  /*08e0*/  @P3 SEL R16, R7, R16, P0 ;  /* 0x0000001007103207 */ /* 0x000fc40000000000 */
        /* <DEDUP_REMOVED lines=8> */
[----:B------:R-:W-:Y:S02]  /*0970*/  @P3 SEL R5, R12, R5, P0 ;  /* 0x000000050c053207 */ /* 0x000fe40000000000 */
[----:B------:R-:W-:Y:S02]  /*0980*/  @P3 SEL R7, R14, R7, P0 ;  /* 0x000000070e073207 */ /* 0x000fe40000000000 */
[----:B------:R-:W-:Y:S02]  /*0990*/  @P2 SEL R4, R24, 0x1, !P3 ;  /* 0x0000000118042807 */ /* 0x000fe40005800000 */
        /* <DEDUP_REMOVED lines=8> */
[----:B------:R-:W-:Y:S02]  /*0a20*/  @P3 SEL R12, R27, R12, P0 ;  /* 0x0000000c1b0c3207 */ /* 0x000fe40000000000 */
[----:B------:R-:W-:Y:S02]  /*0a30*/  @P3 SEL R14, R5, R14, P0 ;  /* 0x0000000e050e3207 */ /* 0x000fe40000000000 */
[----:B------:R-:W-:Y:S02]  /*0a40*/  ISETP.NE.AND P0, PT, R20, RZ, PT ;  /* 0x000000ff1400720c */ /* 0x000fe40003f05270 */
[----:B------:R-:W-:-:S05]  /*0a50*/  LOP3.LUT R7, R6, 0x1, RZ, 0xc0, !PT ;  /* 0x0000000106077812 */ /* 0x000fca00078ec0ff */
[----:B------:R-:W-:Y:S02]  /*0a60*/  @P1 SEL R7, R4, 0x1, !P3 ;  /* 0x0000000104071807 */ /* 0x000fe40005800000 */
[----:B------:R-:W-:Y:S02]  /*0a70*/  SEL R6, R27, R12, !P1 ;  /* 0x0000000c1b067207 */ /* 0x000fe40004800000 */
[----:B------:R-:W-:Y:S02]  /*0a80*/  SEL R5, R5, R14, !P1 ;  /* 0x0000000e05057207 */ /* 0x000fe40004800000 */
[----:B------:R-:W-:Y:S01]  /*0a90*/  PRMT R4, R7, 0x7610, R4 ;  /* 0x0000761007047816 */ /* 0x000fe20000000004 */
[----:B------:R-:W-:Y:S06]  /*0aa0*/  @P0 BRA `(.L_x_545) ;  /* 0xfffffff800080947 */ /* 0x000fec000383ffff */
[----:B------:R-:W-:Y:S05]  /*0ab0*/  BSYNC.RECONVERGENT B3 ;  /* 0x0000000000037941 */ /* 0x000fea0003800200 */
.L_x_544:
[----:B------:R-:W-:-:S07]  /*0ac0*/  VIADD R7, R11, 0xfffffc00 ;  /* 0xfffffc000b077836 */ /* 0x000fce0000000000 */
.L_x_543:
[----:B------:R-:W-:Y:S05]  /*0ad0*/  BSYNC.RECONVERGENT B2 ;  /* 0x0000000000027941 */ /* 0x000fea0003800200 */
.L_x_542:
        /* <DEDUP_REMOVED lines=29> */
[----:B------:R-:W-:-:S04]  /*0cb0*/  @P3 SEL R20, R4, 0x1, !P4 ;  /* 0x0000000104143807 */ /* 0x000fc80006000000 */
[----:B------:R-:W-:-:S05]  /*0cc0*/  LOP3.LUT P2, RZ, R20, 0xff, RZ, 0xc0, !PT ;  /* 0x000000ff14ff7812 */ /* 0x000fca000784c0ff */
[C---:B------:R-:W-:Y:S02]  /*0cd0*/  @P4 SEL R6, R21.reuse, R6, P0 ;  /* 0x0000000615064207 */ /* 0x040fe40000000000 */
[----:B------:R-:W-:Y:S02]  /*0ce0*/  @P4 SEL R5, R22, R5, P0 ;  /* 0x0000000516054207 */ /* 0x000fe40000000000 */
[----:B---3--:R-:W-:Y:S02]  /*0cf0*/  LOP3.LUT P4, RZ, R14, 0x1, RZ, 0xc0, !PT ;  /* 0x000000010eff7812 */ /* 0x008fe4000788c0ff */
[----:B----4-:R-:W-:Y:S02]  /*0d00*/  SEL R13, R21, R6, !P3 ;  /* 0x00000006150d7207 */ /* 0x010fe40005800000 */
[----:B------:R-:W-:Y:S01]  /*0d10*/  SEL R4, R22, R5, !P3 ;  /* 0x0000000516047207 */ /* 0x000fe20005800000 */
[----:B------:R-:W-:Y:S01]  /*0d20*/  IMAD.X R5, RZ, RZ, UR7, P5 ;  /* 0x00000007ff057e24 */ /* 0x000fe2000a8e06ff */
[----:B------:R-:W-:-:S02]  /*0d30*/  ISETP.LT.U32.AND P0, PT, R16, R13, PT ;  /* 0x0000000d1000720c */ /* 0x000fc40003f01070 */
[----:B------:R-:W-:Y:S02]  /*0d40*/  LOP3.LUT R14, R14, 0x1, RZ, 0xc0, !PT ;  /* 0x000000010e0e7812 */ /* 0x000fe400078ec0ff */
[-C--:B------:R-:W-:Y:S02]  /*0d50*/  ISETP.LT.AND.EX P0, PT, R5, R4.reuse, PT, P0 ;  /* 0x000000040500720c */ /* 0x080fe40003f01300 */
[----:B------:R-:W-:Y:S02]  /*0d60*/  @P2 SEL R14, R20, 0x1, !P4 ;  /* 0x00000001140e2807 */ /* 0x000fe40006000000 */
[----:B------:R-:W-:Y:S02]  /*0d70*/  @P4 SEL R13, R16, R13, P0 ;  /* 0x0000000d100d4207 */ /* 0x000fe40000000000 */
[----:B------:R-:W-:Y:S02]  /*0d80*/  IADD3 R3, P5, PT, R15, UR6, RZ ;  /* 0x000000060f037c10 */ /* 0x000fe4000ffbe0ff */
[----:B------:R-:W-:-:S02]  /*0d90*/  @P4 SEL R4, R5, R4, P0 ;  /* 0x0000000405044207 */ /* 0x000fc40000000000 */
        /* <DEDUP_REMOVED lines=8> */
[----:B------:R-:W-:Y:S02]  /*0e20*/  @P3 SEL R12, R14, 0x1, !P4 ;  /* 0x000000010e0c3807 */ /* 0x000fe40006000000 */
[----:B------:R-:W-:Y:S02]  /*0e30*/  @P4 SEL R16, R3, R16, P0 ;  /* 0x0000001003104207 */ /* 0x000fe40000000000 */
[----:B------:R-:W-:Y:S02]  /*0e40*/  @P4 SEL R5, R4, R5, P0 ;  /* 0x0000000504054207 */ /* 0x000fe40000000000 */
        /* <DEDUP_REMOVED lines=9> */
[C---:B------:R-:W-:Y:S02]  /*0ee0*/  @P4 SEL R4, R5.reuse, R4, P0 ;  /* 0x0000000405044207 */ /* 0x040fe40000000000 */
[----:B------:R-:W-:Y:S02]  /*0ef0*/  @P4 SEL R3, R6, R3, P0 ;  /* 0x0000000306034207 */ /* 0x000fe40000000000 */
[----:B------:R-:W-:Y:S02]  /*0f00*/  @P2 SEL R2, R12, 0x1, !P4 ;  /* 0x000000010c022807 */ /* 0x000fe40006000000 */
[----:B------:R-:W-:Y:S02]  /*0f10*/  SEL R5, R5, R4, !P2 ;  /* 0x0000000405057207 */ /* 0x000fe40005000000 */
[----:B------:R-:W-:Y:S02]  /*0f20*/  SEL R6, R6, R3, !P2 ;  /* 0x0000000306067207 */ /* 0x000fe40005000000 */
[----:B------:R-:W-:-:S07]  /*0f30*/  PRMT R4, R2, 0x7610, R4 ;  /* 0x0000761002047816 */ /* 0x000fce0000000004 */
.L_x_547:
[----:B------:R-:W-:Y:S05]  /*0f40*/  BSYNC.RECONVERGENT B2 ;  /* 0x0000000000027941 */ /* 0x000fea0003800200 */
.L_x_546:
        /* <DEDUP_REMOVED lines=21> */
[----:B------:R-:W-:Y:S02]  /*10a0*/  @P2 SEL R15, R4, 0x1, !P4 ;  /* 0x00000001040f2807 */ /* 0x000fe40006000000 */
[C---:B---3--:R-:W-:Y:S02]  /*10b0*/  LOP3.LUT P3, RZ, R3.reuse, 0x1, RZ, 0xc0, !PT ;  /* 0x0000000103ff7812 */ /* 0x048fe4000786c0ff */
[----:B------:R-:W-:-:S05]  /*10c0*/  LOP3.LUT R3, R3, 0x1, RZ, 0xc0, !PT ;  /* 0x0000000103037812 */ /* 0x000fca00078ec0ff */
[----:B------:R-:W-:Y:S02]  /*10d0*/  @P4 SEL R6, R11, R6, P0 ;  /* 0x000000060b064207 */ /* 0x000fe40000000000 */
[C---:B------:R-:W-:Y:S02]  /*10e0*/  @P4 SEL R5, R14.reuse, R5, P0 ;  /* 0x000000050e054207 */ /* 0x040fe40000000000 */
[----:B------:R-:W-:Y:S02]  /*10f0*/  IADD3 R17, P0, PT, R17, UR6, RZ ;  /* 0x0000000611117c10 */ /* 0x000fe4000ff1e0ff */
[----:B------:R-:W-:Y:S02]  /*1100*/  SEL R6, R11, R6, !P2 ;  /* 0x000000060b067207 */ /* 0x000fe40005000000 */
[----:B------:R-:W-:Y:S01]  /*1110*/  SEL R5, R14, R5, !P2 ;  /* 0x000000050e057207 */ /* 0x000fe20005000000 */
[----:B------:R-:W-:Y:S01]  /*1120*/  IMAD.X R2, RZ, RZ, UR7, P0 ;  /* 0x00000007ff027e24 */ /* 0x000fe200080e06ff */
[----:B------:R-:W-:-:S02]  /*1130*/  LOP3.LUT P2, RZ, R15, 0xff, RZ, 0xc0, !PT ;  /* 0x000000ff0fff7812 */ /* 0x000fc4000784c0ff */
[----:B------:R-:W-:-:S04]  /*1140*/  ISETP.LT.U32.AND P0, PT, R17, R6, PT ;  /* 0x000000061100720c */ /* 0x000fc80003f01070 */
[----:B------:R-:W-:-:S04]  /*1150*/  ISETP.LT.AND.EX P0, PT, R2, R5, PT, P0 ;  /* 0x000000050200720c */ /* 0x000fc80003f01300 */
[----:B------:R-:W-:Y:S02]  /*1160*/  @P3 SEL R6, R17, R6, P0 ;  /* 0x0000000611063207 */ /* 0x000fe40000000000 */
[C---:B------:R-:W-:Y:S02]  /*1170*/  @P3 SEL R5, R2.reuse, R5, P0 ;  /* 0x0000000502053207 */ /* 0x040fe40000000000 */
[----:B------:R-:W-:Y:S02]  /*1180*/  @P2 SEL R3, R15, 0x1, !P3 ;  /* 0x000000010f032807 */ /* 0x000fe40005800000 */
[----:B------:R-:W-:Y:S02]  /*1190*/  SEL R6, R17, R6, !P2 ;  /* 0x0000000611067207 */ /* 0x000fe40005000000 */
[----:B------:R-:W-:Y:S02]  /*11a0*/  SEL R5, R2, R5, !P2 ;  /* 0x0000000502057207 */ /* 0x000fe40005000000 */
[----:B------:R-:W-:-:S07]  /*11b0*/  PRMT R4, R3, 0x7610, R4 ;  /* 0x0000761003047816 */ /* 0x000fce0000000004 */
.L_x_549:
[----:B------:R-:W-:Y:S05]  /*11c0*/  BSYNC.RECONVERGENT B2 ;  /* 0x0000000000027941 */ /* 0x000fea0003800200 */
.L_x_548:
        /* <DEDUP_REMOVED lines=19> */
.L_x_541:
[----:B------:R-:W-:Y:S05]  /*1300*/  BSYNC.RECONVERGENT B1 ;  /* 0x0000000000017941 */ /* 0x000fea0003800200 */
.L_x_540:
        /* <DEDUP_REMOVED lines=26> */
.L_x_552:
[----:B------:R-:W-:Y:S05]  /*14b0*/  BSYNC.RECONVERGENT B1 ;  /* 0x0000000000017941 */ /* 0x000fea0003800200 */
.L_x_551:
        /* <DEDUP_REMOVED lines=23> */
.L_x_554:
[----:B------:R-:W-:Y:S05]  /*1630*/  BSYNC.RECONVERGENT B1 ;  /* 0x0000000000017941 */ /* 0x000fea0003800200 */
.L_x_553:
        /* <DEDUP_REMOVED lines=20> */
.L_x_556:
[----:B------:R-:W-:Y:S05]  /*1780*/  BSYNC.RECONVERGENT B1 ;  /* 0x0000000000017941 */ /* 0x000fea0003800200 */
.L_x_555:
        /* <DEDUP_REMOVED lines=20> */
.L_x_558:
[----:B------:R-:W-:Y:S05]  /*18d0*/  BSYNC.RECONVERGENT B1 ;  /* 0x0000000000017941 */ /* 0x000fea0003800200 */
.L_x_557:
        /* <DEDUP_REMOVED lines=20> */
.L_x_560:
[----:B------:R-:W-:Y:S05]  /*1a20*/  BSYNC.RECONVERGENT B1 ;  /* 0x0000000000017941 */ /* 0x000fea0003800200 */
.L_x_559:
        /* <DEDUP_REMOVED lines=11> */
.L_x_562:
[----:B------:R-:W-:Y:S05]  /*1ae0*/  BSYNC.RECONVERGENT B1 ;  /* 0x0000000000017941 */ /* 0x000fea0003800200 */
.L_x_561:
        /* <DEDUP_REMOVED lines=85> */
.L_x_550:
        /* <DEDUP_REMOVED lines=36> */
.L_x_565:
[----:B------:R-:W-:Y:S05]  /*2280*/  BSYNC.RECONVERGENT B1 ;  /* 0x0000000000017941 */ /* 0x000fea0003800200 */
.L_x_564:
        /* <DEDUP_REMOVED lines=21> */
.L_x_567:
[----:B------:R-:W-:Y:S05]  /*23e0*/  BSYNC.RECONVERGENT B1 ;  /* 0x0000000000017941 */ /* 0x000fea0003800200 */
.L_x_566:
        /* <DEDUP_REMOVED lines=20> */
.L_x_569:
[----:B------:R-:W-:Y:S05]  /*2530*/  BSYNC.RECONVERGENT B1 ;  /* 0x0000000000017941 */ /* 0x000fea0003800200 */
.L_x_568:
        /* <DEDUP_REMOVED lines=20> */
.L_x_571:
[----:B------:R-:W-:Y:S05]  /*2680*/  BSYNC.RECONVERGENT B1 ;  /* 0x0000000000017941 */ /* 0x000fea0003800200 */
.L_x_570:
        /* <DEDUP_REMOVED lines=20> */
.L_x_573:
[----:B------:R-:W-:Y:S05]  /*27d0*/  BSYNC.RECONVERGENT B1 ;  /* 0x0000000000017941 */ /* 0x000fea0003800200 */
.L_x_572:
        /* <DEDUP_REMOVED lines=11> */
.L_x_575:
[----:B------:R-:W-:Y:S05]  /*2890*/  BSYNC.RECONVERGENT B1 ;  /* 0x0000000000017941 */ /* 0x000fea0003800200 */
.L_x_574:
        /* <DEDUP_REMOVED lines=23> */
.L_x_576:
        /* <DEDUP_REMOVED lines=17> */
.L_x_577:
        /* <DEDUP_REMOVED lines=17> */
.L_x_578:
        /* <DEDUP_REMOVED lines=17> */
.L_x_579:
        /* <DEDUP_REMOVED lines=16> */
.L_x_580:
        /* <DEDUP_REMOVED lines=16> */
.L_x_581:
        /* <DEDUP_REMOVED lines=17> */
.L_x_539:
        /* <DEDUP_REMOVED lines=12> */
[----:B0-----:R-:W-:Y:S01]  /*3110*/  IADD3 R17, P1, PT, R10, UR6, RZ ;  /* 0x000000060a117c10 */ /* 0x001fe2000ff3e0ff */
[----:B------:R-:W-:-:S04]  /*3120*/  IMAD.U32 R8, RZ, RZ, UR7 ;  /* 0x00000007ff087e24 */ /* 0x000fc8000f8e00ff */
[----:B-1----:R-:W-:Y:S01]  /*3130*/  IMAD.X R2, RZ, RZ, R8, P1 ;  /* 0x000000ffff027224 */ /* 0x002fe200008e0608 */
[----:B--2---:R-:W-:-:S04]  /*3140*/  LOP3.LUT R6, R4, 0x1, RZ, 0xc0, !PT ;  /* 0x0000000104067812 */ /* 0x004fc800078ec0ff */
[----:B------:R-:W-:Y:S01]  /*3150*/  ISETP.NE.U32.AND P0, PT, R6, 0x1, PT ;  /* 0x000000010600780c */ /* 0x000fe20003f05070 */
[----:B------:R-:W-:Y:S01]  /*3160*/  VIADD R6, R7, 0x200 ;  /* 0x0000020007067836 */ /* 0x000fe20000000000 */
[----:B---3--:R-:W-:Y:S02]  /*3170*/  LOP3.LUT R11, R11, 0x1, RZ, 0xc0, !PT ;  /* 0x000000010b0b7812 */ /* 0x008fe400078ec0ff */
[----:B------:R-:W-:Y:S02]  /*3180*/  SEL R14, R7, R14, !P0 ;  /* 0x0000000e070e7207 */ /* 0x000fe40004000000 */
[-C--:B------:R-:W-:Y:S02]  /*3190*/  IADD3 R15, P2, PT, R6, R17.reuse, RZ ;  /* 0x00000011060f7210 */ /* 0x080fe40007f5e0ff */
[----:B------:R-:W-:Y:S02]  /*31a0*/  IADD3 R6, P3, PT, R14, R17, RZ ;  /* 0x000000110e067210 */ /* 0x000fe40007f7e0ff */
[----:B------:R-:W-:Y:S01]  /*31b0*/  ISETP.NE.U32.AND P0, PT, R11, 0x1, PT ;  /* 0x000000010b00780c */ /* 0x000fe20003f05070 */
[--C-:B------:R-:W-:Y:S01]  /*31c0*/  IMAD.X R11, RZ, RZ, R2.reuse, P2 ;  /* 0x000000ffff0b7224 */ /* 0x100fe200010e0602 */
[----:B------:R-:W-:Y:S01]  /*31d0*/  ISETP.LT.U32.AND P1, PT, R15, R6, PT ;  /* 0x000000060f00720c */ /* 0x000fe20003f21070 */
[----:B------:R-:W-:Y:S01]  /*31e0*/  IMAD.X R2, RZ, RZ, R2, P3 ;  /* 0x000000ffff027224 */ /* 0x000fe200018e0602 */
[----:B----4-:R-:W-:-:S02]  /*31f0*/  LOP3.LUT R5, R4, 0x1, R5, 0xc8, !PT ;  /* 0x0000000104057812 */ /* 0x010fc400078ec805 */
[----:B------:R-:W-:Y:S02]  /*3200*/  IADD3 R3, P4, PT, R15, 0x100, RZ ;  /* 0x000001000f037810 */ /* 0x000fe40007f9e0ff */
[----:B------:R-:W-:Y:S02]  /*3210*/  ISETP.LT.AND.EX P1, PT, R11, R2, PT, P1 ;  /* 0x000000020b00720c */ /* 0x000fe40003f21310 */
[----:B------:R-:W-:Y:S02]  /*3220*/  ISETP.NE.U32.AND P3, PT, R5, 0x1, PT ;  /* 0x000000010500780c */ /* 0x000fe40003f65070 */
[----:B-----5:R-:W-:Y:S02]  /*3230*/  LOP3.LUT P2, RZ, R12, 0x1, RZ, 0xc0, !PT ;  /* 0x000000010cff7812 */ /* 0x020fe4000784c0ff */
[----:B------:R-:W-:Y:S02]  /*3240*/  @!P0 SEL R6, R15, R6, P1 ;  /* 0x000000060f068207 */ /* 0x000fe40000800000 */
[----:B------:R-:W-:-:S02]  /*3250*/  @!P0 SEL R2, R11, R2, P1 ;  /* 0x000000020b028207 */ /* 0x000fc40000800000 */
[----:B------:R-:W-:Y:S02]  /*3260*/  SEL R6, R6, R15, !P3 ;  /* 0x0000000f06067207 */ /* 0x000fe40005800000 */
[----:B------:R-:W-:Y:S01]  /*3270*/  SEL R2, R2, R11, !P3 ;  /* 0x0000000b02027207 */ /* 0x000fe20005800000 */
[----:B------:R-:W-:Y:S01]  /*3280*/  IMAD.X R11, RZ, RZ, R11, P4 ;  /* 0x000000ffff0b7224 */ /* 0x000fe200020e060b */
[----:B------:R-:W-:Y:S02]  /*3290*/  ISETP.GE.U32.AND P3, PT, R9, UR4, PT ;  /* 0x0000000409007c0c */ /* 0x000fe4000bf66070 */
[----:B------:R-:W-:Y:S02]  /*32a0*/  ISETP.LT.U32.AND P1, PT, R3, R6, PT ;  /* 0x000000060300720c */ /* 0x000fe40003f21070 */
[----:B------:R-:W-:Y:S02]  /*32b0*/  ISETP.NE.U32.AND P0, PT, R5, 0x1, P0 ;  /* 0x000000010500780c */ /* 0x000fe40000705070 */
[----:B------:R-:W-:-:S02]  /*32c0*/  ISETP.LT.AND.EX P1, PT, R11, R2, PT, P1 ;  /* 0x000000020b00720c */ /* 0x000fc40003f21310 */
[----:B------:R-:W-:Y:S02]  /*32d0*/  LOP3.LUT R12, R12, 0x1, RZ, 0xc0, !PT ;  /* 0x000000010c0c7812 */ /* 0x000fe400078ec0ff */
[----:B------:R-:W-:Y:S02]  /*32e0*/  @P2 SEL R6, R3, R6, P1 ;  /* 0x0000000603062207 */ /* 0x000fe40000800000 */
[----:B------:R-:W-:Y:S02]  /*32f0*/  @P2 SEL R2, R11, R2, P1 ;  /* 0x000000020b022207 */ /* 0x000fe40000800000 */
[----:B------:R-:W-:Y:S02]  /*3300*/  SEL R12, R12, 0x1, P0 ;  /* 0x000000010c0c7807 */ /* 0x000fe40000000000 */
[----:B------:R-:W-:Y:S02]  /*3310*/  SEL R6, R3, R6, P0 ;  /* 0x0000000603067207 */ /* 0x000fe40000000000 */
[----:B------:R-:W-:-:S02]  /*3320*/  SEL R5, R11, R2, P0 ;  /* 0x000000020b057207 */ /* 0x000fc40000000000 */
[----:B------:R-:W-:Y:S01]  /*3330*/  PRMT R4, R12, 0x7610, R4 ;  /* 0x000076100c047816 */ /* 0x000fe20000000004 */
[----:B------:R-:W-:Y:S06]  /*3340*/  @!P3 BRA `(.L_x_582) ;  /* 0x0000001400b0b947 */ /* 0x000fec0003800000 */
[C---:B------:R-:W-:Y:S01]  /*3350*/  VIADD R12, R10.reuse, UR4 ;  /* 0x000000040a0c7c36 */ /* 0x040fe20008000000 */
[----:B------:R-:W-:Y:S01]  /*3360*/  LOP3.LUT R2, RZ, R7, RZ, 0x33, !PT ;  /* 0x00000007ff027212 */ /* 0x000fe200078e33ff */
[C---:B------:R-:W-:Y:S01]  /*3370*/  VIADD R9, R13.reuse, 0xfffffc00 ;  /* 0xfffffc000d097836 */ /* 0x040fe20000000000 */
[----:B------:R-:W-:Y:S01]  /*3380*/  IADD3 R21, PT, PT, R10, UR4, R7 ;  /* 0x000000040a157c10 */ /* 0x000fe2000fffe007 */
[----:B------:R-:W0:Y:S01]  /*3390*/  LDCU.64 UR8, c[0x0][0x390] ;  /* 0x00007200ff0877ac */ /* 0x000e220008000a00 */
[----:B------:R-:W-:Y:S01]  /*33a0*/  IADD3 R3, PT, PT, R13, -UR4, R2 ;  /* 0x800000040d037c10 */ /* 0x000fe2000fffe002 */
[----:B------:R-:W-:Y:S01]  /*33b0*/  IMAD.MOV.U32 R11, RZ, RZ, RZ ;  /* 0x000000ffff0b7224 */ /* 0x000fe200078e00ff */
[----:B------:R-:W-:Y:S01]  /*33c0*/  ISETP.GT.U32.AND P0, PT, R12, R9, PT ;  /* 0x000000090c00720c */ /* 0x000fe20003f04070 */
[----:B------:R-:W1:Y:S01]  /*33d0*/  LDCU.64 UR12, c[0x0][0x3b8] ;  /* 0x00007700ff0c77ac */ /* 0x000e620008000a00 */
[----:B------:R-:W-:Y:S02]  /*33e0*/  VIADD R21, R21, 0x400 ;  /* 0x0000040015157836 */ /* 0x000fe40000000000 */
[----:B------:R-:W-:-:S09]  /*33f0*/  IMAD.IADD R10, R3, 0x1, -R10 ;  /* 0x00000001030a7824 */ /* 0x000fd200078e0a0a */
[----:B------:R-:W-:Y:S05]  /*3400*/  @P0 BRA `(.L_x_583) ;  /* 0x0000000400200947 */ /* 0x000fea0003800000 */
.L_x_584:
[----:B------:R-:W2:Y:S01]  /*3410*/  LDC.64 R2, c[0x0][0x380] ;  /* 0x0000e000ff027b82 */ /* 0x000ea20000000a00 */
[----:B------:R-:W-:-:S04]  /*3420*/  IMAD.IADD R15, R7, 0x1, R12 ;  /* 0x00000001070f7824 */ /* 0x000fc800078e020c */
[----:B--2---:R-:W-:-:S05]  /*3430*/  IMAD.WIDE.U32 R2, R15, 0x4, R2 ;  /* 0x000000040f027825 */ /* 0x004fca00078e0002 */
[----:B------:R-:W2:Y:S04]  /*3440*/  LDG.E.U8 R16, desc[UR10][R2.64] ;  /* 0x0000000a02107981 */ /* 0x000ea8000c1e1100 */
[----:B------:R-:W3:Y:S04]  /*3450*/  LDG.E.U8 R17, desc[UR10][R2.64+0x400] ;  /* 0x0004000a02117981 */ /* 0x000ee8000c1e1100 */
[----:B------:R-:W4:Y:S04]  /*3460*/  LDG.E.U8 R13, desc[UR10][R2.64+0x800] ;  /* 0x0008000a020d7981 */ /* 0x000f28000c1e1100 */
[----:B------:R5:W4:Y:S01]  /*3470*/  LDG.E.U8 R14, desc[UR10][R2.64+0xc00] ;  /* 0x000c000a020e7981 */ /* 0x000b22000c1e1100 */
[----:B0-----:R-:W-:Y:S01]  /*3480*/  UMOV UR6, UR8 ;  /* 0x0000000800067c82 */ /* 0x001fe20008000000 */
[----:B------:R-:W-:Y:S01]  /*3490*/  IMAD.MOV.U32 R19, RZ, RZ, R6 ;  /* 0x000000ffff137224 */ /* 0x000fe200078e0006 */
[----:B------:R-:W-:Y:S01]  /*34a0*/  IADD3 R6, P1, PT, R15, UR6, RZ ;  /* 0x000000060f067c10 */ /* 0x000fe2000ff3e0ff */
[----:B------:R-:W-:Y:S01]  /*34b0*/  IMAD.U32 R8, RZ, RZ, UR9 ;  /* 0x00000009ff087e24 */ /* 0x000fe2000f8e00ff */
[----:B------:R-:W-:Y:S01]  /*34c0*/  LOP3.LUT P3, RZ, R4, 0xff, RZ, 0xc0, !PT ;  /* 0x000000ff04ff7812 */ /* 0x000fe2000786c0ff */
[----:B------:R-:W-:Y:S01]  /*34d0*/  IMAD.MOV.U32 R18, RZ, RZ, R5 ;  /* 0x000000ffff127224 */ /* 0x000fe200078e0005 */
[C---:B------:R-:W-:Y:S01]  /*34e0*/  ISETP.LT.U32.AND P0, PT, R6.reuse, R19, PT ;  /* 0x000000130600720c */ /* 0x040fe20003f01070 */
[----:B------:R-:W-:Y:S01]  /*34f0*/  IMAD.X R5, RZ, RZ, R8, P1 ;  /* 0x000000ffff057224 */ /* 0x000fe200008e0608 */
[C---:B------:R-:W-:Y:S01]  /*3500*/  IADD3 RZ, P5, PT, R6.reuse, 0x100, RZ ;  /* 0x0000010006ff7810 */ /* 0x040fe20007fbe0ff */
[----:B------:R-:W-:Y:S01]  /*3510*/  VIADD R20, R6, 0x100 ;  /* 0x0000010006147836 */ /* 0x000fe20000000000 */
[----:B-1----:R-:W-:-:S02]  /*3520*/  UMOV UR5, UR13 ;  /* 0x0000000d00057c82 */ /* 0x002fc40008000000 */
[----:B------:R-:W-:Y:S01]  /*3530*/  ISETP.LT.AND.EX P0, PT, R5, R18, PT, P0 ;  /* 0x000000120500720c */ /* 0x000fe20003f01300 */
[----:B-----5:R-:W-:Y:S01]  /*3540*/  IMAD.X R2, RZ, RZ, R5, P5 ;  /* 0x000000ffff027224 */ /* 0x020fe200028e0605 */
[----:B------:R-:W-:Y:S01]  /*3550*/  USHF.L.U32 UR4, UR5, 0xa, URZ ;  /* 0x0000000a05047899 */ /* 0x000fe200080006ff */
[C---:B--2---:R-:W-:Y:S02]  /*3560*/  LOP3.LUT P2, RZ, R16.reuse, 0x1, RZ, 0xc0, !PT ;  /* 0x0000000110ff7812 */ /* 0x044fe4000784c0ff */
[----:B------:R-:W-:Y:S02]  /*3570*/  LOP3.LUT R16, R16, 0x1, RZ, 0xc0, !PT ;  /* 0x0000000110107812 */ /* 0x000fe400078ec0ff */
[C---:B---3--:R-:W-:Y:S02]  /*3580*/  LOP3.LUT P4, RZ, R17.reuse, 0x1, RZ, 0xc0, !PT ;  /* 0x0000000111ff7812 */ /* 0x048fe4000788c0ff */
[----:B------:R-:W-:Y:S02]  /*3590*/  @P3 SEL R16, R4, 0x1, !P2 ;  /* 0x0000000104103807 */ /* 0x000fe40005000000 */
[----:B------:R-:W-:-:S02]  /*35a0*/  LOP3.LUT R17, R17, 0x1, RZ, 0xc0, !PT ;  /* 0x0000000111117812 */ /* 0x000fc400078ec0ff */
[----:B------:R-:W-:-:S03]  /*35b0*/  LOP3.LUT P1, RZ, R16, 0xff, RZ, 0xc0, !PT ;  /* 0x000000ff10ff7812 */ /* 0x000fc6000782c0ff */
[C---:B------:R-:W-:Y:S02]  /*35c0*/  @P2 SEL R19, R6.reuse, R19, P0 ;  /* 0x0000001306132207 */ /* 0x040fe40000000000 */
[C---:B------:R-:W-:Y:S02]  /*35d0*/  @P2 SEL R18, R5.reuse, R18, P0 ;  /* 0x0000001205122207 */ /* 0x040fe40000000000 */
[----:B------:R-:W-:Y:S02]  /*35e0*/  SEL R3, R6, R19, !P3 ;  /* 0x0000001306037207 */ /* 0x000fe40005800000 */
[----:B------:R-:W-:Y:S02]  /*35f0*/  SEL R15, R5, R18, !P3 ;  /* 0x00000012050f7207 */ /* 0x000fe40005800000 */
[----:B------:R-:W-:Y:S02]  /*3600*/  ISETP.LT.U32.AND P0, PT, R20, R3, PT ;  /* 0x000000031400720c */ /* 0x000fe40003f01070 */
[----:B----4-:R-:W-:-:S02]  /*3610*/  LOP3.LUT P2, RZ, R13, 0x1, RZ, 0xc0, !PT ;  /* 0x000000010dff7812 */ /* 0x010fc4000784c0ff */
[----:B------:R-:W-:Y:S02]  /*3620*/  ISETP.LT.AND.EX P0, PT, R2, R15, PT, P0 ;  /* 0x0000000f0200720c */ /* 0x000fe40003f01300 */
[----:B------:R-:W-:Y:S02]  /*3630*/  @P1 SEL R17, R16, 0x1, !P4 ;  /* 0x0000000110111807 */ /* 0x000fe40006000000 */
        /* <DEDUP_REMOVED lines=8> */
[----:B------:R-:W-:Y:S02]  /*36c0*/  ISETP.LT.AND.EX P0, PT, R16, R15, PT, P0 ;  /* 0x0000000f1000720c */ /* 0x000fe40003f01300 */
[----:B------:R-:W-:Y:S01]  /*36d0*/  LOP3.LUT R2, R13, 0x1, RZ, 0xc0, !PT ;  /* 0x000000010d027812 */ /* 0x000fe200078ec0ff */
[----:B------:R-:W-:Y:S01]  /*36e0*/  IMAD.U32 R13, RZ, RZ, UR12 ;  /* 0x0000000cff0d7e24 */ /* 0x000fe2000f8e00ff */
[----:B------:R-:W-:-:S02]  /*36f0*/  @P2 SEL R3, R4, R3, P0 ;  /* 0x0000000304032207 */ /* 0x000fc40000000000 */
[----:B------:R-:W-:Y:S02]  /*3700*/  @P2 SEL R15, R16, R15, P0 ;  /* 0x0000000f100f2207 */ /* 0x000fe40000000000 */
[----:B------:R-:W-:Y:S02]  /*3710*/  IADD3 R6, P0, PT, R6, 0x300, RZ ;  /* 0x0000030006067810 */ /* 0x000fe40007f1e0ff */
[----:B------:R-:W-:Y:S02]  /*3720*/  SEL R15, R16, R15, !P1 ;  /* 0x0000000f100f7207 */ /* 0x000fe40004800000 */
[----:B------:R-:W-:Y:S01]  /*3730*/  @P1 SEL R2, R17, 0x1, !P2 ;  /* 0x0000000111021807 */ /* 0x000fe20005000000 */
[----:B------:R-:W-:Y:S01]  /*3740*/  IMAD.X R16, RZ, RZ, R5, P0 ;  /* 0x000000ffff107224 */ /* 0x000fe200000e0605 */
[----:B------:R-:W-:Y:S01]  /*3750*/  LOP3.LUT P2, RZ, R14, 0x1, RZ, 0xc0, !PT ;  /* 0x000000010eff7812 */ /* 0x000fe2000784c0ff */
[----:B------:R-:W-:Y:S01]  /*3760*/  IMAD.IADD R5, R13, 0x1, -R12 ;  /* 0x000000010d057824 */ /* 0x000fe200078e0a0c */
[----:B------:R-:W-:-:S02]  /*3770*/  SEL R3, R4, R3, !P1 ;  /* 0x0000000304037207 */ /* 0x000fc40004800000 */
[----:B------:R-:W-:Y:S02]  /*3780*/  LOP3.LUT P1, RZ, R2, 0xff, RZ, 0xc0, !PT ;  /* 0x000000ff02ff7812 */ /* 0x000fe4000782c0ff */
[----:B------:R-:W-:Y:S02]  /*3790*/  ISETP.GE.U32.AND P3, PT, R5, UR4, PT ;  /* 0x0000000405007c0c */ /* 0x000fe4000bf66070 */
[----:B------:R-:W-:Y:S02]  /*37a0*/  ISETP.LT.U32.AND P0, PT, R6, R3, PT ;  /* 0x000000030600720c */ /* 0x000fe40003f01070 */
[----:B------:R-:W-:Y:S02]  /*37b0*/  LOP3.LUT R4, R14, 0x1, RZ, 0xc0, !PT ;  /* 0x000000010e047812 */ /* 0x000fe400078ec0ff */
[----:B------:R-:W-:-:S04]  /*37c0*/  ISETP.LT.AND.EX P0, PT, R16, R15, PT, P0 ;  /* 0x0000000f1000720c */ /* 0x000fc80003f01300 */
[----:B------:R-:W-:Y:S02]  /*37d0*/  @P2 SEL R3, R6, R3, P0 ;  /* 0x0000000306032207 */ /* 0x000fe40000000000 */
[----:B------:R-:W-:Y:S02]  /*37e0*/  @P2 SEL R15, R16, R15, P0 ;  /* 0x0000000f100f2207 */ /* 0x000fe40000000000 */
[----:B------:R-:W-:Y:S02]  /*37f0*/  @P1 SEL R4, R2, 0x1, !P2 ;  /* 0x0000000102041807 */ /* 0x000fe40005000000 */
[----:B------:R-:W-:Y:S02]  /*3800*/  SEL R6, R6, R3, !P1 ;  /* 0x0000000306067207 */ /* 0x000fe40004800000 */
[----:B------:R-:W-:Y:S01]  /*3810*/  SEL R5, R16, R15, !P1 ;  /* 0x0000000f10057207 */ /* 0x000fe20004800000 */
[----:B------:R-:W-:Y:S06]  /*3820*/  @!P3 BRA `(.L_x_582) ;  /* 0x000000100078b947 */ /* 0x000fec0003800000 */
[----:B------:R-:W-:Y:S02]  /*3830*/  VIADD R12, R12, UR4 ;  /* 0x000000040c0c7c36 */ /* 0x000fe40008000000 */
[----:B------:R-:W-:Y:S02]  /*3840*/  VIADD R21, R21, UR4 ;  /* 0x0000000415157c36 */ /* 0x000fe40008000000 */
[----:B------:R-:W-:Y:S01]  /*3850*/  VIADD R10, R10, -UR4 ;  /* 0x800000040a0a7c36 */ /* 0x000fe20008000000 */
[----:B------:R-:W-:Y:S01]  /*3860*/  ISETP.GT.U32.AND P0, PT, R12, R9, PT ;  /* 0x000000090c00720c */ /* 0x000fe20003f04070 */
[----:B------:R-:W-:-:S12]  /*3870*/  VIADD R11, R11, 0x1 ;  /* 0x000000010b0b7836 */ /* 0x000fd80000000000 */
[----:B------:R-:W-:Y:S05]  /*3880*/  @!P0 BRA `(.L_x_584) ;  /* 0xfffffff800e08947 */ /* 0x000fea000383ffff */
.L_x_583:
[----:B------:R-:W-:Y:S01]  /*3890*/  IMAD.IADD R2, R13, 0x1, -R12 ;  /* 0x000000010d027824 */ /* 0x000fe200078e0a0c */
[----:B------:R-:W-:Y:S04]  /*38a0*/  BSSY.RECONVERGENT B1, `(.L_x_582) ;  /* 0x0000116000017945 */ /* 0x000fe80003800200 */
[----:B------:R-:W-:-:S04]  /*38b0*/  ISETP.GE.AND P0, PT, R7, R2, PT ;  /* 0x000000020700720c */ /* 0x000fc80003f06270 */
[----:B------:R-:W-:-:S13]  /*38c0*/  ISETP.GE.U32.OR P0, PT, R12, R13, P0 ;  /* 0x0000000d0c00720c */ /* 0x000fda0000706470 */
[----:B------:R-:W-:Y:S05]  /*38d0*/  @P0 BRA `(.L_x_585) ;  /* 0x0000001000480947 */ /* 0x000fea0003800000 */
[----:B------:R-:W-:Y:S01]  /*38e0*/  LOP3.LUT R2, RZ, R7, RZ, 0x33, !PT ;  /* 0x00000007ff027212 */ /* 0x000fe200078e33ff */
[----:B------:R-:W-:Y:S01]  /*38f0*/  IMAD.SHL.U32 R14, R0, 0x400, RZ ;  /* 0x00000400000e7824 */ /* 0x000fe200078e00ff */
[----:B------:R-:W-:Y:S01]  /*3900*/  BSSY.RECONVERGENT B2, `(.L_x_586) ;  /* 0x0000090000027945 */ /* 0x000fe20003800200 */
[----:B------:R-:W-:Y:S02]  /*3910*/  IMAD R11, R11, UR5, RZ ;  /* 0x000000050b0b7c24 */ /* 0x000fe4000f8e02ff */
[----:B------:R-:W-:Y:S02]  /*3920*/  IMAD.IADD R13, R2, 0x1, R13 ;  /* 0x00000001020d7824 */ /* 0x000fe400078e020d */
[----:B------:R-:W-:-:S03]  /*3930*/  IMAD.MOV.U32 R9, RZ, RZ, R7 ;  /* 0x000000ffff097224 */ /* 0x000fc600078e0007 */
[----:B------:R-:W-:-:S05]  /*3940*/  IADD3 R2, PT, PT, R13, -UR4, -R14 ;  /* 0x800000040d027c10 */ /* 0x000fca000fffe80e */
[----:B------:R-:W-:-:S05]  /*3950*/  IMAD R2, R11, -0x400, R2 ;  /* 0xfffffc000b027824 */ /* 0x000fca00078e0202 */
[C---:B------:R-:W-:Y:S02]  /*3960*/  ISETP.GE.U32.AND P0, PT, R2.reuse, 0x700, PT ;  /* 0x000007000200780c */ /* 0x040fe40003f06070 */
[----:B------:R-:W-:-:S04]  /*3970*/  LEA.HI R20, R2, 0x1, RZ, 0x18 ;  /* 0x0000000102147811 */ /* 0x000fc800078fc0ff */
[----:B------:R-:W-:-:S07]  /*3980*/  LOP3.LUT R23, R20, 0x7, RZ, 0xc0, !PT ;  /* 0x0000000714177812 */ /* 0x000fce00078ec0ff */
[----:B------:R-:W-:Y:S05]  /*3990*/  @!P0 BRA `(.L_x_587) ;  /* 0x0000000800188947 */ /* 0x000fea0003800000 */
[----:B------:R-:W2:Y:S01]  /*39a0*/  LDC.64 R2, c[0x0][0x380] ;  /* 0x0000e000ff027b82 */ /* 0x000ea20000000a00 */
[----:B------:R-:W-:Y:S01]  /*39b0*/  LEA.HI R10, R10, 0x1, RZ, 0x18 ;  /* 0x000000010a0a7811 */ /* 0x000fe200078fc0ff */
[----:B------:R-:W-:Y:S01]  /*39c0*/  BSSY.RECONVERGENT B3, `(.L_x_588) ;  /* 0x0000082000037945 */ /* 0x000fe20003800200 */
[----:B------:R-:W-:Y:S02]  /*39d0*/  LOP3.LUT R9, R7, 0x400, RZ, 0xfc, !PT ;  /* 0x0000040007097812 */ /* 0x000fe400078efcff */
[----:B------:R-:W-:-:S05]  /*39e0*/  LOP3.LUT R10, R10, 0x1fffff8, RZ, 0xc0, !PT ;  /* 0x01fffff80a0a7812 */ /* 0x000fca00078ec0ff */
[----:B------:R-:W-:-:S07]  /*39f0*/  IMAD.MOV R22, RZ, RZ, -R10 ;  /* 0x000000ffff167224 */ /* 0x000fce00078e0a0a */
.L_x_589:
[----:B------:R-:W-:-:S04]  /*3a00*/  VIADD R27, R21, 0xfffffc00 ;  /* 0xfffffc00151b7836 */ /* 0x000fc80000000000 */
[----:B--2---:R-:W-:-:S06]  /*3a10*/  IMAD.WIDE.U32 R10, R27, 0x4, R2 ;  /* 0x000000041b0a7825 */ /* 0x004fcc00078e0002 */
[----:B------:R2:W3:Y:S01]  /*3a20*/  LDG.E.U8 R10, desc[UR10][R10.64] ;  /* 0x0000000a0a0a7981 */ /* 0x0004e2000c1e1100 */
[----:B------:R-:W-:-:S04]  /*3a30*/  VIADD R29, R21, 0xfffffd00 ;  /* 0xfffffd00151d7836 */ /* 0x000fc80000000000 */
[----:B------:R-:W-:-:S06]  /*3a40*/  IMAD.WIDE.U32 R14, R29, 0x4, R2 ;  /* 0x000000041d0e7825 */ /* 0x000fcc00078e0002 */
[----:B------:R4:W5:Y:S01]  /*3a50*/  LDG.E.U8 R14, desc[UR10][R14.64] ;  /* 0x0000000a0e0e7981 */ /* 0x000962000c1e1100 */
        /* <DEDUP_REMOVED lines=9> */
[----:B--2---:R-:W-:Y:S02]  /*3af0*/  IMAD.MOV.U32 R11, RZ, RZ, R5 ;  /* 0x000000ffff0b7224 */ /* 0x004fe400078e0005 */
[----:B------:R-:W-:Y:S01]  /*3b00*/  IMAD.X R26, RZ, RZ, R8, P1 ;  /* 0x000000ffff1a7224 */ /* 0x000fe200008e0608 */
[----:B------:R-:W-:-:S04]  /*3b10*/  ISETP.LT.U32.AND P0, PT, R27, R28, PT ;  /* 0x0000001c1b00720c */ /* 0x000fc80003f01070 */
[----:B------:R-:W-:Y:S01]  /*3b20*/  ISETP.LT.AND.EX P0, PT, R26, R11, PT, P0 ;  /* 0x0000000b1a00720c */ /* 0x000fe20003f01300 */
[----:B----4-:R-:W-:Y:S01]  /*3b30*/  VIADD R15, R21, 0x100 ;  /* 0x00000100150f7836 */ /* 0x010fe20000000000 */
[----:B------:R-:W-:Y:S01]  /*3b40*/  IADD3 R29, P4, PT, R29, UR6, RZ ;  /* 0x000000061d1d7c10 */ /* 0x000fe2000ff9e0ff */
[C---:B0-----:R-:W-:Y:S01]  /*3b50*/  VIADD R19, R21.reuse, 0x200 ;  /* 0x0000020015137836 */ /* 0x041fe20000000000 */
[C---:B---3--:R-:W-:Y:S02]  /*3b60*/  LOP3.LUT P3, RZ, R10.reuse, 0x1, RZ, 0xc0, !PT ;  /* 0x000000010aff7812 */ /* 0x048fe4000786c0ff */
[----:B------:R-:W-:Y:S02]  /*3b70*/  LOP3.LUT R17, R10, 0x1, RZ, 0xc0, !PT ;  /* 0x000000010a117812 */ /* 0x000fe400078ec0ff */
[----:B------:R-:W-:Y:S01]  /*3b80*/  @P2 SEL R17, R4, 0x1, !P3 ;  /* 0x0000000104112807 */ /* 0x000fe20005800000 */
[----:B------:R-:W-:-:S03]  /*3b90*/  IMAD.WIDE.U32 R4, R21, 0x4, R2 ;  /* 0x0000000415047825 */ /* 0x000fc600078e0002 */
[----:B------:R-:W-:Y:S02]  /*3ba0*/  LOP3.LUT P1, RZ, R17, 0xff, RZ, 0xc0, !PT ;  /* 0x000000ff11ff7812 */ /* 0x000fe4000782c0ff */
[----:B------:R0:W2:Y:S03]  /*3bb0*/  LDG.E.U8 R6, desc[UR10][R4.64] ;  /* 0x0000000a04067981 */ /* 0x0000a6000c1e1100 */
[C---:B------:R-:W-:Y:S02]  /*3bc0*/  @P3 SEL R28, R27.reuse, R28, P0 ;  /* 0x0000001c1b1c3207 */ /* 0x040fe40000000000 */
[----:B------:R-:W-:Y:S02]  /*3bd0*/  @P3 SEL R11, R26, R11, P0 ;  /* 0x0000000b1a0b3207 */ /* 0x000fe40000000000 */
[----:B-----5:R-:W-:Y:S02]  /*3be0*/  LOP3.LUT P3, RZ, R14, 0x1, RZ, 0xc0, !PT ;  /* 0x000000010eff7812 */ /* 0x020fe4000786c0ff */
[----:B------:R-:W-:Y:S01]  /*3bf0*/  SEL R10, R27, R28, !P2 ;  /* 0x0000001c1b0a7207 */ /* 0x000fe20005000000 */
[----:B0-----:R-:W-:Y:S01]  /*3c00*/  IMAD.WIDE.U32 R4, R15, 0x4, R2 ;  /* 0x000000040f047825 */ /* 0x001fe200078e0002 */
[----:B------:R-:W-:-:S02]  /*3c10*/  SEL R11, R26, R11, !P2 ;  /* 0x0000000b1a0b7207 */ /* 0x000fc40005000000 */
[----:B------:R-:W-:Y:S01]  /*3c20*/  ISETP.LT.U32.AND P0, PT, R29, R10, PT ;  /* 0x0000000a1d00720c */ /* 0x000fe20003f01070 */
[----:B------:R-:W-:Y:S01]  /*3c30*/  IMAD.X R26, RZ, RZ, R8, P4 ;  /* 0x000000ffff1a7224 */ /* 0x000fe200020e0608 */
[----:B------:R-:W-:Y:S02]  /*3c40*/  LOP3.LUT R14, R14, 0x1, RZ, 0xc0, !PT ;  /* 0x000000010e0e7812 */ /* 0x000fe400078ec0ff */
[----:B------:R-:W-:Y:S02]  /*3c50*/  @P1 SEL R14, R17, 0x1, !P3 ;  /* 0x00000001110e1807 */ /* 0x000fe40005800000 */
[----:B------:R0:W3:Y:S01]  /*3c60*/  LDG.E.U8 R17, desc[UR10][R4.64] ;  /* 0x0000000a04117981 */ /* 0x0000e2000c1e1100 */
[----:B------:R-:W-:-:S04]  /*3c70*/  ISETP.LT.AND.EX P0, PT, R26, R11, PT, P0 ;  /* 0x0000000b1a00720c */ /* 0x000fc80003f01300 */
[C---:B------:R-:W-:Y:S02]  /*3c80*/  @P3 SEL R10, R29.reuse, R10, P0 ;  /* 0x0000000a1d0a3207 */ /* 0x040fe40000000000 */
[C---:B------:R-:W-:Y:S02]  /*3c90*/  @P3 SEL R11, R26.reuse, R11, P0 ;  /* 0x0000000b1a0b3207 */ /* 0x040fe40000000000 */
[----:B------:R-:W-:Y:S02]  /*3ca0*/  SEL R28, R29, R10, !P1 ;  /* 0x0000000a1d1c7207 */ /* 0x000fe40004800000 */
[----:B------:R-:W-:Y:S01]  /*3cb0*/  SEL R26, R26, R11, !P1 ;  /* 0x0000000b1a1a7207 */ /* 0x000fe20004800000 */
[----:B------:R-:W-:-:S06]  /*3cc0*/  IMAD.WIDE.U32 R10, R19, 0x4, R2 ;  /* 0x00000004130a7825 */ /* 0x000fcc00078e0002 */
[----:B------:R4:W5:Y:S01]  /*3cd0*/  LDG.E.U8 R10, desc[UR10][R10.64] ;  /* 0x0000000a0a0a7981 */ /* 0x000962000c1e1100 */
[----:B------:R-:W-:-:S04]  /*3ce0*/  VIADD R29, R21, 0x300 ;  /* 0x00000300151d7836 */ /* 0x000fc80000000000 */
[----:B0-----:R-:W-:-:S06]  /*3cf0*/  IMAD.WIDE.U32 R4, R29, 0x4, R2 ;  /* 0x000000041d047825 */ /* 0x001fcc00078e0002 */
[----:B------:R0:W5:Y:S01]  /*3d00*/  LDG.E.U8 R4, desc[UR10][R4.64] ;  /* 0x0000000a04047981 */ /* 0x000162000c1e1100 */
[----:B------:R-:W-:Y:S02]  /*3d10*/  LOP3.LUT P2, RZ, R14, 0xff, RZ, 0xc0, !PT ;  /* 0x000000ff0eff7812 */ /* 0x000fe4000784c0ff */
[----:B------:R-:W-:Y:S02]  /*3d20*/  IADD3 R24, P1, PT, R24, UR6, RZ ;  /* 0x0000000618187c10 */ /* 0x000fe4000ff3e0ff */
[----:B------:R-:W-:Y:S02]  /*3d30*/  LOP3.LUT P3, RZ, R16, 0x1, RZ, 0xc0, !PT ;  /* 0x0000000110ff7812 */ /* 0x000fe4000786c0ff */
[----:B------:R-:W-:Y:S01]  /*3d40*/  ISETP.LT.U32.AND P0, PT, R24, R28, PT ;  /* 0x0000001c1800720c */ /* 0x000fe20003f01070 */
[----:B------:R-:W-:Y:S01]  /*3d50*/  IMAD.X R27, RZ, RZ, R8, P1 ;  /* 0x000000ffff1b7224 */ /* 0x000fe200008e0608 */
[----:B------:R-:W-:-:S04]  /*3d60*/  LOP3.LUT R16, R16, 0x1, RZ, 0xc0, !PT ;  /* 0x0000000110107812 */ /* 0x000fc800078ec0ff */
[----:B------:R-:W-:Y:S02]  /*3d70*/  ISETP.LT.AND.EX P0, PT, R27, R26, PT, P0 ;  /* 0x0000001a1b00720c */ /* 0x000fe40003f01300 */
[----:B------:R-:W-:-:S03]  /*3d80*/  @P2 SEL R16, R14, 0x1, !P3 ;  /* 0x000000010e102807 */ /* 0x000fc60005800000 */
[----:B------:R-:W-:Y:S02]  /*3d90*/  @P3 SEL R28, R24, R28, P0 ;  /* 0x0000001c181c3207 */ /* 0x000fe40000000000 */
[----:B------:R-:W-:Y:S02]  /*3da0*/  IADD3 R25, P4, PT, R25, UR6, RZ ;  /* 0x0000000619197c10 */ /* 0x000fe4000ff9e0ff */
[----:B------:R-:W-:Y:S02]  /*3db0*/  LOP3.LUT P1, RZ, R16, 0xff, RZ, 0xc0, !PT ;  /* 0x000000ff10ff7812 */ /* 0x000fe4000782c0ff */
[C---:B------:R-:W-:Y:S02]  /*3dc0*/  @P3 SEL R26, R27.reuse, R26, P0 ;  /* 0x0000001a1b1a3207 */ /* 0x040fe40000000000 */
[----:B------:R-:W-:Y:S02]  /*3dd0*/  LOP3.LUT P3, RZ, R18, 0x1, RZ, 0xc0, !PT ;  /* 0x0000000112ff7812 */ /* 0x000fe4000786c0ff */
[----:B------:R-:W-:Y:S01]  /*3de0*/  SEL R14, R24, R28, !P2 ;  /* 0x0000001c180e7207 */ /* 0x000fe20005000000 */
[----:B----4-:R-:W-:Y:S01]  /*3df0*/  IMAD.X R11, RZ, RZ, R8, P4 ;  /* 0x000000ffff0b7224 */ /* 0x010fe200020e0608 */
[----:B------:R-:W-:-:S02]  /*3e00*/  SEL R26, R27, R26, !P2 ;  /* 0x0000001a1b1a7207 */ /* 0x000fc40005000000 */
[----:B------:R-:W-:Y:S02]  /*3e10*/  ISETP.LT.U32.AND P0, PT, R25, R14, PT ;  /* 0x0000000e1900720c */ /* 0x000fe40003f01070 */
[----:B------:R-:W-:Y:S02]  /*3e20*/  LOP3.LUT R18, R18, 0x1, RZ, 0xc0, !PT ;  /* 0x0000000112127812 */ /* 0x000fe400078ec0ff */
[----:B------:R-:W-:Y:S02]  /*3e30*/  ISETP.LT.AND.EX P0, PT, R11, R26, PT, P0 ;  /* 0x0000001a0b00720c */ /* 0x000fe40003f01300 */
[----:B------:R-:W-:Y:S02]  /*3e40*/  @P1 SEL R18, R16, 0x1, !P3 ;  /* 0x0000000110121807 */ /* 0x000fe40005800000 */
[----:B------:R-:W-:Y:S02]  /*3e50*/  @P3 SEL R14, R25, R14, P0 ;  /* 0x0000000e190e3207 */ /* 0x000fe40000000000 */
[----:B------:R-:W-:-:S02]  /*3e60*/  @P3 SEL R26, R11, R26, P0 ;  /* 0x0000001a0b1a3207 */ /* 0x000fc40000000000 */
        /* <DEDUP_REMOVED lines=15> */
[----:B------:R-:W-:Y:S02]  /*3f60*/  @P3 SEL R5, R16, R5, P0 ;  /* 0x0000000510053207 */ /* 0x000fe40000000000 */
[----:B------:R-:W-:Y:S02]  /*3f70*/  @P3 SEL R11, R14, R11, P0 ;  /* 0x0000000b0e0b3207 */ /* 0x000fe40000000000 */
[----:B------:R-:W-:Y:S02]  /*3f80*/  SEL R16, R16, R5, !P2 ;  /* 0x0000000510107207 */ /* 0x000fe40005000000 */
[----:B---3--:R-:W-:Y:S01]  /*3f90*/  LOP3.LUT P3, RZ, R17, 0x1, RZ, 0xc0, !PT ;  /* 0x0000000111ff7812 */ /* 0x008fe2000786c0ff */
[----:B------:R-:W-:Y:S01]  /*3fa0*/  IMAD.X R5, RZ, RZ, R8, P4 ;  /* 0x000000ffff057224 */ /* 0x000fe200020e0608 */
[----:B------:R-:W-:Y:S02]  /*3fb0*/  SEL R14, R14, R11, !P2 ;  /* 0x0000000b0e0e7207 */ /* 0x000fe40005000000 */
[----:B------:R-:W-:-:S04]  /*3fc0*/  ISETP.LT.U32.AND P0, PT, R15, R16, PT ;  /* 0x000000100f00720c */ /* 0x000fc80003f01070 */
[----:B------:R-:W-:Y:S02]  /*3fd0*/  ISETP.LT.AND.EX P0, PT, R5, R14, PT, P0 ;  /* 0x0000000e0500720c */ /* 0x000fe40003f01300 */
[----:B------:R-:W-:Y:S02]  /*3fe0*/  LOP3.LUT R17, R17, 0x1, RZ, 0xc0, !PT ;  /* 0x0000000111117812 */ /* 0x000fe400078ec0ff */
[----:B------:R-:W-:Y:S02]  /*3ff0*/  @P1 SEL R17, R6, 0x1, !P3 ;  /* 0x0000000106111807 */ /* 0x000fe40005800000 */
[----:B------:R-:W-:Y:S02]  /*4000*/  @P3 SEL R16, R15, R16, P0 ;  /* 0x000000100f103207 */ /* 0x000fe40000000000 */
[----:B------:R-:W-:Y:S02]  /*4010*/  IADD3 R11, P4, PT, R19, UR6, RZ ;  /* 0x00000006130b7c10 */ /* 0x000fe4000ff9e0ff */
[----:B------:R-:W-:-:S02]  /*4020*/  @P3 SEL R14, R5, R14, P0 ;  /* 0x0000000e050e3207 */ /* 0x000fc40000000000 */
[----:B-----5:R-:W-:Y:S02]  /*4030*/  LOP3.LUT P3, RZ, R10, 0x1, RZ, 0xc0, !PT ;  /* 0x000000010aff7812 */ /* 0x020fe4000786c0ff */
[----:B------:R-:W-:Y:S02]  /*4040*/  SEL R16, R15, R16, !P1 ;  /* 0x000000100f107207 */ /* 0x000fe40004800000 */
[----:B------:R-:W-:Y:S02]  /*4050*/  LOP3.LUT P2, RZ, R17, 0xff, RZ, 0xc0, !PT ;  /* 0x000000ff11ff7812 */ /* 0x000fe4000784c0ff */
[----:B------:R-:W-:Y:S01]  /*4060*/  SEL R5, R5, R14, !P1 ;  /* 0x0000000e05057207 */ /* 0x000fe20004800000 */
[----:B------:R-:W-:Y:S01]  /*4070*/  IMAD.X R14, RZ, RZ, R8, P4 ;  /* 0x000000ffff0e7224 */ /* 0x000fe200020e0608 */
[----:B------:R-:W-:-:S04]  /*4080*/  ISETP.LT.U32.AND P0, PT, R11, R16, PT ;  /* 0x000000100b00720c */ /* 0x000fc80003f01070 */
[-C--:B------:R-:W-:Y:S02]  /*4090*/  ISETP.LT.AND.EX P0, PT, R14, R5.reuse, PT, P0 ;  /* 0x000000050e00720c */ /* 0x080fe40003f01300 */
[----:B------:R-:W-:Y:S02]  /*40a0*/  LOP3.LUT R10, R10, 0x1, RZ, 0xc0, !PT ;  /* 0x000000010a0a7812 */ /* 0x000fe400078ec0ff */
[----:B------:R-:W-:Y:S02]  /*40b0*/  @P3 SEL R16, R11, R16, P0 ;  /* 0x000000100b103207 */ /* 0x000fe40000000000 */
[----:B------:R-:W-:Y:S02]  /*40c0*/  @P3 SEL R5, R14, R5, P0 ;  /* 0x000000050e053207 */ /* 0x000fe40000000000 */
[----:B------:R-:W-:Y:S02]  /*40d0*/  @P2 SEL R10, R17, 0x1, !P3 ;  /* 0x00000001110a2807 */ /* 0x000fe40005800000 */
[----:B------:R-:W-:-:S02]  /*40e0*/  IADD3 R6, P0, PT, R29, UR6, RZ ;  /* 0x000000061d067c10 */ /* 0x000fc4000ff1e0ff */
[----:B------:R-:W-:Y:S02]  /*40f0*/  LOP3.LUT P3, RZ, R4, 0x1, RZ, 0xc0, !PT ;  /* 0x0000000104ff7812 */ /* 0x000fe4000786c0ff */
[----:B------:R-:W-:Y:S02]  /*4100*/  SEL R11, R11, R16, !P2 ;  /* 0x000000100b0b7207 */ /* 0x000fe40005000000 */
[----:B------:R-:W-:Y:S01]  /*4110*/  SEL R14, R14, R5, !P2 ;  /* 0x000000050e0e7207 */ /* 0x000fe20005000000 */
[----:B------:R-:W-:Y:S01]  /*4120*/  IMAD.X R5, RZ, RZ, R8, P0 ;  /* 0x000000ffff057224 */ /* 0x000fe200000e0608 */
[----:B------:R-:W-:-:S04]  /*4130*/  ISETP.LT.U32.AND P0, PT, R6, R11, PT ;  /* 0x0000000b0600720c */ /* 0x000fc80003f01070 */
[----:B------:R-:W-:-:S04]  /*4140*/  ISETP.LT.AND.EX P0, PT, R5, R14, PT, P0 ;  /* 0x0000000e0500720c */ /* 0x000fc80003f01300 */
[----:B------:R-:W-:Y:S02]  /*4150*/  @P3 SEL R11, R6, R11, P0 ;  /* 0x0000000b060b3207 */ /* 0x000fe40000000000 */
[----:B------:R-:W-:Y:S02]  /*4160*/  @P3 SEL R14, R5, R14, P0 ;  /* 0x0000000e050e3207 */ /* 0x000fe40000000000 */
[----:B------:R-:W-:Y:S02]  /*4170*/  ISETP.NE.AND P0, PT, R22, RZ, PT ;  /* 0x000000ff1600720c */ /* 0x000fe40003f05270 */
[----:B------:R-:W-:Y:S02]  /*4180*/  LOP3.LUT P1, RZ, R10, 0xff, RZ, 0xc0, !PT ;  /* 0x000000ff0aff7812 */ /* 0x000fe4000782c0ff */
[----:B------:R-:W-:Y:S02]  /*4190*/  LOP3.LUT R4, R4, 0x1, RZ, 0xc0, !PT ;  /* 0x0000000104047812 */ /* 0x000fe400078ec0ff */
[----:B------:R-:W-:-:S02]  /*41a0*/  SEL R6, R6, R11, !P1 ;  /* 0x0000000b06067207 */ /* 0x000fc40004800000 */
[----:B------:R-:W-:-:S07]  /*41b0*/  SEL R5, R5, R14, !P1 ;  /* 0x0000000e05057207 */ /* 0x000fce0004800000 */
[----:B------:R-:W-:Y:S01]  /*41c0*/  @P1 SEL R4, R10, 0x1, !P3 ;  /* 0x000000010a041807 */ /* 0x000fe20005800000 */
[----:B------:R-:W-:Y:S06]  /*41d0*/  @P0 BRA `(.L_x_589) ;  /* 0xfffffff800080947 */ /* 0x000fec000383ffff */
[----:B-1----:R-:W-:Y:S05]  /*41e0*/  BSYNC.RECONVERGENT B3 ;  /* 0x0000000000037941 */ /* 0x002fea0003800200 */
.L_x_588:
[----:B------:R-:W-:-:S07]  /*41f0*/  VIADD R9, R9, 0xfffffc00 ;  /* 0xfffffc0009097836 */ /* 0x000fce0000000000 */
.L_x_587:
[----:B01----:R-:W-:Y:S05]  /*4200*/  BSYNC.RECONVERGENT B2 ;  /* 0x0000000000027941 */ /* 0x003fea0003800200 */
.L_x_586:
        /* <DEDUP_REMOVED lines=33> */
[----:B0-----:R-:W-:Y:S02]  /*4420*/  SEL R11, R21, R6, !P3 ;  /* 0x00000006150b7207 */ /* 0x001fe40005800000 */
[----:B------:R-:W-:Y:S01]  /*4430*/  SEL R4, R18, R5, !P3 ;  /* 0x0000000512047207 */ /* 0x000fe20005800000 */
[----:B------:R-:W-:Y:S01]  /*4440*/  IMAD.X R5, RZ, RZ, R8, P5 ;  /* 0x000000ffff057224 */ /* 0x000fe200028e0608 */
[----:B------:R-:W-:-:S02]  /*4450*/  ISETP.LT.U32.AND P0, PT, R16, R11, PT ;  /* 0x0000000b1000720c */ /* 0x000fc40003f01070 */
[----:B------:R-:W-:Y:S02]  /*4460*/  LOP3.LUT R14, R14, 0x1, RZ, 0xc0, !PT ;  /* 0x000000010e0e7812 */ /* 0x000fe400078ec0ff */
[-C--:B------:R-:W-:Y:S02]  /*4470*/  ISETP.LT.AND.EX P0, PT, R5, R4.reuse, PT, P0 ;  /* 0x000000040500720c */ /* 0x080fe40003f01300 */
[----:B------:R-:W-:Y:S02]  /*4480*/  @P2 SEL R14, R22, 0x1, !P4 ;  /* 0x00000001160e2807 */ /* 0x000fe40006000000 */
[----:B------:R-:W-:Y:S02]  /*4490*/  @P4 SEL R11, R16, R11, P0 ;  /* 0x0000000b100b4207 */ /* 0x000fe40000000000 */
[----:B-1----:R-:W-:Y:S02]  /*44a0*/  IADD3 R3, P5, PT, R19, UR6, RZ ;  /* 0x0000000613037c10 */ /* 0x002fe4000ffbe0ff */
[----:B------:R-:W-:-:S02]  /*44b0*/  @P4 SEL R4, R5, R4, P0 ;  /* 0x0000000405044207 */ /* 0x000fc40000000000 */
        /* <DEDUP_REMOVED lines=8> */
[----:B------:R-:W-:Y:S02]  /*4540*/  @P3 SEL R10, R14, 0x1, !P4 ;  /* 0x000000010e0a3807 */ /* 0x000fe40006000000 */
[----:B------:R-:W-:Y:S02]  /*4550*/  @P4 SEL R16, R3, R16, P0 ;  /* 0x0000001003104207 */ /* 0x000fe40000000000 */
[----:B------:R-:W-:Y:S02]  /*4560*/  @P4 SEL R5, R4, R5, P0 ;  /* 0x0000000504054207 */ /* 0x000fe40000000000 */
        /* <DEDUP_REMOVED lines=15> */
.L_x_591:
[----:B------:R-:W-:Y:S05]  /*4660*/  BSYNC.RECONVERGENT B2 ;  /* 0x0000000000027941 */ /* 0x000fea0003800200 */
.L_x_590:
        /* <DEDUP_REMOVED lines=28> */
[----:B------:R-:W-:Y:S01]  /*4830*/  IMAD.X R2, RZ, RZ, R8, P0 ;  /* 0x000000ffff027224 */ /* 0x000fe200000e0608 */
        /* <DEDUP_REMOVED lines=9> */
.L_x_593:
[----:B------:R-:W-:Y:S05]  /*48d0*/  BSYNC.RECONVERGENT B2 ;  /* 0x0000000000027941 */ /* 0x000fea0003800200 */
.L_x_592:
        /* <DEDUP_REMOVED lines=18> */
.L_x_585:
[----:B01----:R-:W-:Y:S05]  /*4a00*/  BSYNC.RECONVERGENT B1 ;  /* 0x0000000000017941 */ /* 0x003fea0003800200 */
.L_x_582:
        /* <DEDUP_REMOVED lines=24> */
.L_x_595:
[----:B------:R-:W-:Y:S05]  /*4b90*/  BSYNC.RECONVERGENT B1 ;  /* 0x0000000000017941 */ /* 0x000fea0003800200 */
.L_x_594:
        /* <DEDUP_REMOVED lines=23> */
.L_x_597:
[----:B------:R-:W-:Y:S05]  /*4d10*/  BSYNC.RECONVERGENT B1 ;  /* 0x0000000000017941 */ /* 0x000fea0003800200 */
.L_x_596:
        /* <DEDUP_REMOVED lines=20> */
.L_x_599:
[----:B------:R-:W-:Y:S05]  /*4e60*/  BSYNC.RECONVERGENT B1 ;  /* 0x0000000000017941 */ /* 0x000fea0003800200 */
.L_x_598:
        /* <DEDUP_REMOVED lines=20> */
.L_x_601:
[----:B------:R-:W-:Y:S05]  /*4fb0*/  BSYNC.RECONVERGENT B1 ;  /* 0x0000000000017941 */ /* 0x000fea0003800200 */
.L_x_600:
        /* <DEDUP_REMOVED lines=20> */
.L_x_603:
[----:B------:R-:W-:Y:S05]  /*5100*/  BSYNC.RECONVERGENT B1 ;  /* 0x0000000000017941 */ /* 0x000fea0003800200 */
.L_x_602:
        /* <DEDUP_REMOVED lines=12> */
.L_x_605:
[----:B------:R-:W-:Y:S05]  /*51d0*/  BSYNC.RECONVERGENT B1 ;  /* 0x0000000000017941 */ /* 0x000fea0003800200 */
.L_x_604:
        /* <DEDUP_REMOVED lines=84> */
.L_x_563:
[----:B------:R-:W-:Y:S05]  /*5720*/  BSYNC.RECONVERGENT B0 ;  /* 0x0000000000007941 */ /* 0x000fea0003800200 */
.L_x_538:
[----:B------:R-:W-:Y:S05]  /*5730*/  @P1 EXIT ;  /* 0x000000000000194d */ /* 0x000fea0003800000 */
[----:B012---:R-:W0:Y:S01]  /*5740*/  LDC.64 R2, c[0x0][0x398] ;  /* 0x0000e600ff027b82 */ /* 0x007e220000000a00 */
[----:B----4-:R-:W-:Y:S02]  /*5750*/  IMAD.MOV.U32 R7, RZ, RZ, R5 ;  /* 0x000000ffff077224 */ /* 0x010fe400078e0005 */
[----:B0-----:R-:W-:-:S05]  /*5760*/  IMAD.WIDE.U32 R2, R0, 0x10, R2 ;  /* 0x0000001000027825 */ /* 0x001fca00078e0002 */
[----:B------:R-:W-:Y:S04]  /*5770*/  STG.E.64 desc[UR10][R2.64+0x8], R6 ;  /* 0x0000080602007986 */ /* 0x000fe8000c101b0a */
[----:B------:R-:W-:Y:S01]  /*5780*/  STG.E.U8 desc[UR10][R2.64], R4 ;  /* 0x0000000402007986 */ /* 0x000fe2000c10110a */
[----:B------:R-:W-:Y:S05]  /*5790*/  EXIT ;  /* 0x000000000000794d */ /* 0x000fea0003800000 */
.L_x_606:
        /* <DEDUP_REMOVED lines=14> */
.L_x_685:


//--------------------- .text._ZN3cub18CUB_300001_SM_10006detail6reduce28DeviceReduceSingleTileKernelINS2_10policy_hubIN4cuda3std3__45tupleIJblEEEjN6thrust24THRUST_300001_SM_1000_NS8cuda_cub9__find_if7functorIS9_EEE10Policy1000ENSB_12zip_iteratorINS8_IJNSD_26transform_input_iterator_tIbNSB_6detail15normal_iteratorINSB_10device_ptrIiEEEENS7_10__not_fn_tI7is_evenEEEENSB_17counting_iteratorIlNSB_11use_defaultESU_SU_EEEEEEEPS9_jSF_S9_S9_NS7_10__identityEEEvT0_T1_T2_T3_T4_T6_ --------------------------
	.section	.text._ZN3cub18CUB_300001_SM_10006detail6reduce28DeviceReduceSingleTileKernelINS2_10policy_hubIN4cuda3std3__45tupleIJblEEEjN6thrust24THRUST_300001_SM_1000_NS8cuda_cub9__find_if7functorIS9_EEE10Policy1000ENSB_12zip_iteratorINS8_IJNSD_26transform_input_iterator_tIbNSB_6detail15normal_iteratorINSB_10device_ptrIiEEEENS7_10__not_fn_tI7is_evenEEEENSB_17counting_iteratorIlNSB_11use_defaultESU_SU_EEEEEEEPS9_jSF_S9_S9_NS7_10__identityEEEvT0_T1_T2_T3_T4_T6_,"ax",@progbits
	.align	128
        .global         _ZN3cub18CUB_300001_SM_10006detail6reduce28DeviceReduceSingleTileKernelINS2_10policy_hubIN4cuda3std3__45tupleIJblEEEjN6thrust24THRUST_300001_SM_1000_NS8cuda_cub9__find_if7functorIS9_EEE10Policy1000ENSB_12zip_iteratorINS8_IJNSD_26transform_input_iterator_tIbNSB_6detail15normal_iteratorINSB_10device_ptrIiEEEENS7_10__not_fn_tI7is_evenEEEENSB_17counting_iteratorIlNSB_11use_defaultESU_SU_EEEEEEEPS9_jSF_S9_S9_NS7_10__identityEEEvT0_T1_T2_T3_T4_T6_
        .type           _ZN3cub18CUB_300001_SM_10006detail6reduce28DeviceReduceSingleTileKernelINS2_10policy_hubIN4cuda3std3__45tupleIJblEEEjN6thrust24THRUST_300001_SM_1000_NS8cuda_cub9__find_if7functorIS9_EEE10Policy1000ENSB_12zip_iteratorINS8_IJNSD_26transform_input_iterator_tIbNSB_6detail15normal_iteratorINSB_10device_ptrIiEEEENS7_10__not_fn_tI7is_evenEEEENSB_17counting_iteratorIlNSB_11use_defaultESU_SU_EEEEEEEPS9_jSF_S9_S9_NS7_10__identityEEEvT0_T1_T2_T3_T4_T6_,@function
        .size           _ZN3cub18CUB_300001_SM_10006detail6reduce28DeviceReduceSingleTileKernelINS2_10policy_hubIN4cuda3std3__45tupleIJblEEEjN6thrust24THRUST_300001_SM_1000_NS8cuda_cub9__find_if7functorIS9_EEE10Policy1000ENSB_12zip_iteratorINS8_IJNSD_26transform_input_iterator_tIbNSB_6detail15normal_iteratorINSB_10device_ptrIiEEEENS7_10__not_fn_tI7is_evenEEEENSB_17counting_iteratorIlNSB_11use_defaultESU_SU_EEEEEEEPS9_jSF_S9_S9_NS7_10__identityEEEvT0_T1_T2_T3_T4_T6_,(.L_x_686 - _ZN3cub18CUB_300001_SM_10006detail6reduce28DeviceReduceSingleTileKernelINS2_10policy_hubIN4cuda3std3__45tupleIJblEEEjN6thrust24THRUST_300001_SM_1000_NS8cuda_cub9__find_if7functorIS9_EEE10Policy1000ENSB_12zip_iteratorINS8_IJNSD_26transform_input_iterator_tIbNSB_6detail15normal_iteratorINSB_10device_ptrIiEEEENS7_10__not_fn_tI7is_evenEEEENSB_17counting_iteratorIlNSB_11use_defaultESU_SU_EEEEEEEPS9_jSF_S9_S9_NS7_10__identityEEEvT0_T1_T2_T3_T4_T6_)
        .other          _ZN3cub18CUB_300001_SM_10006detail6reduce28DeviceReduceSingleTileKernelINS2_10policy_hubIN4cuda3std3__45tupleIJblEEEjN6thrust24THRUST_300001_SM_1000_NS8cuda_cub9__find_if7functorIS9_EEE10Policy1000ENSB_12zip_iteratorINS8_IJNSD_26transform_input_iterator_tIbNSB_6detail15normal_iteratorINSB_10device_ptrIiEEEENS7_10__not_fn_tI7is_evenEEEENSB_17counting_iteratorIlNSB_11use_defaultESU_SU_EEEEEEEPS9_jSF_S9_S9_NS7_10__identityEEEvT0_T1_T2_T3_T4_T6_,@"STO_CUDA_ENTRY STV_DEFAULT"
_ZN3cub18CUB_300001_SM_10006detail6reduce28DeviceReduceSingleTileKernelINS2_10policy_hubIN4cuda3std3__45tupleIJblEEEjN6thrust24THRUST_300001_SM_1000_NS8cuda_cub9__find_if7functorIS9_EEE10Policy1000ENSB_12zip_iteratorINS8_IJNSD_26transform_input_iterator_tIbNSB_6detail15normal_iteratorINSB_10device_ptrIiEEEENS7_10__not_fn_tI7is_evenEEEENSB_17counting_iteratorIlNSB_11use_defaultESU_SU_EEEEEEEPS9_jSF_S9_S9_NS7_10__identityEEEvT0_T1_T2_T3_T4_T6_:
.text._ZN3cub18CUB_300001_SM_10006detail6reduce28DeviceReduceSingleTileKernelINS2_10policy_hubIN4cuda3std3__45tupleIJblEEEjN6thrust24THRUST_300001_SM_1000_NS8cuda_cub9__find_if7functorIS9_EEE10Policy1000ENSB_12zip_iteratorINS8_IJNSD_26transform_input_iterator_tIbNSB_6detail15normal_iteratorINSB_10device_ptrIiEEEENS7_10__not_fn_tI7is_evenEEEENSB_17counting_iteratorIlNSB_11use_defaultESU_SU_EEEEEEEPS9_jSF_S9_S9_NS7_10__identityEEEvT0_T1_T2_T3_T4_T6_:
        /* <DEDUP_REMOVED lines=14> */
.L_x_607:
        /* <DEDUP_REMOVED lines=33> */
.L_x_614:
        /* <DEDUP_REMOVED lines=19> */
[----:B------:R-:W-:Y:S02]  /*0420*/  @P2 SEL R20, R12, 0x1, !P5 ;  /* 0x000000010c142807 */ /* 0x000fe40006800000 */
[----:B------:R-:W-:Y:S02]  /*0430*/  IADD3 R12, P6, PT, R16, 0x100, RZ ;  /* 0x00000100100c7810 */ /* 0x000fe40007fde0ff */
[----:B------:R-:W-:-:S02]  /*0440*/  LOP3.LUT P3, RZ, R20, 0xff, RZ, 0xc0, !PT ;  /* 0x000000ff14ff7812 */ /* 0x000fc4000786c0ff */
[C---:B---3--:R-:W-:Y:S01]  /*0450*/  LOP3.LUT P4, RZ, R21.reuse, 0x1, RZ, 0xc0, !PT ;  /* 0x0000000115ff7812 */ /* 0x048fe2000788c0ff */
[----:B0-----:R-:W-:Y:S01]  /*0460*/  IMAD.X R9, RZ, RZ, R13, P6 ;  /* 0x000000ffff097224 */ /* 0x001fe200030e060d */
[----:B------:R-:W-:Y:S02]  /*0470*/  LOP3.LUT R21, R21, 0x1, RZ, 0xc0, !PT ;  /* 0x0000000115157812 */ /* 0x000fe400078ec0ff */
[C---:B------:R-:W-:Y:S02]  /*0480*/  @P5 SEL R23, R16.reuse, R23, P0 ;  /* 0x0000001710175207 */ /* 0x040fe40000000000 */
[C---:B------:R-:W-:Y:S02]  /*0490*/  @P5 SEL R14, R13.reuse, R14, P0 ;  /* 0x0000000e0d0e5207 */ /* 0x040fe40000000000 */
[----:B------:R-:W-:Y:S02]  /*04a0*/  SEL R25, R16, R23, !P2 ;  /* 0x0000001710197207 */ /* 0x000fe40005000000 */
[----:B------:R-:W-:-:S02]  /*04b0*/  SEL R14, R13, R14, !P2 ;  /* 0x0000000e0d0e7207 */ /* 0x000fc40005000000 */
[-C--:B------:R-:W-:Y:S02]  /*04c0*/  ISETP.LT.U32.AND P0, PT, R12, R25.reuse, PT ;  /* 0x000000190c00720c */ /* 0x080fe40003f01070 */
[----:B------:R-:W-:Y:S02]  /*04d0*/  @P3 SEL R21, R20, 0x1, !P4 ;  /* 0x0000000114153807 */ /* 0x000fe40006000000 */
[----:B------:R-:W-:Y:S02]  /*04e0*/  ISETP.LT.AND.EX P0, PT, R9, R14, PT, P0 ;  /* 0x0000000e0900720c */ /* 0x000fe40003f01300 */
[----:B------:R-:W-:Y:S02]  /*04f0*/  LOP3.LUT P2, RZ, R21, 0xff, RZ, 0xc0, !PT ;  /* 0x000000ff15ff7812 */ /* 0x000fe4000784c0ff */
[----:B------:R-:W-:Y:S02]  /*0500*/  @P4 SEL R25, R12, R25, P0 ;  /* 0x000000190c194207 */ /* 0x000fe40000000000 */
[----:B------:R-:W-:-:S02]  /*0510*/  IADD3 R23, P5, PT, R16, 0x200, RZ ;  /* 0x0000020010177810 */ /* 0x000fc40007fbe0ff */
[C---:B------:R-:W-:Y:S02]  /*0520*/  @P4 SEL R14, R9.reuse, R14, P0 ;  /* 0x0000000e090e4207 */ /* 0x040fe40000000000 */
[----:B----4-:R-:W-:Y:S01]  /*0530*/  LOP3.LUT P4, RZ, R22, 0x1, RZ, 0xc0, !PT ;  /* 0x0000000116ff7812 */ /* 0x010fe2000788c0ff */
[----:B------:R-:W-:Y:S01]  /*0540*/  IMAD.X R8, RZ, RZ, R13, P5 ;  /* 0x000000ffff087224 */ /* 0x000fe200028e060d */
[----:B------:R-:W-:Y:S02]  /*0550*/  SEL R12, R12, R25, !P3 ;  /* 0x000000190c0c7207 */ /* 0x000fe40005800000 */
        /* <DEDUP_REMOVED lines=16> */
[----:B------:R-:W-:Y:S02]  /*0660*/  @P3 SEL R19, R22, 0x1, !P4 ;  /* 0x0000000116133807 */ /* 0x000fe40006000000 */
[----:B------:R-:W-:Y:S02]  /*0670*/  @P4 SEL R23, R14, R23, P0 ;  /* 0x000000170e174207 */ /* 0x000fe40000000000 */
[----:B------:R-:W-:Y:S02]  /*0680*/  @P4 SEL R8, R9, R8, P0 ;  /* 0x0000000809084207 */ /* 0x000fe40000000000 */
        /* <DEDUP_REMOVED lines=11> */
[----:B------:R-:W-:Y:S02]  /*0740*/  IADD3 R12, P5, PT, R16, 0x500, RZ ;  /* 0x00000500100c7810 */ /* 0x000fe40007fbe0ff */
[----:B------:R-:W-:Y:S02]  /*0750*/  @P4 SEL R9, R8, R9, P0 ;  /* 0x0000000908094207 */ /* 0x000fe40000000000 */
        /* <DEDUP_REMOVED lines=8> */
[----:B------:R-:W-:Y:S02]  /*07e0*/  @P3 SEL R17, R18, 0x1, !P4 ;  /* 0x0000000112113807 */ /* 0x000fe40006000000 */
[----:B------:R-:W-:-:S02]  /*07f0*/  @P4 SEL R21, R12, R21, P0 ;  /* 0x000000150c154207 */ /* 0x000fc40000000000 */
[----:B------:R-:W-:Y:S02]  /*0800*/  IADD3 R9, P5, PT, R16, 0x600, RZ ;  /* 0x0000060010097810 */ /* 0x000fe40007fbe0ff */
[----:B------:R-:W-:Y:S02]  /*0810*/  @P4 SEL R8, R19, R8, P0 ;  /* 0x0000000813084207 */ /* 0x000fe40000000000 */
        /* <DEDUP_REMOVED lines=11> */
[----:B------:R-:W-:-:S02]  /*08d0*/  @P2 SEL R15, R17, 0x1, !P4 ;  /* 0x00000001110f2807 */ /* 0x000fc40006000000 */
        /* <DEDUP_REMOVED lines=9> */
[----:B------:R-:W-:Y:S02]  /*0970*/  @P3 SEL R9, R16, R9, P0 ;  /* 0x0000000910093207 */ /* 0x000fe40000000000 */
[----:B------:R-:W-:Y:S02]  /*0980*/  @P3 SEL R17, R14, R17, P0 ;  /* 0x000000110e113207 */ /* 0x000fe40000000000 */
[----:B------:R-:W-:Y:S02]  /*0990*/  @P2 SEL R11, R15, 0x1, !P3 ;  /* 0x000000010f0b2807 */ /* 0x000fe40005800000 */
[----:B------:R-:W-:Y:S02]  /*09a0*/  SEL R13, R16, R9, !P2 ;  /* 0x00000009100d7207 */ /* 0x000fe40005000000 */
[----:B------:R-:W-:Y:S02]  /*09b0*/  SEL R14, R14, R17, !P2 ;  /* 0x000000110e0e7207 */ /* 0x000fe40005000000 */
[----:B------:R-:W-:Y:S01]  /*09c0*/  PRMT R12, R11, 0x7610, R12 ;  /* 0x000076100b0c7816 */ /* 0x000fe2000000000c */
[----:B------:R-:W-:Y:S06]  /*09d0*/  @P4 BRA `(.L_x_614) ;  /* 0xfffffff800444947 */ /* 0x000fec000383ffff */
.L_x_613:
[----:B------:R-:W-:Y:S05]  /*09e0*/  BSYNC.RECONVERGENT B2 ;  /* 0x0000000000027941 */ /* 0x000fea0003800200 */
.L_x_612:
        /* <DEDUP_REMOVED lines=23> */
[----:B------:R-:W-:-:S04]  /*0b60*/  @P3 SEL R6, R12, 0x1, !P4 ;  /* 0x000000010c063807 */ /* 0x000fc80006000000 */
[----:B------:R-:W-:-:S05]  /*0b70*/  LOP3.LUT P2, RZ, R6, 0xff, RZ, 0xc0, !PT ;  /* 0x000000ff06ff7812 */ /* 0x000fca000784c0ff */
[C---:B------:R-:W-:Y:S02]  /*0b80*/  @P4 SEL R13, R16.reuse, R13, P0 ;  /* 0x0000000d100d4207 */ /* 0x040fe40000000000 */
[----:B------:R-:W-:Y:S02]  /*0b90*/  @P4 SEL R14, R17, R14, P0 ;  /* 0x0000000e110e4207 */ /* 0x000fe40000000000 */
[----:B----4-:R-:W-:Y:S02]  /*0ba0*/  LOP3.LUT P4, RZ, R9, 0x1, RZ, 0xc0, !PT ;  /* 0x0000000109ff7812 */ /* 0x010fe4000788c0ff */
[----:B------:R-:W-:Y:S02]  /*0bb0*/  SEL R15, R16, R13, !P3 ;  /* 0x0000000d100f7207 */ /* 0x000fe40005800000 */
[----:B------:R-:W-:Y:S02]  /*0bc0*/  SEL R14, R17, R14, !P3 ;  /* 0x0000000e110e7207 */ /* 0x000fe40005800000 */
[----:B------:R-:W-:-:S02]  /*0bd0*/  ISETP.LT.U32.AND P0, PT, R8, R15, PT ;  /* 0x0000000f0800720c */ /* 0x000fc40003f01070 */
[----:B------:R-:W-:Y:S02]  /*0be0*/  LOP3.LUT R9, R9, 0x1, RZ, 0xc0, !PT ;  /* 0x0000000109097812 */ /* 0x000fe400078ec0ff */
[-C--:B------:R-:W-:Y:S02]  /*0bf0*/  ISETP.LT.AND.EX P0, PT, R5, R14.reuse, PT, P0 ;  /* 0x0000000e0500720c */ /* 0x080fe40003f01300 */
[----:B------:R-:W-:Y:S02]  /*0c00*/  @P2 SEL R9, R6, 0x1, !P4 ;  /* 0x0000000106092807 */ /* 0x000fe40006000000 */
[----:B------:R-:W-:Y:S02]  /*0c10*/  @P4 SEL R15, R8, R15, P0 ;  /* 0x0000000f080f4207 */ /* 0x000fe40000000000 */
[----:B------:R-:W-:Y:S01]  /*0c20*/  IADD3 R13, P5, PT, R4, UR10, RZ ;  /* 0x0000000a040d7c10 */ /* 0x000fe2000ffbe0ff */
[----:B------:R-:W-:Y:S01]  /*0c30*/  VIADD R4, R7, 0x300 ;  /* 0x0000030007047836 */ /* 0x000fe20000000000 */
[----:B------:R-:W-:Y:S01]  /*0c40*/  LOP3.LUT P3, RZ, R9, 0xff, RZ, 0xc0, !PT ;  /* 0x000000ff09ff7812 */ /* 0x000fe2000786c0ff */
[----:B------:R-:W-:Y:S01]  /*0c50*/  VIADD R7, R7, 0x400 ;  /* 0x0000040007077836 */ /* 0x000fe20000000000 */
[----:B------:R-:W-:-:S02]  /*0c60*/  @P4 SEL R14, R5, R14, P0 ;  /* 0x0000000e050e4207 */ /* 0x000fc40000000000 */
[----:B-----5:R-:W-:Y:S02]  /*0c70*/  LOP3.LUT P4, RZ, R10, 0x1, RZ, 0xc0, !PT ;  /* 0x000000010aff7812 */ /* 0x020fe4000788c0ff */
[----:B------:R-:W-:Y:S02]  /*0c80*/  SEL R6, R8, R15, !P2 ;  /* 0x0000000f08067207 */ /* 0x000fe40005000000 */
[----:B------:R-:W-:Y:S01]  /*0c90*/  SEL R8, R5, R14, !P2 ;  /* 0x0000000e05087207 */ /* 0x000fe20005000000 */
[----:B------:R-:W-:Y:S01]  /*0ca0*/  IMAD.X R5, RZ, RZ, UR11, P5 ;  /* 0x0000000bff057e24 */ /* 0x000fe2000a8e06ff */
[----:B------:R-:W-:Y:S02]  /*0cb0*/  ISETP.LT.U32.AND P0, PT, R13, R6, PT ;  /* 0x000000060d00720c */ /* 0x000fe40003f01070 */
[----:B------:R-:W-:Y:S02]  /*0cc0*/  LOP3.LUT R10, R10, 0x1, RZ, 0xc0, !PT ;  /* 0x000000010a0a7812 */ /* 0x000fe400078ec0ff */
[----:B------:R-:W-:-:S02]  /*0cd0*/  ISETP.LT.AND.EX P0, PT, R5, R8, PT, P0 ;  /* 0x000000080500720c */ /* 0x000fc40003f01300 */
[----:B------:R-:W-:Y:S02]  /*0ce0*/  @P3 SEL R10, R9, 0x1, !P4 ;  /* 0x00000001090a3807 */ /* 0x000fe40006000000 */
[----:B------:R-:W-:Y:S02]  /*0cf0*/  @P4 SEL R6, R13, R6, P0 ;  /* 0x000000060d064207 */ /* 0x000fe40000000000 */
[----:B------:R-:W-:Y:S02]  /*0d00*/  @P4 SEL R8, R5, R8, P0 ;  /* 0x0000000805084207 */ /* 0x000fe40000000000 */
        /* <DEDUP_REMOVED lines=9> */
[----:B------:R-:W-:Y:S02]  /*0da0*/  @P2 SEL R11, R10, 0x1, !P4 ;  /* 0x000000010a0b2807 */ /* 0x000fe40006000000 */
[----:B------:R-:W-:Y:S02]  /*0db0*/  @P4 SEL R13, R4, R13, P0 ;  /* 0x0000000d040d4207 */ /* 0x000fe40000000000 */
[----:B------:R-:W-:Y:S02]  /*0dc0*/  @P4 SEL R5, R14, R5, P0 ;  /* 0x000000050e054207 */ /* 0x000fe40000000000 */
[----:B------:R-:W-:Y:S02]  /*0dd0*/  SEL R13, R4, R13, !P2 ;  /* 0x0000000d040d7207 */ /* 0x000fe40005000000 */
[----:B------:R-:W-:Y:S02]  /*0de0*/  SEL R14, R14, R5, !P2 ;  /* 0x000000050e0e7207 */ /* 0x000fe40005000000 */
[----:B------:R-:W-:-:S07]  /*0df0*/  PRMT R12, R11, 0x7610, R12 ;  /* 0x000076100b0c7816 */ /* 0x000fce000000000c */
.L_x_616:
[----:B------:R-:W-:Y:S05]  /*0e00*/  BSYNC.RECONVERGENT B2 ;  /* 0x0000000000027941 */ /* 0x000fea0003800200 */
.L_x_615:
        /* <DEDUP_REMOVED lines=37> */
.L_x_618:
[----:B------:R-:W-:Y:S05]  /*1060*/  BSYNC.RECONVERGENT B2 ;  /* 0x0000000000027941 */ /* 0x000fea0003800200 */
.L_x_617:
        /* <DEDUP_REMOVED lines=18> */
.L_x_611:
[----:B------:R-:W-:Y:S05]  /*1190*/  BSYNC.RECONVERGENT B1 ;  /* 0x0000000000017941 */ /* 0x000fea0003800200 */
.L_x_610:
        /* <DEDUP_REMOVED lines=26> */
.L_x_621:
[----:B------:R-:W-:Y:S05]  /*1340*/  BSYNC.RECONVERGENT B1 ;  /* 0x0000000000017941 */ /* 0x000fea0003800200 */
.L_x_620:
        /* <DEDUP_REMOVED lines=23> */
.L_x_623:
[----:B------:R-:W-:Y:S05]  /*14c0*/  BSYNC.RECONVERGENT B1 ;  /* 0x0000000000017941 */ /* 0x000fea0003800200 */
.L_x_622:
        /* <DEDUP_REMOVED lines=20> */
.L_x_625:
[----:B------:R-:W-:Y:S05]  /*1610*/  BSYNC.RECONVERGENT B1 ;  /* 0x0000000000017941 */ /* 0x000fea0003800200 */
.L_x_624:
        /* <DEDUP_REMOVED lines=20> */
.L_x_627:
[----:B------:R-:W-:Y:S05]  /*1760*/  BSYNC.RECONVERGENT B1 ;  /* 0x0000000000017941 */ /* 0x000fea0003800200 */
.L_x_626:
        /* <DEDUP_REMOVED lines=20> */
.L_x_629:
[----:B------:R-:W-:Y:S05]  /*18b0*/  BSYNC.RECONVERGENT B1 ;  /* 0x0000000000017941 */ /* 0x000fea0003800200 */
.L_x_628:
        /* <DEDUP_REMOVED lines=12> */
.L_x_631:
[----:B------:R-:W-:Y:S05]  /*1980*/  BSYNC.RECONVERGENT B1 ;  /* 0x0000000000017941 */ /* 0x000fea0003800200 */
.L_x_630:
        /* <DEDUP_REMOVED lines=84> */
.L_x_619:
        /* <DEDUP_REMOVED lines=36> */
.L_x_634:
[----:B------:R-:W-:Y:S05]  /*2110*/  BSYNC.RECONVERGENT B1 ;  /* 0x0000000000017941 */ /* 0x000fea0003800200 */
.L_x_633:
        /* <DEDUP_REMOVED lines=21> */
.L_x_636:
[----:B------:R-:W-:Y:S05]  /*2270*/  BSYNC.RECONVERGENT B1 ;  /* 0x0000000000017941 */ /* 0x000fea0003800200 */
.L_x_635:
        /* <DEDUP_REMOVED lines=20> */
.L_x_638:
[----:B------:R-:W-:Y:S05]  /*23c0*/  BSYNC.RECONVERGENT B1 ;  /* 0x0000000000017941 */ /* 0x000fea0003800200 */
.L_x_637:
        /* <DEDUP_REMOVED lines=20> */
.L_x_640:
[----:B------:R-:W-:Y:S05]  /*2510*/  BSYNC.RECONVERGENT B1 ;  /* 0x0000000000017941 */ /* 0x000fea0003800200 */
.L_x_639:
        /* <DEDUP_REMOVED lines=20> */
.L_x_642:
[----:B------:R-:W-:Y:S05]  /*2660*/  BSYNC.RECONVERGENT B1 ;  /* 0x0000000000017941 */ /* 0x000fea0003800200 */
.L_x_641:
        /* <DEDUP_REMOVED lines=12> */
.L_x_644:
[----:B------:R-:W-:Y:S05]  /*2730*/  BSYNC.RECONVERGENT B1 ;  /* 0x0000000000017941 */ /* 0x000fea0003800200 */
.L_x_643:
        /* <DEDUP_REMOVED lines=26> */
.L_x_645:
        /* <DEDUP_REMOVED lines=16> */
.L_x_646:
        /* <DEDUP_REMOVED lines=16> */
.L_x_647:
        /* <DEDUP_REMOVED lines=16> */
.L_x_648:
        /* <DEDUP_REMOVED lines=16> */
.L_x_649:
        /* <DEDUP_REMOVED lines=16> */
.L_x_650:
        /* <DEDUP_REMOVED lines=17> */
.L_x_609:
        /* <DEDUP_REMOVED lines=37> */
[C---:B------:R-:W-:Y:S02]  /*3140*/  @P3 SEL R13, R4.reuse, R13, P1 ;  /* 0x0000000d040d3207 */ /* 0x040fe40000800000 */
[----:B------:R-:W-:Y:S02]  /*3150*/  @P3 SEL R14, R9, R14, P1 ;  /* 0x0000000e090e3207 */ /* 0x000fe40000800000 */
        /* <DEDUP_REMOVED lines=9> */
.L_x_653:
[----:B------:R-:W-:-:S05]  /*31f0*/  IMAD.WIDE.U32 R4, R16, 0x4, R2 ;  /* 0x0000000410047825 */ /* 0x000fca00078e0002 */
[----:B------:R-:W3:Y:S04]  /*3200*/  LDG.E.U8 R6, desc[UR8][R4.64] ;  /* 0x0000000804067981 */ /* 0x000ee8000c1e1100 */
[----:B------:R-:W4:Y:S04]  /*3210*/  LDG.E.U8 R7, desc[UR8][R4.64+0x400] ;  /* 0x0004000804077981 */ /* 0x000f28000c1e1100 */
[----:B------:R-:W5:Y:S04]  /*3220*/  LDG.E.U8 R8, desc[UR8][R4.64+0x800] ;  /* 0x0008000804087981 */ /* 0x000f68000c1e1100 */
[----:B------:R1:W5:Y:S01]  /*3230*/  LDG.E.U8 R9, desc[UR8][R4.64+0xc00] ;  /* 0x000c000804097981 */ /* 0x000362000c1e1100 */
[----:B------:R-:W-:-:S02]  /*3240*/  LOP3.LUT P3, RZ, R12, 0xff, RZ, 0xc0, !PT ;  /* 0x000000ff0cff7812 */ /* 0x000fc4000786c0ff */
[----:B--2---:R-:W-:-:S04]  /*3250*/  IADD3 R10, P1, P2, R15, UR6, R16 ;  /* 0x000000060f0a7c10 */ /* 0x004fc8000fa3e010 */
[C---:B------:R-:W-:Y:S02]  /*3260*/  ISETP.LT.U32.AND P0, PT, R10.reuse, R13, PT ;  /* 0x0000000d0a00720c */ /* 0x040fe40003f01070 */
[----:B------:R-:W-:Y:S02]  /*3270*/  IADD3.X R11, PT, PT, RZ, UR7, RZ, P1, P2 ;  /* 0x00000007ff0b7c10 */ /* 0x000fe40008fe44ff */
[----:B-1----:R-:W-:Y:S02]  /*3280*/  IADD3 R4, P5, PT, R10, 0x100, RZ ;  /* 0x000001000a047810 */ /* 0x002fe40007fbe0ff */
[----:B------:R-:W-:-:S03]  /*3290*/  ISETP.LT.AND.EX P0, PT, R11, R14, PT, P0 ;  /* 0x0000000e0b00720c */ /* 0x000fc60003f01300 */
[----:B------:R-:W-:Y:S01]  /*32a0*/  IMAD.X R5, RZ, RZ, R11, P5 ;  /* 0x000000ffff057224 */ /* 0x000fe200028e060b */
[C---:B---3--:R-:W-:Y:S02]  /*32b0*/  LOP3.LUT P4, RZ, R6.reuse, 0x1, RZ, 0xc0, !PT ;  /* 0x0000000106ff7812 */ /* 0x048fe4000788c0ff */
[----:B------:R-:W-:Y:S02]  /*32c0*/  LOP3.LUT R6, R6, 0x1, RZ, 0xc0, !PT ;  /* 0x0000000106067812 */ /* 0x000fe400078ec0ff */
[----:B------:R-:W-:Y:S02]  /*32d0*/  @P3 SEL R6, R12, 0x1, !P4 ;  /* 0x000000010c063807 */ /* 0x000fe40006000000 */
[C---:B----4-:R-:W-:Y:S02]  /*32e0*/  LOP3.LUT P2, RZ, R7.reuse, 0x1, RZ, 0xc0, !PT ;  /* 0x0000000107ff7812 */ /* 0x050fe4000784c0ff */
[----:B------:R-:W-:Y:S02]  /*32f0*/  LOP3.LUT P1, RZ, R6, 0xff, RZ, 0xc0, !PT ;  /* 0x000000ff06ff7812 */ /* 0x000fe4000782c0ff */
[----:B------:R-:W-:-:S03]  /*3300*/  LOP3.LUT R7, R7, 0x1, RZ, 0xc0, !PT ;  /* 0x0000000107077812 */ /* 0x000fc600078ec0ff */
[C---:B------:R-:W-:Y:S02]  /*3310*/  @P4 SEL R13, R10.reuse, R13, P0 ;  /* 0x0000000d0a0d4207 */ /* 0x040fe40000000000 */
[C---:B------:R-:W-:Y:S02]  /*3320*/  @P4 SEL R14, R11.reuse, R14, P0 ;  /* 0x0000000e0b0e4207 */ /* 0x040fe40000000000 */
[----:B------:R-:W-:Y:S02]  /*3330*/  SEL R13, R10, R13, !P3 ;  /* 0x0000000d0a0d7207 */ /* 0x000fe40005800000 */
[----:B------:R-:W-:Y:S02]  /*3340*/  SEL R14, R11, R14, !P3 ;  /* 0x0000000e0b0e7207 */ /* 0x000fe40005800000 */
[----:B------:R-:W-:Y:S02]  /*3350*/  ISETP.LT.U32.AND P0, PT, R4, R13, PT ;  /* 0x0000000d0400720c */ /* 0x000fe40003f01070 */
[----:B------:R-:W-:-:S02]  /*3360*/  @P1 SEL R7, R6, 0x1, !P2 ;  /* 0x0000000106071807 */ /* 0x000fc40005000000 */
[CC--:B------:R-:W-:Y:S02]  /*3370*/  ISETP.LT.AND.EX P0, PT, R5.reuse, R14.reuse, PT, P0 ;  /* 0x0000000e0500720c */ /* 0x0c0fe40003f01300 */
[----:B------:R-:W-:Y:S02]  /*3380*/  IADD3 R6, P4, PT, R10, 0x200, RZ ;  /* 0x000002000a067810 */ /* 0x000fe40007f9e0ff */
[----:B------:R-:W-:Y:S02]  /*3390*/  @P2 SEL R13, R4, R13, P0 ;  /* 0x0000000d040d2207 */ /* 0x000fe40000000000 */
[----:B------:R-:W-:Y:S02]  /*33a0*/  @P2 SEL R14, R5, R14, P0 ;  /* 0x0000000e050e2207 */ /* 0x000fe40000000000 */
[----:B-----5:R-:W-:Y:S02]  /*33b0*/  LOP3.LUT P2, RZ, R8, 0x1, RZ, 0xc0, !PT ;  /* 0x0000000108ff7812 */ /* 0x020fe4000784c0ff */
        /* <DEDUP_REMOVED lines=11> */
[----:B------:R-:W-:Y:S02]  /*3470*/  SEL R13, R6, R13, !P3 ;  /* 0x0000000d060d7207 */ /* 0x000fe40005800000 */
[----:B0-----:R-:W-:Y:S02]  /*3480*/  IADD3 R6, PT, PT, -R16, UR4, RZ ;  /* 0x0000000410067c10 */ /* 0x001fe4000fffe1ff */
[----:B------:R-:W-:-:S02]  /*3490*/  LOP3.LUT P2, RZ, R9, 0x1, RZ, 0xc0, !PT ;  /* 0x0000000109ff7812 */ /* 0x000fc4000784c0ff */
[----:B------:R-:W-:Y:S02]  /*34a0*/  LOP3.LUT P1, RZ, R8, 0xff, RZ, 0xc0, !PT ;  /* 0x000000ff08ff7812 */ /* 0x000fe4000782c0ff */
[----:B------:R-:W-:Y:S01]  /*34b0*/  SEL R14, R5, R14, !P3 ;  /* 0x0000000e050e7207 */ /* 0x000fe20005800000 */
[----:B------:R-:W-:Y:S01]  /*34c0*/  IMAD.X R5, RZ, RZ, R11, P4 ;  /* 0x000000ffff057224 */ /* 0x000fe200020e060b */
[----:B------:R-:W-:Y:S02]  /*34d0*/  ISETP.GE.U32.AND P3, PT, R6, 0x400, PT ;  /* 0x000004000600780c */ /* 0x000fe40003f66070 */
[----:B------:R-:W-:Y:S02]  /*34e0*/  ISETP.LT.U32.AND P0, PT, R4, R13, PT ;  /* 0x0000000d0400720c */ /* 0x000fe40003f01070 */
[----:B------:R-:W-:Y:S02]  /*34f0*/  LOP3.LUT R9, R9, 0x1, RZ, 0xc0, !PT ;  /* 0x0000000109097812 */ /* 0x000fe400078ec0ff */
        /* <DEDUP_REMOVED lines=9> */
[----:B------:R-:W-:-:S13]  /*3590*/  ISETP.GT.U32.AND P0, PT, R16, UR5, PT ;  /* 0x0000000510007c0c */ /* 0x000fda000bf04070 */
[----:B------:R-:W-:Y:S05]  /*35a0*/  @!P0 BRA `(.L_x_653) ;  /* 0xfffffffc00108947 */ /* 0x000fea000383ffff */
.L_x_651:
        /* <DEDUP_REMOVED lines=19> */
.L_x_658:
        /* <DEDUP_REMOVED lines=34> */
[----:B------:R-:W-:-:S04]  /*3900*/  @P2 SEL R24, R12, 0x1, !P3 ;  /* 0x000000010c182807 */ /* 0x000fc80005800000 */
[----:B------:R-:W-:-:S05]  /*3910*/  LOP3.LUT P1, RZ, R24, 0xff, RZ, 0xc0, !PT ;  /* 0x000000ff18ff7812 */ /* 0x000fca000782c0ff */
[----:B------:R-:W-:Y:S02]  /*3920*/  @P3 SEL R13, R7, R13, P0 ;  /* 0x0000000d070d3207 */ /* 0x000fe40000000000 */
[----:B------:R-:W-:Y:S02]  /*3930*/  @P3 SEL R32, R9, R32, P0 ;  /* 0x0000002009203207 */ /* 0x000fe40000000000 */
        /* <DEDUP_REMOVED lines=8> */
[----:B------:R-:W-:Y:S02]  /*39c0*/  @P1 SEL R26, R24, 0x1, !P3 ;  /* 0x00000001181a1807 */ /* 0x000fe40005800000 */
[----:B------:R-:W-:Y:S02]  /*39d0*/  IADD3 R24, P4, PT, R25, UR6, RZ ;  /* 0x0000000619187c10 */ /* 0x000fe4000ff9e0ff */
[----:B------:R-:W-:Y:S02]  /*39e0*/  @P3 SEL R14, R7, R14, P0 ;  /* 0x0000000e070e3207 */ /* 0x000fe40000000000 */
[----:B------:R-:W-:-:S02]  /*39f0*/  LOP3.LUT P2, RZ, R26, 0xff, RZ, 0xc0, !PT ;  /* 0x000000ff1aff7812 */ /* 0x000fc4000784c0ff */
[----:B------:R-:W-:Y:S02]  /*3a00*/  @P3 SEL R5, R12, R5, P0 ;  /* 0x000000050c053207 */ /* 0x000fe40000000000 */
[----:B------:R-:W-:Y:S02]  /*3a10*/  LOP3.LUT P3, RZ, R22, 0x1, RZ, 0xc0, !PT ;  /* 0x0000000116ff7812 */ /* 0x000fe4000786c0ff */
[----:B------:R-:W-:Y:S02]  /*3a20*/  SEL R7, R7, R14, !P1 ;  /* 0x0000000e07077207 */ /* 0x000fe40004800000 */
[----:B------:R-:W-:Y:S01]  /*3a30*/  SEL R12, R12, R5, !P1 ;  /* 0x000000050c0c7207 */ /* 0x000fe20004800000 */
[----:B------:R-:W-:Y:S01]  /*3a40*/  IMAD.X R5, RZ, RZ, UR7, P4 ;  /* 0x00000007ff057e24 */ /* 0x000fe2000a0e06ff */
[----:B------:R-:W-:Y:S02]  /*3a50*/  ISETP.LT.U32.AND P0, PT, R24, R7, PT ;  /* 0x000000071800720c */ /* 0x000fe40003f01070 */
[----:B------:R-:W-:-:S02]  /*3a60*/  LOP3.LUT R22, R22, 0x1, RZ, 0xc0, !PT ;  /* 0x0000000116167812 */ /* 0x000fc400078ec0ff */
[CC--:B------:R-:W-:Y:S02]  /*3a70*/  ISETP.LT.AND.EX P0, PT, R5.reuse, R12.reuse, PT, P0 ;  /* 0x0000000c0500720c */ /* 0x0c0fe40003f01300 */
[----:B------:R-:W-:Y:S02]  /*3a80*/  @P2 SEL R22, R26, 0x1, !P3 ;  /* 0x000000011a162807 */ /* 0x000fe40005800000 */
[----:B------:R-:W-:Y:S02]  /*3a90*/  @P3 SEL R7, R24, R7, P0 ;  /* 0x0000000718073207 */ /* 0x000fe40000000000 */
[----:B------:R-:W-:Y:S02]  /*3aa0*/  @P3 SEL R12, R5, R12, P0 ;  /* 0x0000000c050c3207 */ /* 0x000fe40000000000 */
        /* <DEDUP_REMOVED lines=21> */
[----:B------:R-:W-:-:S02]  /*3c00*/  @P2 SEL R6, R28, 0x1, !P3 ;  /* 0x000000011c062807 */ /* 0x000fc40005800000 */
[----:B------:R-:W-:Y:S02]  /*3c10*/  @P3 SEL R9, R14, R9, P0 ;  /* 0x000000090e093207 */ /* 0x000fe40000000000 */
[----:B------:R-:W-:Y:S02]  /*3c20*/  IADD3 R7, P4, PT, R31, UR6, RZ ;  /* 0x000000061f077c10 */ /* 0x000fe4000ff9e0ff */
[----:B------:R-:W-:Y:S02]  /*3c30*/  @P3 SEL R12, R5, R12, P0 ;  /* 0x0000000c050c3207 */ /* 0x000fe40000000000 */
        /* <DEDUP_REMOVED lines=8> */
[----:B------:R-:W-:Y:S02]  /*3cc0*/  @P1 SEL R8, R6, 0x1, !P3 ;  /* 0x0000000106081807 */ /* 0x000fe40005800000 */
[----:B------:R-:W-:Y:S02]  /*3cd0*/  @P3 SEL R14, R7, R14, P0 ;  /* 0x0000000e070e3207 */ /* 0x000fe40000000000 */
[----:B------:R-:W-:Y:S02]  /*3ce0*/  IADD3 R6, P4, PT, R33, UR6, RZ ;  /* 0x0000000621067c10 */ /* 0x000fe4000ff9e0ff */
[----:B------:R-:W-:Y:S02]  /*3cf0*/  @P3 SEL R5, R12, R5, P0 ;  /* 0x000000050c053207 */ /* 0x000fe40000000000 */
        /* <DEDUP_REMOVED lines=8> */
[----:B------:R-:W-:Y:S02]  /*3d80*/  @P3 SEL R7, R6, R7, P0 ;  /* 0x0000000706073207 */ /* 0x000fe40000000000 */
[----:B------:R-:W-:Y:S02]  /*3d90*/  @P3 SEL R12, R5, R12, P0 ;  /* 0x0000000c050c3207 */ /* 0x000fe40000000000 */
[----:B------:R-:W-:Y:S02]  /*3da0*/  @P2 SEL R10, R8, 0x1, !P3 ;  /* 0x00000001080a2807 */ /* 0x000fe40005800000 */
        /* <DEDUP_REMOVED lines=9> */
[----:B------:R-:W-:Y:S02]  /*3e40*/  @P3 SEL R6, R13, R6, P0 ;  /* 0x000000060d063207 */ /* 0x000fe40000000000 */
[----:B------:R-:W-:-:S02]  /*3e50*/  @P3 SEL R5, R14, R5, P0 ;  /* 0x000000050e053207 */ /* 0x000fc40000000000 */
[----:B------:R-:W-:Y:S02]  /*3e60*/  ISETP.NE.AND P0, PT, R19, RZ, PT ;  /* 0x000000ff1300720c */ /* 0x000fe40003f05270 */
[----:B------:R-:W-:Y:S02]  /*3e70*/  SEL R13, R13, R6, !P1 ;  /* 0x000000060d0d7207 */ /* 0x000fe40004800000 */
[----:B------:R-:W-:Y:S02]  /*3e80*/  @P1 SEL R4, R10, 0x1, !P3 ;  /* 0x000000010a041807 */ /* 0x000fe40005800000 */
[----:B------:R-:W-:Y:S02]  /*3e90*/  SEL R14, R14, R5, !P1 ;  /* 0x000000050e0e7207 */ /* 0x000fe40004800000 */
[----:B------:R-:W-:-:S05]  /*3ea0*/  PRMT R12, R4, 0x7610, R12 ;  /* 0x00007610040c7816 */ /* 0x000fca000000000c */
[----:B------:R-:W-:Y:S05]  /*3eb0*/  @P0 BRA `(.L_x_658) ;  /* 0xfffffff800080947 */ /* 0x000fea000383ffff */
[----:B------:R-:W-:Y:S05]  /*3ec0*/  BSYNC.RECONVERGENT B3 ;  /* 0x0000000000037941 */ /* 0x000fea0003800200 */
.L_x_657:
[----:B------:R-:W-:-:S07]  /*3ed0*/  VIADD R5, R20, 0xfffffc00 ;  /* 0xfffffc0014057836 */ /* 0x000fce0000000000 */
.L_x_656:
[----:B------:R-:W-:Y:S05]  /*3ee0*/  BSYNC.RECONVERGENT B2 ;  /* 0x0000000000027941 */ /* 0x000fea0003800200 */
.L_x_655:
        /* <DEDUP_REMOVED lines=29> */
[----:B------:R-:W-:-:S04]  /*40c0*/  @P3 SEL R6, R12, 0x1, !P4 ;  /* 0x000000010c063807 */ /* 0x000fc80006000000 */
[----:B------:R-:W-:-:S05]  /*40d0*/  LOP3.LUT P2, RZ, R6, 0xff, RZ, 0xc0, !PT ;  /* 0x000000ff06ff7812 */ /* 0x000fca000784c0ff */
[----:B------:R-:W-:Y:S02]  /*40e0*/  @P4 SEL R13, R4, R13, P0 ;  /* 0x0000000d040d4207 */ /* 0x000fe40000000000 */
[C---:B------:R-:W-:Y:S02]  /*40f0*/  @P4 SEL R14, R9.reuse, R14, P0 ;  /* 0x0000000e090e4207 */ /* 0x040fe40000000000 */
[----:B----4-:R-:W-:Y:S02]  /*4100*/  LOP3.LUT P4, RZ, R8, 0x1, RZ, 0xc0, !PT ;  /* 0x0000000108ff7812 */ /* 0x010fe4000788c0ff */
[----:B------:R-:W-:Y:S02]  /*4110*/  SEL R12, R4, R13, !P3 ;  /* 0x0000000d040c7207 */ /* 0x000fe40005800000 */
[----:B------:R-:W-:Y:S02]  /*4120*/  SEL R14, R9, R14, !P3 ;  /* 0x0000000e090e7207 */ /* 0x000fe40005800000 */
[----:B------:R-:W-:-:S02]  /*4130*/  ISETP.LT.U32.AND P0, PT, R7, R12, PT ;  /* 0x0000000c0700720c */ /* 0x000fc40003f01070 */
[----:B------:R-:W-:Y:S02]  /*4140*/  LOP3.LUT R8, R8, 0x1, RZ, 0xc0, !PT ;  /* 0x0000000108087812 */ /* 0x000fe400078ec0ff */
[----:B------:R-:W-:Y:S02]  /*4150*/  ISETP.LT.AND.EX P0, PT, R3, R14, PT, P0 ;  /* 0x0000000e0300720c */ /* 0x000fe40003f01300 */
[----:B------:R-:W-:Y:S02]  /*4160*/  @P2 SEL R8, R6, 0x1, !P4 ;  /* 0x0000000106082807 */ /* 0x000fe40006000000 */
[----:B------:R-:W-:Y:S02]  /*4170*/  @P4 SEL R12, R7, R12, P0 ;  /* 0x0000000c070c4207 */ /* 0x000fe40000000000 */
[----:B------:R-:W-:Y:S02]  /*4180*/  IADD3 R4, P5, PT, R23, UR6, RZ ;  /* 0x0000000617047c10 */ /* 0x000fe4000ffbe0ff */
[----:B------:R-:W-:-:S02]  /*4190*/  LOP3.LUT P3, RZ, R8, 0xff, RZ, 0xc0, !PT ;  /* 0x000000ff08ff7812 */ /* 0x000fc4000786c0ff */
[----:B------:R-:W-:Y:S02]  /*41a0*/  @P4 SEL R14, R3, R14, P0 ;  /* 0x0000000e030e4207 */ /* 0x000fe40000000000 */
[----:B-----5:R-:W-:Y:S02]  /*41b0*/  LOP3.LUT P4, RZ, R10, 0x1, RZ, 0xc0, !PT ;  /* 0x000000010aff7812 */ /* 0x020fe4000788c0ff */
        /* <DEDUP_REMOVED lines=23> */
[----:B------:R-:W-:-:S07]  /*4330*/  PRMT R12, R2, 0x7610, R12 ;  /* 0x00007610020c7816 */ /* 0x000fce000000000c */
.L_x_660:
[----:B------:R-:W-:Y:S05]  /*4340*/  BSYNC.RECONVERGENT B2 ;  /* 0x0000000000027941 */ /* 0x000fea0003800200 */
.L_x_659:
        /* <DEDUP_REMOVED lines=38> */
.L_x_662:
[----:B------:R-:W-:Y:S05]  /*45b0*/  BSYNC.RECONVERGENT B2 ;  /* 0x0000000000027941 */ /* 0x000fea0003800200 */
.L_x_661:
        /* <DEDUP_REMOVED lines=18> */
.L_x_654:
[----:B------:R-:W-:Y:S05]  /*46e0*/  BSYNC.RECONVERGENT B1 ;  /* 0x0000000000017941 */ /* 0x000fea0003800200 */
.L_x_652:
        /* <DEDUP_REMOVED lines=24> */
.L_x_664:
[----:B------:R-:W-:Y:S05]  /*4870*/  BSYNC.RECONVERGENT B1 ;  /* 0x0000000000017941 */ /* 0x000fea0003800200 */
.L_x_663:
        /* <DEDUP_REMOVED lines=23> */
.L_x_666:
[----:B------:R-:W-:Y:S05]  /*49f0*/  BSYNC.RECONVERGENT B1 ;  /* 0x0000000000017941 */ /* 0x000fea0003800200 */
.L_x_665:
        /* <DEDUP_REMOVED lines=20> */
.L_x_668:
[----:B------:R-:W-:Y:S05]  /*4b40*/  BSYNC.RECONVERGENT B1 ;  /* 0x0000000000017941 */ /* 0x000fea0003800200 */
.L_x_667:
        /* <DEDUP_REMOVED lines=20> */
.L_x_670:
[----:B------:R-:W-:Y:S05]  /*4c90*/  BSYNC.RECONVERGENT B1 ;  /* 0x0000000000017941 */ /* 0x000fea0003800200 */
.L_x_669:
        /* <DEDUP_REMOVED lines=20> */
.L_x_672:
[----:B------:R-:W-:Y:S05]  /*4de0*/  BSYNC.RECONVERGENT B1 ;  /* 0x0000000000017941 */ /* 0x000fea0003800200 */
.L_x_671:
        /* <DEDUP_REMOVED lines=12> */
.L_x_674:
[----:B------:R-:W-:Y:S05]  /*4eb0*/  BSYNC.RECONVERGENT B1 ;  /* 0x0000000000017941 */ /* 0x000fea0003800200 */
.L_x_673:
        /* <DEDUP_REMOVED lines=83> */
.L_x_632:
[----:B------:R-:W-:Y:S05]  /*53f0*/  BSYNC.RECONVERGENT B0 ;  /* 0x0000000000007941 */ /* 0x000fea0003800200 */
.L_x_608:
        /* <DEDUP_REMOVED lines=16> */
.L_x_675:
        /* <DEDUP_REMOVED lines=16> */
.L_x_686:


//--------------------- .text._ZN3cub18CUB_300001_SM_10006detail11EmptyKernelIvEEvv --------------------------
	.section	.text._ZN3cub18CUB_300001_SM_10006detail11EmptyKernelIvEEvv,"ax",@progbits
	.align	128
        .global         _ZN3cub18CUB_300001_SM_10006detail11EmptyKernelIvEEvv
        .type           _ZN3cub18CUB_300001_SM_10006detail11EmptyKernelIvEEvv,@function
        .size           _ZN3cub18CUB_300001_SM_10006detail11EmptyKernelIvEEvv,(.L_x_687 - _ZN3cub18CUB_300001_SM_10006detail11EmptyKernelIvEEvv)
        .other          _ZN3cub18CUB_300001_SM_10006detail11EmptyKernelIvEEvv,@"STO_CUDA_ENTRY STV_DEFAULT"
_ZN3cub18CUB_300001_SM_10006detail11EmptyKernelIvEEvv:
.text._ZN3cub18CUB_300001_SM_10006detail11EmptyKernelIvEEvv:
[----:B------:R-:W-:Y:S01]  /*0000*/  LDC R1, c[0x0][0x37c] ;  /* 0x0000df00ff017b82 */ /* 0x000fe20000000800 */
[----:B------:R-:W-:Y:S05]  /*0010*/  EXIT ;  /* 0x000000000000794d */ /* 0x000fea0003800000 */
.L_x_676:
        /* <DEDUP_REMOVED lines=14> */
.L_x_687:


//--------------------- .nv.shared._ZN3cub18CUB_300001_SM_10006detail6reduce18DeviceReduceKernelINS2_10policy_hubIN4cuda3std3__45tupleIJblEEEyN6thrust24THRUST_300001_SM_1000_NS8cuda_cub9__find_if7functorIS9_EEE10Policy1000ENSB_12zip_iteratorINS8_IJNSD_26transform_input_iterator_tIbNSB_6detail15normal_iteratorINSB_10device_ptrIiEEEE7is_evenEENSB_17counting_iteratorIlNSB_11use_defaultESS_SS_EEEEEEEySF_S9_NS7_10__identityEEEvT0_PT3_T1_NS0_13GridEvenShareIS10_EET2_T4_ --------------------------
	.section	.nv.shared._ZN3cub18CUB_300001_SM_10006detail6reduce18DeviceReduceKernelINS2_10policy_hubIN4cuda3std3__45tupleIJblEEEyN6thrust24THRUST_300001_SM_1000_NS8cuda_cub9__find_if7functorIS9_EEE10Policy1000ENSB_12zip_iteratorINS8_IJNSD_26transform_input_iterator_tIbNSB_6detail15normal_iteratorINSB_10device_ptrIiEEEE7is_evenEENSB_17counting_iteratorIlNSB_11use_defaultESS_SS_EEEEEEEySF_S9_NS7_10__identityEEEvT0_PT3_T1_NS0_13GridEvenShareIS10_EET2_T4_,"aw",@nobits
	.sectionflags	@""
	.align	8
.nv.shared._ZN3cub18CUB_300001_SM_10006detail6reduce18DeviceReduceKernelINS2_10policy_hubIN4cuda3std3__45tupleIJblEEEyN6thrust24THRUST_300001_SM_1000_NS8cuda_cub9__find_if7functorIS9_EEE10Policy1000ENSB_12zip_iteratorINS8_IJNSD_26transform_input_iterator_tIbNSB_6detail15normal_iteratorINSB_10device_ptrIiEEEE7is_evenEENSB_17counting_iteratorIlNSB_11use_defaultESS_SS_EEEEEEEySF_S9_NS7_10__identityEEEvT0_PT3_T1_NS0_13GridEvenShareIS10_EET2_T4_:
	.zero		1176


//--------------------- .nv.shared.reserved.0     --------------------------
	.section	.nv.shared.reserved.0,"aw",@nobits
	.weak		__nv_reservedSMEM_offset_0_alias
	.size		__nv_reservedSMEM_offset_0_alias, 0, 64
	.other		__nv_reservedSMEM_offset_0_alias,@"STO_CUDA_RESERVED_SHARED STV_DEFAULT"
__nv_reservedSMEM_offset_0_alias:
	.zero		0
	.zero		64


//--------------------- .nv.global                --------------------------
	.section	.nv.global,"aw",@nobits
.nv.global:
	.type		_ZN34_INTERNAL_25fe3d13_4_k_cu__Z4testv6thrust24THRUST_300001_SM_1000_NS12placeholders2_8E,@object
	.size		_ZN34_INTERNAL_25fe3d13_4_k_cu__Z4testv6thrust24THRUST_300001_SM_1000_NS12placeholders2_8E,(_ZN34_INTERNAL_25fe3d13_4_k_cu__Z4testv4cuda3std3__436_GLOBAL__N__25fe3d13_4_k_cu__Z4testv6ignoreE - _ZN34_INTERNAL_25fe3d13_4_k_cu__Z4testv6thrust24THRUST_300001_SM_1000_NS12placeholders2_8E)
_ZN34_INTERNAL_25fe3d13_4_k_cu__Z4testv6thrust24THRUST_300001_SM_1000_NS12placeholders2_8E:
	.zero		1
	.type		_ZN34_INTERNAL_25fe3d13_4_k_cu__Z4testv4cuda3std3__436_GLOBAL__N__25fe3d13_4_k_cu__Z4testv6ignoreE,@object
	.size		_ZN34_INTERNAL_25fe3d13_4_k_cu__Z4testv4cuda3std3__436_GLOBAL__N__25fe3d13_4_k_cu__Z4testv6ignoreE,(_ZN34_INTERNAL_25fe3d13_4_k_cu__Z4testv4cuda3std6ranges3__45__cpo4dataE - _ZN34_INTERNAL_25fe3d13_4_k_cu__Z4testv4cuda3std3__436_GLOBAL__N__25fe3d13_4_k_cu__Z4testv6ignoreE)
_ZN34_INTERNAL_25fe3d13_4_k_cu__Z4testv4cuda3std3__436_GLOBAL__N__25fe3d13_4_k_cu__Z4testv6ignoreE:
	.zero		1
	.type		_ZN34_INTERNAL_25fe3d13_4_k_cu__Z4testv4cuda3std6ranges3__45__cpo4dataE,@object
	.size		_ZN34_INTERNAL_25fe3d13_4_k_cu__Z4testv4cuda3std6ranges3__45__cpo4dataE,(_ZN34_INTERNAL_25fe3d13_4_k_cu__Z4testv6thrust24THRUST_300001_SM_1000_NS6system3cpp3parE - _ZN34_INTERNAL_25fe3d13_4_k_cu__Z4testv4cuda3std6ranges3__45__cpo4dataE)
_ZN34_INTERNAL_25fe3d13_4_k_cu__Z4testv4cuda3std6ranges3__45__cpo4dataE:
	.zero		1
	.type		_ZN34_INTERNAL_25fe3d13_4_k_cu__Z4testv6thrust24THRUST_300001_SM_1000_NS6system3cpp3parE,@object
	.size		_ZN34_INTERNAL_25fe3d13_4_k_cu__Z4testv6thrust24THRUST_300001_SM_1000_NS6system3cpp3parE,(_ZN34_INTERNAL_25fe3d13_4_k_cu__Z4testv4cuda3std3__45__cpo5beginE - _ZN34_INTERNAL_25fe3d13_4_k_cu__Z4testv6thrust24THRUST_300001_SM_1000_NS6system3cpp3parE)
_ZN34_INTERNAL_25fe3d13_4_k_cu__Z4testv6thrust24THRUST_300001_SM_1000_NS6system3cpp3parE:
	.zero		1
	.type		_ZN34_INTERNAL_25fe3d13_4_k_cu__Z4testv4cuda3std3__45__cpo5beginE,@object
	.size		_ZN34_INTERNAL_25fe3d13_4_k_cu__Z4testv4cuda3std3__45__cpo5beginE,(_ZN34_INTERNAL_25fe3d13_4_k_cu__Z4testv4cuda3std6ranges3__45__cpo5beginE - _ZN34_INTERNAL_25fe3d13_4_k_cu__Z4testv4cuda3std3__45__cpo5beginE)
_ZN34_INTERNAL_25fe3d13_4_k_cu__Z4testv4cuda3std3__45__cpo5beginE:
	.zero		1
	.type		_ZN34_INTERNAL_25fe3d13_4_k_cu__Z4testv4cuda3std6ranges3__45__cpo5beginE,@object
	.size		_ZN34_INTERNAL_25fe3d13_4_k_cu__Z4testv4cuda3std6ranges3__45__cpo5beginE,(_ZN34_INTERNAL_25fe3d13_4_k_cu__Z4testv6thrust24THRUST_300001_SM_1000_NS6deviceE - _ZN34_INTERNAL_25fe3d13_4_k_cu__Z4testv4cuda3std6ranges3__45__cpo5beginE)
_ZN34_INTERNAL_25fe3d13_4_k_cu__Z4testv4cuda3std6ranges3__45__cpo5beginE:
	.zero		1
	.type		_ZN34_INTERNAL_25fe3d13_4_k_cu__Z4testv6thrust24THRUST_300001_SM_1000_NS6deviceE,@object
	.size		_ZN34_INTERNAL_25fe3d13_4_k_cu__Z4testv6thrust24THRUST_300001_SM_1000_NS6deviceE,(_ZN34_INTERNAL_25fe3d13_4_k_cu__Z4testv4cuda3std3__47nulloptE - _ZN34_INTERNAL_25fe3d13_4_k_cu__Z4testv6thrust24THRUST_300001_SM_1000_NS6deviceE)
_ZN34_INTERNAL_25fe3d13_4_k_cu__Z4testv6thrust24THRUST_300001_SM_1000_NS6deviceE:
	.zero		1
	.type		_ZN34_INTERNAL_25fe3d13_4_k_cu__Z4testv4cuda3std3__47nulloptE,@object
	.size		_ZN34_INTERNAL_25fe3d13_4_k_cu__Z4testv4cuda3std3__47nulloptE,(_ZN34_INTERNAL_25fe3d13_4_k_cu__Z4testv4cuda3std6ranges3__45__cpo8distanceE - _ZN34_INTERNAL_25fe3d13_4_k_cu__Z4testv4cuda3std3__47nulloptE)
_ZN34_INTERNAL_25fe3d13_4_k_cu__Z4testv4cuda3std3__47nulloptE:
	.zero		1
	.type		_ZN34_INTERNAL_25fe3d13_4_k_cu__Z4testv4cuda3std6ranges3__45__cpo8distanceE,@object
	.size		_ZN34_INTERNAL_25fe3d13_4_k_cu__Z4testv4cuda3std6ranges3__45__cpo8distanceE,(_ZN34_INTERNAL_25fe3d13_4_k_cu__Z4testv6thrust24THRUST_300001_SM_1000_NS12placeholders2_4E - _ZN34_INTERNAL_25fe3d13_4_k_cu__Z4testv4cuda3std6ranges3__45__cpo8distanceE)
_ZN34_INTERNAL_25fe3d13_4_k_cu__Z4testv4cuda3std6ranges3__45__cpo8distanceE:
	.zero		1
	.type		_ZN34_INTERNAL_25fe3d13_4_k_cu__Z4testv6thrust24THRUST_300001_SM_1000_NS12placeholders2_4E,@object
	.size		_ZN34_INTERNAL_25fe3d13_4_k_cu__Z4testv6thrust24THRUST_300001_SM_1000_NS12placeholders2_4E,(_ZN34_INTERNAL_25fe3d13_4_k_cu__Z4testv4cuda3std3__45__cpo6rbeginE - _ZN34_INTERNAL_25fe3d13_4_k_cu__Z4testv6thrust24THRUST_300001_SM_1000_NS12placeholders2_4E)
_ZN34_INTERNAL_25fe3d13_4_k_cu__Z4testv6thrust24THRUST_300001_SM_1000_NS12placeholders2_4E:
	.zero		1
	.type		_ZN34_INTERNAL_25fe3d13_4_k_cu__Z4testv4cuda3std3__45__cpo6rbeginE,@object
	.size		_ZN34_INTERNAL_25fe3d13_4_k_cu__Z4testv4cuda3std3__45__cpo6rbeginE,(_ZN34_INTERNAL_25fe3d13_4_k_cu__Z4testv4cuda3std6ranges3__45__cpo7advanceE - _ZN34_INTERNAL_25fe3d13_4_k_cu__Z4testv4cuda3std3__45__cpo6rbeginE)
_ZN34_INTERNAL_25fe3d13_4_k_cu__Z4testv4cuda3std3__45__cpo6rbeginE:
	.zero		1
	.type		_ZN34_INTERNAL_25fe3d13_4_k_cu__Z4testv4cuda3std6ranges3__45__cpo7advanceE,@object
	.size		_ZN34_INTERNAL_25fe3d13_4_k_cu__Z4testv4cuda3std6ranges3__45__cpo7advanceE,(_ZN34_INTERNAL_25fe3d13_4_k_cu__Z4testv6thrust24THRUST_300001_SM_1000_NS12placeholders3_10E - _ZN34_INTERNAL_25fe3d13_4_k_cu__Z4testv4cuda3std6ranges3__45__cpo7advanceE)
_ZN34_INTERNAL_25fe3d13_4_k_cu__Z4testv4cuda3std6ranges3__45__cpo7advanceE:
	.zero		1
	.type		_ZN34_INTERNAL_25fe3d13_4_k_cu__Z4testv6thrust24THRUST_300001_SM_1000_NS12placeholders3_10E,@object
	.size		_ZN34_INTERNAL_25fe3d13_4_k_cu__Z4testv6thrust24THRUST_300001_SM_1000_NS12placeholders3_10E,(_ZN34_INTERNAL_25fe3d13_4_k_cu__Z4testv4cuda3std3__48in_placeE - _ZN34_INTERNAL_25fe3d13_4_k_cu__Z4testv6thrust24THRUST_300001_SM_1000_NS12placeholders3_10E)
_ZN34_INTERNAL_25fe3d13_4_k_cu__Z4testv6thrust24THRUST_300001_SM_1000_NS12placeholders3_10E:
	.zero		1
	.type		_ZN34_INTERNAL_25fe3d13_4_k_cu__Z4testv4cuda3std3__48in_placeE,@object
	.size		_ZN34_INTERNAL_25fe3d13_4_k_cu__Z4testv4cuda3std3__48in_placeE,(_ZN34_INTERNAL_25fe3d13_4_k_cu__Z4testv4cuda3std6ranges3__45__cpo4sizeE - _ZN34_INTERNAL_25fe3d13_4_k_cu__Z4testv4cuda3std3__48in_placeE)
_ZN34_INTERNAL_25fe3d13_4_k_cu__Z4testv4cuda3std3__48in_placeE:
	.zero		1
	.type		_ZN34_INTERNAL_25fe3d13_4_k_cu__Z4testv4cuda3std6ranges3__45__cpo4sizeE,@object
	.size		_ZN34_INTERNAL_25fe3d13_4_k_cu__Z4testv4cuda3std6ranges3__45__cpo4sizeE,(_ZN34_INTERNAL_25fe3d13_4_k_cu__Z4testv6thrust24THRUST_300001_SM_1000_NS12placeholders2_2E - _ZN34_INTERNAL_25fe3d13_4_k_cu__Z4testv4cuda3std6ranges3__45__cpo4sizeE)
_ZN34_INTERNAL_25fe3d13_4_k_cu__Z4testv4cuda3std6ranges3__45__cpo4sizeE:
	.zero		1
	.type		_ZN34_INTERNAL_25fe3d13_4_k_cu__Z4testv6thrust24THRUST_300001_SM_1000_NS12placeholders2_2E,@object
	.size		_ZN34_INTERNAL_25fe3d13_4_k_cu__Z4testv6thrust24THRUST_300001_SM_1000_NS12placeholders2_2E,(_ZN34_INTERNAL_25fe3d13_4_k_cu__Z4testv4cuda3std3__45__cpo6cbeginE - _ZN34_INTERNAL_25fe3d13_4_k_cu__Z4testv6thrust24THRUST_300001_SM_1000_NS12placeholders2_2E)
_ZN34_INTERNAL_25fe3d13_4_k_cu__Z4testv6thrust24THRUST_300001_SM_1000_NS12placeholders2_2E:
	.zero		1
	.type		_ZN34_INTERNAL_25fe3d13_4_k_cu__Z4testv4cuda3std3__45__cpo6cbeginE,@object
	.size		_ZN34_INTERNAL_25fe3d13_4_k_cu__Z4testv4cuda3std3__45__cpo6cbeginE,(_ZN34_INTERNAL_25fe3d13_4_k_cu__Z4testv4cuda3std6ranges3__45__cpo6cbeginE - _ZN34_INTERNAL_25fe3d13_4_k_cu__Z4testv4cuda3std3__45__cpo6cbeginE)
_ZN34_INTERNAL_25fe3d13_4_k_cu__Z4testv4cuda3std3__45__cpo6cbeginE:
	.zero		1
	.type		_ZN34_INTERNAL_25fe3d13_4_k_cu__Z4testv4cuda3std6ranges3__45__cpo6cbeginE,@object
	.size		_ZN34_INTERNAL_25fe3d13_4_k_cu__Z4testv4cuda3std6ranges3__45__cpo6cbeginE,(_ZN34_INTERNAL_25fe3d13_4_k_cu__Z4testv6thrust24THRUST_300001_SM_1000_NS12placeholders2_6E - _ZN34_INTERNAL_25fe3d13_4_k_cu__Z4testv4cuda3std6ranges3__45__cpo6cbeginE)
_ZN34_INTERNAL_25fe3d13_4_k_cu__Z4testv4cuda3std6ranges3__45__cpo6cbeginE:
	.zero		1
	.type		_ZN34_INTERNAL_25fe3d13_4_k_cu__Z4testv6thrust24THRUST_300001_SM_1000_NS12placeholders2_6E,@object
	.size		_ZN34_INTERNAL_25fe3d13_4_k_cu__Z4testv6thrust24THRUST_300001_SM_1000_NS12placeholders2_6E,(_ZN34_INTERNAL_25fe3d13_4_k_cu__Z4testv4cuda3std3__45__cpo7crbeginE - _ZN34_INTERNAL_25fe3d13_4_k_cu__Z4testv6thrust24THRUST_300001_SM_1000_NS12placeholders2_6E)
_ZN34_INTERNAL_25fe3d13_4_k_cu__Z4testv6thrust24THRUST_300001_SM_1000_NS12placeholders2_6E:
	.zero		1
	.type		_ZN34_INTERNAL_25fe3d13_4_k_cu__Z4testv4cuda3std3__45__cpo7crbeginE,@object
	.size		_ZN34_INTERNAL_25fe3d13_4_k_cu__Z4testv4cuda3std3__45__cpo7crbeginE,(_ZN34_INTERNAL_25fe3d13_4_k_cu__Z4testv4cuda3std6ranges3__45__cpo4nextE - _ZN34_INTERNAL_25fe3d13_4_k_cu__Z4testv4cuda3std3__45__cpo7crbeginE)
_ZN34_INTERNAL_25fe3d13_4_k_cu__Z4testv4cuda3std3__45__cpo7crbeginE:
	.zero		1
	.type		_ZN34_INTERNAL_25fe3d13_4_k_cu__Z4testv4cuda3std6ranges3__45__cpo4nextE,@object
	.size		_ZN34_INTERNAL_25fe3d13_4_k_cu__Z4testv4cuda3std6ranges3__45__cpo4nextE,(_ZN34_INTERNAL_25fe3d13_4_k_cu__Z4testv4cuda3std6ranges3__45__cpo4swapE - _ZN34_INTERNAL_25fe3d13_4_k_cu__Z4testv4cuda3std6ranges3__45__cpo4nextE)
_ZN34_INTERNAL_25fe3d13_4_k_cu__Z4testv4cuda3std6ranges3__45__cpo4nextE:
	.zero		1
	.type		_ZN34_INTERNAL_25fe3d13_4_k_cu__Z4testv4cuda3std6ranges3__45__cpo4swapE,@object
	.size		_ZN34_INTERNAL_25fe3d13_4_k_cu__Z4testv4cuda3std6ranges3__45__cpo4swapE,(_ZN34_INTERNAL_25fe3d13_4_k_cu__Z4testv6thrust24THRUST_300001_SM_1000_NS8cuda_cub10par_nosyncE - _ZN34_INTERNAL_25fe3d13_4_k_cu__Z4testv4cuda3std6ranges3__45__cpo4swapE)
_ZN34_INTERNAL_25fe3d13_4_k_cu__Z4testv4cuda3std6ranges3__45__cpo4swapE:
	.zero		1
	.type		_ZN34_INTERNAL_25fe3d13_4_k_cu__Z4testv6thrust24THRUST_300001_SM_1000_NS8cuda_cub10par_nosyncE,@object
	.size		_ZN34_INTERNAL_25fe3d13_4_k_cu__Z4testv6thrust24THRUST_300001_SM_1000_NS8cuda_cub10par_nosyncE,(_ZN34_INTERNAL_25fe3d13_4_k_cu__Z4testv6thrust24THRUST_300001_SM_1000_NS3seqE - _ZN34_INTERNAL_25fe3d13_4_k_cu__Z4testv6thrust24THRUST_300001_SM_1000_NS8cuda_cub10par_nosyncE)
_ZN34_INTERNAL_25fe3d13_4_k_cu__Z4testv6thrust24THRUST_300001_SM_1000_NS8cuda_cub10par_nosyncE:
	.zero		1
	.type		_ZN34_INTERNAL_25fe3d13_4_k_cu__Z4testv6thrust24THRUST_300001_SM_1000_NS3seqE,@object
	.size		_ZN34_INTERNAL_25fe3d13_4_k_cu__Z4testv6thrust24THRUST_300001_SM_1000_NS3seqE,(_ZN34_INTERNAL_25fe3d13_4_k_cu__Z4testv4cuda3std3__420unreachable_sentinelE - _ZN34_INTERNAL_25fe3d13_4_k_cu__Z4testv6thrust24THRUST_300001_SM_1000_NS3seqE)
_ZN34_INTERNAL_25fe3d13_4_k_cu__Z4testv6thrust24THRUST_300001_SM_1000_NS3seqE:
	.zero		1
	.type		_ZN34_INTERNAL_25fe3d13_4_k_cu__Z4testv4cuda3std3__420unreachable_sentinelE,@object
	.size		_ZN34_INTERNAL_25fe3d13_4_k_cu__Z4testv4cuda3std3__420unreachable_sentinelE,(_ZN34_INTERNAL_25fe3d13_4_k_cu__Z4testv4cuda3std6ranges3__45__cpo5ssizeE - _ZN34_INTERNAL_25fe3d13_4_k_cu__Z4testv4cuda3std3__420unreachable_sentinelE)
_ZN34_INTERNAL_25fe3d13_4_k_cu__Z4testv4cuda3std3__420unreachable_sentinelE:
	.zero		1
	.type		_ZN34_INTERNAL_25fe3d13_4_k_cu__Z4testv4cuda3std6ranges3__45__cpo5ssizeE,@object
	.size		_ZN34_INTERNAL_25fe3d13_4_k_cu__Z4testv4cuda3std6ranges3__45__cpo5ssizeE,(_ZN34_INTERNAL_25fe3d13_4_k_cu__Z4testv6thrust24THRUST_300001_SM_1000_NS12placeholders2_3E - _ZN34_INTERNAL_25fe3d13_4_k_cu__Z4testv4cuda3std6ranges3__45__cpo5ssizeE)
_ZN34_INTERNAL_25fe3d13_4_k_cu__Z4testv4cuda3std6ranges3__45__cpo5ssizeE:
	.zero		1
	.type		_ZN34_INTERNAL_25fe3d13_4_k_cu__Z4testv6thrust24THRUST_300001_SM_1000_NS12placeholders2_3E,@object
	.size		_ZN34_INTERNAL_25fe3d13_4_k_cu__Z4testv6thrust24THRUST_300001_SM_1000_NS12placeholders2_3E,(_ZN34_INTERNAL_25fe3d13_4_k_cu__Z4testv4cuda3std3__45__cpo4cendE - _ZN34_INTERNAL_25fe3d13_4_k_cu__Z4testv6thrust24THRUST_300001_SM_1000_NS12placeholders2_3E)
_ZN34_INTERNAL_25fe3d13_4_k_cu__Z4testv6thrust24THRUST_300001_SM_1000_NS12placeholders2_3E:
	.zero		1
	.type		_ZN34_INTERNAL_25fe3d13_4_k_cu__Z4testv4cuda3std3__45__cpo4cendE,@object
	.size		_ZN34_INTERNAL_25fe3d13_4_k_cu__Z4testv4cuda3std3__45__cpo4cendE,(_ZN34_INTERNAL_25fe3d13_4_k_cu__Z4testv4cuda3std6ranges3__45__cpo4cendE - _ZN34_INTERNAL_25fe3d13_4_k_cu__Z4testv4cuda3std3__45__cpo4cendE)
_ZN34_INTERNAL_25fe3d13_4_k_cu__Z4testv4cuda3std3__45__cpo4cendE:
	.zero		1
	.type		_ZN34_INTERNAL_25fe3d13_4_k_cu__Z4testv4cuda3std6ranges3__45__cpo4cendE,@object
	.size		_ZN34_INTERNAL_25fe3d13_4_k_cu__Z4testv4cuda3std6ranges3__45__cpo4cendE,(_ZN34_INTERNAL_25fe3d13_4_k_cu__Z4testv6thrust24THRUST_300001_SM_1000_NS12placeholders2_7E - _ZN34_INTERNAL_25fe3d13_4_k_cu__Z4testv4cuda3std6ranges3__45__cpo4cendE)
_ZN34_INTERNAL_25fe3d13_4_k_cu__Z4testv4cuda3std6ranges3__45__cpo4cendE:
	.zero		1
	.type		_ZN34_INTERNAL_25fe3d13_4_k_cu__Z4testv6thrust24THRUST_300001_SM_1000_NS12placeholders2_7E,@object
	.size		_ZN34_INTERNAL_25fe3d13_4_k_cu__Z4testv6thrust24THRUST_300001_SM_1000_NS12placeholders2_7E,(_ZN34_INTERNAL_25fe3d13_4_k_cu__Z4testv4cuda3std3__45__cpo5crendE - _ZN34_INTERNAL_25fe3d13_4_k_cu__Z4testv6thrust24THRUST_300001_SM_1000_NS12placeholders2_7E)
_ZN34_INTERNAL_25fe3d13_4_k_cu__Z4testv6thrust24THRUST_300001_SM_1000_NS12placeholders2_7E:
	.zero		1
	.type		_ZN34_INTERNAL_25fe3d13_4_k_cu__Z4testv4cuda3std3__45__cpo5crendE,@object
	.size		_ZN34_INTERNAL_25fe3d13_4_k_cu__Z4testv4cuda3std3__45__cpo5crendE,(_ZN34_INTERNAL_25fe3d13_4_k_cu__Z4testv4cuda3std6ranges3__45__cpo4prevE - _ZN34_INTERNAL_25fe3d13_4_k_cu__Z4testv4cuda3std3__45__cpo5crendE)
_ZN34_INTERNAL_25fe3d13_4_k_cu__Z4testv4cuda3std3__45__cpo5crendE:
	.zero		1
	.type		_ZN34_INTERNAL_25fe3d13_4_k_cu__Z4testv4cuda3std6ranges3__45__cpo4prevE,@object
	.size		_ZN34_INTERNAL_25fe3d13_4_k_cu__Z4testv4cuda3std6ranges3__45__cpo4prevE,(_ZN34_INTERNAL_25fe3d13_4_k_cu__Z4testv4cuda3std6ranges3__45__cpo9iter_moveE - _ZN34_INTERNAL_25fe3d13_4_k_cu__Z4testv4cuda3std6ranges3__45__cpo4prevE)
_ZN34_INTERNAL_25fe3d13_4_k_cu__Z4testv4cuda3std6ranges3__45__cpo4prevE:
	.zero		1
	.type		_ZN34_INTERNAL_25fe3d13_4_k_cu__Z4testv4cuda3std6ranges3__45__cpo9iter_moveE,@object
	.size		_ZN34_INTERNAL_25fe3d13_4_k_cu__Z4testv4cuda3std6ranges3__45__cpo9iter_moveE,(_ZN34_INTERNAL_25fe3d13_4_k_cu__Z4testv6thrust24THRUST_300001_SM_1000_NS6system6detail10sequential3seqE - _ZN34_INTERNAL_25fe3d13_4_k_cu__Z4testv4cuda3std6ranges3__45__cpo9iter_moveE)
_ZN34_INTERNAL_25fe3d13_4_k_cu__Z4testv4cuda3std6ranges3__45__cpo9iter_moveE:
	.zero		1
	.type		_ZN34_INTERNAL_25fe3d13_4_k_cu__Z4testv6thrust24THRUST_300001_SM_1000_NS6system6detail10sequential3seqE,@object
	.size		_ZN34_INTERNAL_25fe3d13_4_k_cu__Z4testv6thrust24THRUST_300001_SM_1000_NS6system6detail10sequential3seqE,(_ZN34_INTERNAL_25fe3d13_4_k_cu__Z4testv6thrust24THRUST_300001_SM_1000_NS12placeholders2_9E - _ZN34_INTERNAL_25fe3d13_4_k_cu__Z4testv6thrust24THRUST_300001_SM_1000_NS6system6detail10sequential3seqE)
_ZN34_INTERNAL_25fe3d13_4_k_cu__Z4testv6thrust24THRUST_300001_SM_1000_NS6system6detail10sequential3seqE:
	.zero		1
	.type		_ZN34_INTERNAL_25fe3d13_4_k_cu__Z4testv6thrust24THRUST_300001_SM_1000_NS12placeholders2_9E,@object
	.size		_ZN34_INTERNAL_25fe3d13_4_k_cu__Z4testv6thrust24THRUST_300001_SM_1000_NS12placeholders2_9E,(_ZN34_INTERNAL_25fe3d13_4_k_cu__Z4testv4cuda3std3__419piecewise_constructE - _ZN34_INTERNAL_25fe3d13_4_k_cu__Z4testv6thrust24THRUST_300001_SM_1000_NS12placeholders2_9E)
_ZN34_INTERNAL_25fe3d13_4_k_cu__Z4testv6thrust24THRUST_300001_SM_1000_NS12placeholders2_9E:
	.zero		1
	.type		_ZN34_INTERNAL_25fe3d13_4_k_cu__Z4testv4cuda3std3__419piecewise_constructE,@object
	.size		_ZN34_INTERNAL_25fe3d13_4_k_cu__Z4testv4cuda3std3__419piecewise_constructE,(_ZN34_INTERNAL_25fe3d13_4_k_cu__Z4testv4cuda3std6ranges3__45__cpo5cdataE - _ZN34_INTERNAL_25fe3d13_4_k_cu__Z4testv4cuda3std3__419piecewise_constructE)
_ZN34_INTERNAL_25fe3d13_4_k_cu__Z4testv4cuda3std3__419piecewise_constructE:
	.zero		1
	.type		_ZN34_INTERNAL_25fe3d13_4_k_cu__Z4testv4cuda3std6ranges3__45__cpo5cdataE,@object
	.size		_ZN34_INTERNAL_25fe3d13_4_k_cu__Z4testv4cuda3std6ranges3__45__cpo5cdataE,(_ZN34_INTERNAL_25fe3d13_4_k_cu__Z4testv6thrust24THRUST_300001_SM_1000_NS12placeholders2_1E - _ZN34_INTERNAL_25fe3d13_4_k_cu__Z4testv4cuda3std6ranges3__45__cpo5cdataE)
_ZN34_INTERNAL_25fe3d13_4_k_cu__Z4testv4cuda3std6ranges3__45__cpo5cdataE:
	.zero		1
	.type		_ZN34_INTERNAL_25fe3d13_4_k_cu__Z4testv6thrust24THRUST_300001_SM_1000_NS12placeholders2_1E,@object
	.size		_ZN34_INTERNAL_25fe3d13_4_k_cu__Z4testv6thrust24THRUST_300001_SM_1000_NS12placeholders2_1E,(_ZN34_INTERNAL_25fe3d13_4_k_cu__Z4testv4cuda3std3__45__cpo3endE - _ZN34_INTERNAL_25fe3d13_4_k_cu__Z4testv6thrust24THRUST_300001_SM_1000_NS12placeholders2_1E)
_ZN34_INTERNAL_25fe3d13_4_k_cu__Z4testv6thrust24THRUST_300001_SM_1000_NS12placeholders2_1E:
	.zero		1
	.type		_ZN34_INTERNAL_25fe3d13_4_k_cu__Z4testv4cuda3std3__45__cpo3endE,@object
	.size		_ZN34_INTERNAL_25fe3d13_4_k_cu__Z4testv4cuda3std3__45__cpo3endE,(_ZN34_INTERNAL_25fe3d13_4_k_cu__Z4testv4cuda3std6ranges3__45__cpo3endE - _ZN34_INTERNAL_25fe3d13_4_k_cu__Z4testv4cuda3std3__45__cpo3endE)
_ZN34_INTERNAL_25fe3d13_4_k_cu__Z4testv4cuda3std3__45__cpo3endE:
	.zero		1
	.type		_ZN34_INTERNAL_25fe3d13_4_k_cu__Z4testv4cuda3std6ranges3__45__cpo3endE,@object
	.size		_ZN34_INTERNAL_25fe3d13_4_k_cu__Z4testv4cuda3std6ranges3__45__cpo3endE,(_ZN34_INTERNAL_25fe3d13_4_k_cu__Z4testv6thrust24THRUST_300001_SM_1000_NS12placeholders2_5E - _ZN34_INTERNAL_25fe3d13_4_k_cu__Z4testv4cuda3std6ranges3__45__cpo3endE)
_ZN34_INTERNAL_25fe3d13_4_k_cu__Z4testv4cuda3std6ranges3__45__cpo3endE:
	.zero		1
	.type		_ZN34_INTERNAL_25fe3d13_4_k_cu__Z4testv6thrust24THRUST_300001_SM_1000_NS12placeholders2_5E,@object
	.size		_ZN34_INTERNAL_25fe3d13_4_k_cu__Z4testv6thrust24THRUST_300001_SM_1000_NS12placeholders2_5E,(_ZN34_INTERNAL_25fe3d13_4_k_cu__Z4testv4cuda3std3__45__cpo4rendE - _ZN34_INTERNAL_25fe3d13_4_k_cu__Z4testv6thrust24THRUST_300001_SM_1000_NS12placeholders2_5E)
_ZN34_INTERNAL_25fe3d13_4_k_cu__Z4testv6thrust24THRUST_300001_SM_1000_NS12placeholders2_5E:
	.zero		1
	.type		_ZN34_INTERNAL_25fe3d13_4_k_cu__Z4testv4cuda3std3__45__cpo4rendE,@object
	.size		_ZN34_INTERNAL_25fe3d13_4_k_cu__Z4testv4cuda3std3__45__cpo4rendE,(_ZN34_INTERNAL_25fe3d13_4_k_cu__Z4testv4cuda3std6ranges3__45__cpo9iter_swapE - _ZN34_INTERNAL_25fe3d13_4_k_cu__Z4testv4cuda3std3__45__cpo4rendE)
_ZN34_INTERNAL_25fe3d13_4_k_cu__Z4testv4cuda3std3__45__cpo4rendE:
	.zero		1
	.type		_ZN34_INTERNAL_25fe3d13_4_k_cu__Z4testv4cuda3std6ranges3__45__cpo9iter_swapE,@object
	.size		_ZN34_INTERNAL_25fe3d13_4_k_cu__Z4testv4cuda3std6ranges3__45__cpo9iter_swapE,(_ZN34_INTERNAL_25fe3d13_4_k_cu__Z4testv4cuda3std3__48unexpectE - _ZN34_INTERNAL_25fe3d13_4_k_cu__Z4testv4cuda3std6ranges3__45__cpo9iter_swapE)
_ZN34_INTERNAL_25fe3d13_4_k_cu__Z4testv4cuda3std6ranges3__45__cpo9iter_swapE:
	.zero		1
	.type		_ZN34_INTERNAL_25fe3d13_4_k_cu__Z4testv4cuda3std3__48unexpectE,@object
	.size		_ZN34_INTERNAL_25fe3d13_4_k_cu__Z4testv4cuda3std3__48unexpectE,(_ZN34_INTERNAL_25fe3d13_4_k_cu__Z4testv6thrust24THRUST_300001_SM_1000_NS8cuda_cub3parE - _ZN34_INTERNAL_25fe3d13_4_k_cu__Z4testv4cuda3std3__48unexpectE)
_ZN34_INTERNAL_25fe3d13_4_k_cu__Z4testv4cuda3std3__48unexpectE:
	.zero		1
	.type		_ZN34_INTERNAL_25fe3d13_4_k_cu__Z4testv6thrust24THRUST_300001_SM_1000_NS8cuda_cub3parE,@object
	.size		_ZN34_INTERNAL_25fe3d13_4_k_cu__Z4testv6thrust24THRUST_300001_SM_1000_NS8cuda_cub3parE,(.L_29 - _ZN34_INTERNAL_25fe3d13_4_k_cu__Z4testv6thrust24THRUST_300001_SM_1000_NS8cuda_cub3parE)
_ZN34_INTERNAL_25fe3d13_4_k_cu__Z4testv6thrust24THRUST_300001_SM_1000_NS8cuda_cub3parE:
	.zero		1
.L_29:


//--------------------- .nv.shared._ZN3cub18CUB_300001_SM_10006detail6reduce28DeviceReduceSingleTileKernelINS2_10policy_hubIN4cuda3std3__45tupleIJblEEEyN6thrust24THRUST_300001_SM_1000_NS8cuda_cub9__find_if7functorIS9_EEE10Policy1000ENSB_12zip_iteratorINS8_IJNSD_26transform_input_iterator_tIbNSB_6detail15normal_iteratorINSB_10device_ptrIiEEEE7is_evenEENSB_17counting_iteratorIlNSB_11use_defaultESS_SS_EEEEEEEPS9_ySF_S9_S9_NS7_10__identityEEEvT0_T1_T2_T3_T4_T6_ --------------------------
	.section	.nv.shared._ZN3cub18CUB_300001_SM_10006detail6reduce28DeviceReduceSingleTileKernelINS2_10policy_hubIN4cuda3std3__45tupleIJblEEEyN6thrust24THRUST_300001_SM_1000_NS8cuda_cub9__find_if7functorIS9_EEE10Policy1000ENSB_12zip_iteratorINS8_IJNSD_26transform_input_iterator_tIbNSB_6detail15normal_iteratorINSB_10device_ptrIiEEEE7is_evenEENSB_17counting_iteratorIlNSB_11use_defaultESS_SS_EEEEEEEPS9_ySF_S9_S9_NS7_10__identityEEEvT0_T1_T2_T3_T4_T6_,"aw",@nobits
	.sectionflags	@""
	.align	8
.nv.shared._ZN3cub18CUB_300001_SM_10006detail6reduce28DeviceReduceSingleTileKernelINS2_10policy_hubIN4cuda3std3__45tupleIJblEEEyN6thrust24THRUST_300001_SM_1000_NS8cuda_cub9__find_if7functorIS9_EEE10Policy1000ENSB_12zip_iteratorINS8_IJNSD_26transform_input_iterator_tIbNSB_6detail15normal_iteratorINSB_10device_ptrIiEEEE7is_evenEENSB_17counting_iteratorIlNSB_11use_defaultESS_SS_EEEEEEEPS9_ySF_S9_S9_NS7_10__identityEEEvT0_T1_T2_T3_T4_T6_:
	.zero		1176


//--------------------- .nv.shared._ZN3cub18CUB_300001_SM_10006detail6reduce18DeviceReduceKernelINS2_10policy_hubIN4cuda3std3__45tupleIJblEEEjN6thrust24THRUST_300001_SM_1000_NS8cuda_cub9__find_if7functorIS9_EEE10Policy1000ENSB_12zip_iteratorINS8_IJNSD_26transform_input_iterator_tIbNSB_6detail15normal_iteratorINSB_10device_ptrIiEEEE7is_evenEENSB_17counting_iteratorIlNSB_11use_defaultESS_SS_EEEEEEEjSF_S9_NS7_10__identityEEEvT0_PT3_T1_NS0_13GridEvenShareIS10_EET2_T4_ --------------------------
	.section	.nv.shared._ZN3cub18CUB_300001_SM_10006detail6reduce18DeviceReduceKernelINS2_10policy_hubIN4cuda3std3__45tupleIJblEEEjN6thrust24THRUST_300001_SM_1000_NS8cuda_cub9__find_if7functorIS9_EEE10Policy1000ENSB_12zip_iteratorINS8_IJNSD_26transform_input_iterator_tIbNSB_6detail15normal_iteratorINSB_10device_ptrIiEEEE7is_evenEENSB_17counting_iteratorIlNSB_11use_defaultESS_SS_EEEEEEEjSF_S9_NS7_10__identityEEEvT0_PT3_T1_NS0_13GridEvenShareIS10_EET2_T4_,"aw",@nobits
	.sectionflags	@""
	.align	8
.nv.shared._ZN3cub18CUB_300001_SM_10006detail6reduce18DeviceReduceKernelINS2_10policy_hubIN4cuda3std3__45tupleIJblEEEjN6thrust24THRUST_300001_SM_1000_NS8cuda_cub9__find_if7functorIS9_EEE10Policy1000ENSB_12zip_iteratorINS8_IJNSD_26transform_input_iterator_tIbNSB_6detail15normal_iteratorINSB_10device_ptrIiEEEE7is_evenEENSB_17counting_iteratorIlNSB_11use_defaultESS_SS_EEEEEEEjSF_S9_NS7_10__identityEEEvT0_PT3_T1_NS0_13GridEvenShareIS10_EET2_T4_:
	.zero		1176


//--------------------- .nv.shared._ZN3cub18CUB_300001_SM_10006detail6reduce28DeviceReduceSingleTileKernelINS2_10policy_hubIN4cuda3std3__45tupleIJblEEEjN6thrust24THRUST_300001_SM_1000_NS8cuda_cub9__find_if7functorIS9_EEE10Policy1000ENSB_12zip_iteratorINS8_IJNSD_26transform_input_iterator_tIbNSB_6detail15normal_iteratorINSB_10device_ptrIiEEEE7is_evenEENSB_17counting_iteratorIlNSB_11use_defaultESS_SS_EEEEEEEPS9_jSF_S9_S9_NS7_10__identityEEEvT0_T1_T2_T3_T4_T6_ --------------------------
	.section	.nv.shared._ZN3cub18CUB_300001_SM_10006detail6reduce28DeviceReduceSingleTileKernelINS2_10policy_hubIN4cuda3std3__45tupleIJblEEEjN6thrust24THRUST_300001_SM_1000_NS8cuda_cub9__find_if7functorIS9_EEE10Policy1000ENSB_12zip_iteratorINS8_IJNSD_26transform_input_iterator_tIbNSB_6detail15normal_iteratorINSB_10device_ptrIiEEEE7is_evenEENSB_17counting_iteratorIlNSB_11use_defaultESS_SS_EEEEEEEPS9_jSF_S9_S9_NS7_10__identityEEEvT0_T1_T2_T3_T4_T6_,"aw",@nobits
	.sectionflags	@""
	.align	8
.nv.shared._ZN3cub18CUB_300001_SM_10006detail6reduce28DeviceReduceSingleTileKernelINS2_10policy_hubIN4cuda3std3__45tupleIJblEEEjN6thrust24THRUST_300001_SM_1000_NS8cuda_cub9__find_if7functorIS9_EEE10Policy1000ENSB_12zip_iteratorINS8_IJNSD_26transform_input_iterator_tIbNSB_6detail15normal_iteratorINSB_10device_ptrIiEEEE7is_evenEENSB_17counting_iteratorIlNSB_11use_defaultESS_SS_EEEEEEEPS9_jSF_S9_S9_NS7_10__identityEEEvT0_T1_T2_T3_T4_T6_:
	.zero		1176


//--------------------- .nv.shared._ZN3cub18CUB_300001_SM_10006detail6reduce28DeviceReduceSingleTileKernelINS2_10policy_hubIN4cuda3std3__45tupleIJblEEEyN6thrust24THRUST_300001_SM_1000_NS8cuda_cub9__find_if7functorIS9_EEE10Policy1000EPS9_SI_iSF_S9_S9_NS7_10__identityEEEvT0_T1_T2_T3_T4_T6_ --------------------------
	.section	.nv.shared._ZN3cub18CUB_300001_SM_10006detail6reduce28DeviceReduceSingleTileKernelINS2_10policy_hubIN4cuda3std3__45tupleIJblEEEyN6thrust24THRUST_300001_SM_1000_NS8cuda_cub9__find_if7functorIS9_EEE10Policy1000EPS9_SI_iSF_S9_S9_NS7_10__identityEEEvT0_T1_T2_T3_T4_T6_,"aw",@nobits
	.sectionflags	@""
	.align	8
.nv.shared._ZN3cub18CUB_300001_SM_10006detail6reduce28DeviceReduceSingleTileKernelINS2_10policy_hubIN4cuda3std3__45tupleIJblEEEyN6thrust24THRUST_300001_SM_1000_NS8cuda_cub9__find_if7functorIS9_EEE10Policy1000EPS9_SI_iSF_S9_S9_NS7_10__identityEEEvT0_T1_T2_T3_T4_T6_:
	.zero		1176


//--------------------- .nv.shared._ZN3cub18CUB_300001_SM_10006detail6reduce18DeviceReduceKernelINS2_10policy_hubIN4cuda3std3__45tupleIJblEEEyN6thrust24THRUST_300001_SM_1000_NS8cuda_cub9__find_if7functorIS9_EEE10Policy1000ENSB_12zip_iteratorINS8_IJNSD_26transform_input_iterator_tIbNSB_6detail15normal_iteratorINSB_10device_ptrIiEEEENS7_10__not_fn_tI7is_evenEEEENSB_17counting_iteratorIlNSB_11use_defaultESU_SU_EEEEEEEySF_S9_NS7_10__identityEEEvT0_PT3_T1_NS0_13GridEvenShareIS12_EET2_T4_ --------------------------
	.section	.nv.shared._ZN3cub18CUB_300001_SM_10006detail6reduce18DeviceReduceKernelINS2_10policy_hubIN4cuda3std3__45tupleIJblEEEyN6thrust24THRUST_300001_SM_1000_NS8cuda_cub9__find_if7functorIS9_EEE10Policy1000ENSB_12zip_iteratorINS8_IJNSD_26transform_input_iterator_tIbNSB_6detail15normal_iteratorINSB_10device_ptrIiEEEENS7_10__not_fn_tI7is_evenEEEENSB_17counting_iteratorIlNSB_11use_defaultESU_SU_EEEEEEEySF_S9_NS7_10__identityEEEvT0_PT3_T1_NS0_13GridEvenShareIS12_EET2_T4_,"aw",@nobits
	.sectionflags	@""
	.align	8
.nv.shared._ZN3cub18CUB_300001_SM_10006detail6reduce18DeviceReduceKernelINS2_10policy_hubIN4cuda3std3__45tupleIJblEEEyN6thrust24THRUST_300001_SM_1000_NS8cuda_cub9__find_if7functorIS9_EEE10Policy1000ENSB_12zip_iteratorINS8_IJNSD_26transform_input_iterator_tIbNSB_6detail15normal_iteratorINSB_10device_ptrIiEEEENS7_10__not_fn_tI7is_evenEEEENSB_17counting_iteratorIlNSB_11use_defaultESU_SU_EEEEEEEySF_S9_NS7_10__identityEEEvT0_PT3_T1_NS0_13GridEvenShareIS12_EET2_T4_:
	.zero		1176


//--------------------- .nv.shared._ZN3cub18CUB_300001_SM_10006detail6reduce28DeviceReduceSingleTileKernelINS2_10policy_hubIN4cuda3std3__45tupleIJblEEEyN6thrust24THRUST_300001_SM_1000_NS8cuda_cub9__find_if7functorIS9_EEE10Policy1000ENSB_12zip_iteratorINS8_IJNSD_26transform_input_iterator_tIbNSB_6detail15normal_iteratorINSB_10device_ptrIiEEEENS7_10__not_fn_tI7is_evenEEEENSB_17counting_iteratorIlNSB_11use_defaultESU_SU_EEEEEEEPS9_ySF_S9_S9_NS7_10__identityEEEvT0_T1_T2_T3_T4_T6_ --------------------------
	.section	.nv.shared._ZN3cub18CUB_300001_SM_10006detail6reduce28DeviceReduceSingleTileKernelINS2_10policy_hubIN4cuda3std3__45tupleIJblEEEyN6thrust24THRUST_300001_SM_1000_NS8cuda_cub9__find_if7functorIS9_EEE10Policy1000ENSB_12zip_iteratorINS8_IJNSD_26transform_input_iterator_tIbNSB_6detail15normal_iteratorINSB_10device_ptrIiEEEENS7_10__not_fn_tI7is_evenEEEENSB_17counting_iteratorIlNSB_11use_defaultESU_SU_EEEEEEEPS9_ySF_S9_S9_NS7_10__identityEEEvT0_T1_T2_T3_T4_T6_,"aw",@nobits
	.sectionflags	@""
	.align	8
.nv.shared._ZN3cub18CUB_300001_SM_10006detail6reduce28DeviceReduceSingleTileKernelINS2_10policy_hubIN4cuda3std3__45tupleIJblEEEyN6thrust24THRUST_300001_SM_1000_NS8cuda_cub9__find_if7functorIS9_EEE10Policy1000ENSB_12zip_iteratorINS8_IJNSD_26transform_input_iterator_tIbNSB_6detail15normal_iteratorINSB_10device_ptrIiEEEENS7_10__not_fn_tI7is_evenEEEENSB_17counting_iteratorIlNSB_11use_defaultESU_SU_EEEEEEEPS9_ySF_S9_S9_NS7_10__identityEEEvT0_T1_T2_T3_T4_T6_:
	.zero		1176


//--------------------- .nv.shared._ZN3cub18CUB_300001_SM_10006detail6reduce28DeviceReduceSingleTileKernelINS2_10policy_hubIN4cuda3std3__45tupleIJblEEEjN6thrust24THRUST_300001_SM_1000_NS8cuda_cub9__find_if7functorIS9_EEE10Policy1000EPS9_SI_iSF_S9_S9_NS7_10__identityEEEvT0_T1_T2_T3_T4_T6_ --------------------------
	.section	.nv.shared._ZN3cub18CUB_300001_SM_10006detail6reduce28DeviceReduceSingleTileKernelINS2_10policy_hubIN4cuda3std3__45tupleIJblEEEjN6thrust24THRUST_300001_SM_1000_NS8cuda_cub9__find_if7functorIS9_EEE10Policy1000EPS9_SI_iSF_S9_S9_NS7_10__identityEEEvT0_T1_T2_T3_T4_T6_,"aw",@nobits
	.sectionflags	@""
	.align	8
.nv.shared._ZN3cub18CUB_300001_SM_10006detail6reduce28DeviceReduceSingleTileKernelINS2_10policy_hubIN4cuda3std3__45tupleIJblEEEjN6thrust24THRUST_300001_SM_1000_NS8cuda_cub9__find_if7functorIS9_EEE10Policy1000EPS9_SI_iSF_S9_S9_NS7_10__identityEEEvT0_T1_T2_T3_T4_T6_:
	.zero		1176


//--------------------- .nv.shared._ZN3cub18CUB_300001_SM_10006detail6reduce18DeviceReduceKernelINS2_10policy_hubIN4cuda3std3__45tupleIJblEEEjN6thrust24THRUST_300001_SM_1000_NS8cuda_cub9__find_if7functorIS9_EEE10Policy1000ENSB_12zip_iteratorINS8_IJNSD_26transform_input_iterator_tIbNSB_6detail15normal_iteratorINSB_10device_ptrIiEEEENS7_10__not_fn_tI7is_evenEEEENSB_17counting_iteratorIlNSB_11use_defaultESU_SU_EEEEEEEjSF_S9_NS7_10__identityEEEvT0_PT3_T1_NS0_13GridEvenShareIS12_EET2_T4_ --------------------------
	.section	.nv.shared._ZN3cub18CUB_300001_SM_10006detail6reduce18DeviceReduceKernelINS2_10policy_hubIN4cuda3std3__45tupleIJblEEEjN6thrust24THRUST_300001_SM_1000_NS8cuda_cub9__find_if7functorIS9_EEE10Policy1000ENSB_12zip_iteratorINS8_IJNSD_26transform_input_iterator_tIbNSB_6detail15normal_iteratorINSB_10device_ptrIiEEEENS7_10__not_fn_tI7is_evenEEEENSB_17counting_iteratorIlNSB_11use_defaultESU_SU_EEEEEEEjSF_S9_NS7_10__identityEEEvT0_PT3_T1_NS0_13GridEvenShareIS12_EET2_T4_,"aw",@nobits
	.sectionflags	@""
	.align	8
.nv.shared._ZN3cub18CUB_300001_SM_10006detail6reduce18DeviceReduceKernelINS2_10policy_hubIN4cuda3std3__45tupleIJblEEEjN6thrust24THRUST_300001_SM_1000_NS8cuda_cub9__find_if7functorIS9_EEE10Policy1000ENSB_12zip_iteratorINS8_IJNSD_26transform_input_iterator_tIbNSB_6detail15normal_iteratorINSB_10device_ptrIiEEEENS7_10__not_fn_tI7is_evenEEEENSB_17counting_iteratorIlNSB_11use_defaultESU_SU_EEEEEEEjSF_S9_NS7_10__identityEEEvT0_PT3_T1_NS0_13GridEvenShareIS12_EET2_T4_:
	.zero		1176


//--------------------- .nv.shared._ZN3cub18CUB_300001_SM_10006detail6reduce28DeviceReduceSingleTileKernelINS2_10policy_hubIN4cuda3std3__45tupleIJblEEEjN6thrust24THRUST_300001_SM_1000_NS8cuda_cub9__find_if7functorIS9_EEE10Policy1000ENSB_12zip_iteratorINS8_IJNSD_26transform_input_iterator_tIbNSB_6detail15normal_iteratorINSB_10device_ptrIiEEEENS7_10__not_fn_tI7is_evenEEEENSB_17counting_iteratorIlNSB_11use_defaultESU_SU_EEEEEEEPS9_jSF_S9_S9_NS7_10__identityEEEvT0_T1_T2_T3_T4_T6_ --------------------------
	.section	.nv.shared._ZN3cub18CUB_300001_SM_10006detail6reduce28DeviceReduceSingleTileKernelINS2_10policy_hubIN4cuda3std3__45tupleIJblEEEjN6thrust24THRUST_300001_SM_1000_NS8cuda_cub9__find_if7functorIS9_EEE10Policy1000ENSB_12zip_iteratorINS8_IJNSD_26transform_input_iterator_tIbNSB_6detail15normal_iteratorINSB_10device_ptrIiEEEENS7_10__not_fn_tI7is_evenEEEENSB_17counting_iteratorIlNSB_11use_defaultESU_SU_EEEEEEEPS9_jSF_S9_S9_NS7_10__identityEEEvT0_T1_T2_T3_T4_T6_,"aw",@nobits
	.sectionflags	@""
	.align	8
.nv.shared._ZN3cub18CUB_300001_SM_10006detail6reduce28DeviceReduceSingleTileKernelINS2_10policy_hubIN4cuda3std3__45tupleIJblEEEjN6thrust24THRUST_300001_SM_1000_NS8cuda_cub9__find_if7functorIS9_EEE10Policy1000ENSB_12zip_iteratorINS8_IJNSD_26transform_input_iterator_tIbNSB_6detail15normal_iteratorINSB_10device_ptrIiEEEENS7_10__not_fn_tI7is_evenEEEENSB_17counting_iteratorIlNSB_11use_defaultESU_SU_EEEEEEEPS9_jSF_S9_S9_NS7_10__identityEEEvT0_T1_T2_T3_T4_T6_:
	.zero		1176


//--------------------- .nv.constant0._ZN3cub18CUB_300001_SM_10006detail6reduce18DeviceReduceKernelINS2_10policy_hubIN4cuda3std3__45tupleIJblEEEyN6thrust24THRUST_300001_SM_1000_NS8cuda_cub9__find_if7functorIS9_EEE10Policy1000ENSB_12zip_iteratorINS8_IJNSD_26transform_input_iterator_tIbNSB_6detail15normal_iteratorINSB_10device_ptrIiEEEE7is_evenEENSB_17counting_iteratorIlNSB_11use_defaultESS_SS_EEEEEEEySF_S9_NS7_10__identityEEEvT0_PT3_T1_NS0_13GridEvenShareIS10_EET2_T4_ --------------------------
	.section	.nv.constant0._ZN3cub18CUB_300001_SM_10006detail6reduce18DeviceReduceKernelINS2_10policy_hubIN4cuda3std3__45tupleIJblEEEyN6thrust24THRUST_300001_SM_1000_NS8cuda_cub9__find_if7functorIS9_EEE10Policy1000ENSB_12zip_iteratorINS8_IJNSD_26transform_input_iterator_tIbNSB_6detail15normal_iteratorINSB_10device_ptrIiEEEE7is_evenEENSB_17counting_iteratorIlNSB_11use_defaultESS_SS_EEEEEEEySF_S9_NS7_10__identityEEEvT0_PT3_T1_NS0_13GridEvenShareIS10_EET2_T4_,"a",@progbits
	.sectionflags	@""
	.align	4
.nv.constant0._ZN3cub18CUB_300001_SM_10006detail6reduce18DeviceReduceKernelINS2_10policy_hubIN4cuda3std3__45tupleIJblEEEyN6thrust24THRUST_300001_SM_1000_NS8cuda_cub9__find_if7functorIS9_EEE10Policy1000ENSB_12zip_iteratorINS8_IJNSD_26transform_input_iterator_tIbNSB_6detail15normal_iteratorINSB_10device_ptrIiEEEE7is_evenEENSB_17counting_iteratorIlNSB_11use_defaultESS_SS_EEEEEEEySF_S9_NS7_10__identityEEEvT0_PT3_T1_NS0_13GridEvenShareIS10_EET2_T4_:
	.zero		1010


//--------------------- .nv.constant0._ZN3cub18CUB_300001_SM_10006detail6reduce28DeviceReduceSingleTileKernelINS2_10policy_hubIN4cuda3std3__45tupleIJblEEEyN6thrust24THRUST_300001_SM_1000_NS8cuda_cub9__find_if7functorIS9_EEE10Policy1000ENSB_12zip_iteratorINS8_IJNSD_26transform_input_iterator_tIbNSB_6detail15normal_iteratorINSB_10device_ptrIiEEEE7is_evenEENSB_17counting_iteratorIlNSB_11use_defaultESS_SS_EEEEEEEPS9_ySF_S9_S9_NS7_10__identityEEEvT0_T1_T2_T3_T4_T6_ --------------------------
	.section	.nv.constant0._ZN3cub18CUB_300001_SM_10006detail6reduce28DeviceReduceSingleTileKernelINS2_10policy_hubIN4cuda3std3__45tupleIJblEEEyN6thrust24THRUST_300001_SM_1000_NS8cuda_cub9__find_if7functorIS9_EEE10Policy1000ENSB_12zip_iteratorINS8_IJNSD_26transform_input_iterator_tIbNSB_6detail15normal_iteratorINSB_10device_ptrIiEEEE7is_evenEENSB_17counting_iteratorIlNSB_11use_defaultESS_SS_EEEEEEEPS9_ySF_S9_S9_NS7_10__identityEEEvT0_T1_T2_T3_T4_T6_,"a",@progbits
	.sectionflags	@""
	.align	4
.nv.constant0._ZN3cub18CUB_300001_SM_10006detail6reduce28DeviceReduceSingleTileKernelINS2_10policy_hubIN4cuda3std3__45tupleIJblEEEyN6thrust24THRUST_300001_SM_1000_NS8cuda_cub9__find_if7functorIS9_EEE10Policy1000ENSB_12zip_iteratorINS8_IJNSD_26transform_input_iterator_tIbNSB_6detail15normal_iteratorINSB_10device_ptrIiEEEE7is_evenEENSB_17counting_iteratorIlNSB_11use_defaultESS_SS_EEEEEEEPS9_ySF_S9_S9_NS7_10__identityEEEvT0_T1_T2_T3_T4_T6_:
	.zero		961


//--------------------- .nv.constant0._ZN3cub18CUB_300001_SM_10006detail6reduce18DeviceReduceKernelINS2_10policy_hubIN4cuda3std3__45tupleIJblEEEjN6thrust24THRUST_300001_SM_1000_NS8cuda_cub9__find_if7functorIS9_EEE10Policy1000ENSB_12zip_iteratorINS8_IJNSD_26transform_input_iterator_tIbNSB_6detail15normal_iteratorINSB_10device_ptrIiEEEE7is_evenEENSB_17counting_iteratorIlNSB_11use_defaultESS_SS_EEEEEEEjSF_S9_NS7_10__identityEEEvT0_PT3_T1_NS0_13GridEvenShareIS10_EET2_T4_ --------------------------
	.section	.nv.constant0._ZN3cub18CUB_300001_SM_10006detail6reduce18DeviceReduceKernelINS2_10policy_hubIN4cuda3std3__45tupleIJblEEEjN6thrust24THRUST_300001_SM_1000_NS8cuda_cub9__find_if7functorIS9_EEE10Policy1000ENSB_12zip_iteratorINS8_IJNSD_26transform_input_iterator_tIbNSB_6detail15normal_iteratorINSB_10device_ptrIiEEEE7is_evenEENSB_17counting_iteratorIlNSB_11use_defaultESS_SS_EEEEEEEjSF_S9_NS7_10__identityEEEvT0_PT3_T1_NS0_13GridEvenShareIS10_EET2_T4_,"a",@progbits
	.sectionflags	@""
	.align	4
.nv.constant0._ZN3cub18CUB_300001_SM_10006detail6reduce18DeviceReduceKernelINS2_10policy_hubIN4cuda3std3__45tupleIJblEEEjN6thrust24THRUST_300001_SM_1000_NS8cuda_cub9__find_if7functorIS9_EEE10Policy1000ENSB_12zip_iteratorINS8_IJNSD_26transform_input_iterator_tIbNSB_6detail15normal_iteratorINSB_10device_ptrIiEEEE7is_evenEENSB_17counting_iteratorIlNSB_11use_defaultESS_SS_EEEEEEEjSF_S9_NS7_10__identityEEEvT0_PT3_T1_NS0_13GridEvenShareIS10_EET2_T4_:
	.zero		974


//--------------------- .nv.constant0._ZN3cub18CUB_300001_SM_10006detail6reduce28DeviceReduceSingleTileKernelINS2_10policy_hubIN4cuda3std3__45tupleIJblEEEjN6thrust24THRUST_300001_SM_1000_NS8cuda_cub9__find_if7functorIS9_EEE10Policy1000ENSB_12zip_iteratorINS8_IJNSD_26transform_input_iterator_tIbNSB_6detail15normal_iteratorINSB_10device_ptrIiEEEE7is_evenEENSB_17counting_iteratorIlNSB_11use_defaultESS_SS_EEEEEEEPS9_jSF_S9_S9_NS7_10__identityEEEvT0_T1_T2_T3_T4_T6_ --------------------------
	.section	.nv.constant0._ZN3cub18CUB_300001_SM_10006detail6reduce28DeviceReduceSingleTileKernelINS2_10policy_hubIN4cuda3std3__45tupleIJblEEEjN6thrust24THRUST_300001_SM_1000_NS8cuda_cub9__find_if7functorIS9_EEE10Policy1000ENSB_12zip_iteratorINS8_IJNSD_26transform_input_iterator_tIbNSB_6detail15normal_iteratorINSB_10device_ptrIiEEEE7is_evenEENSB_17counting_iteratorIlNSB_11use_defaultESS_SS_EEEEEEEPS9_jSF_S9_S9_NS7_10__identityEEEvT0_T1_T2_T3_T4_T6_,"a",@progbits
	.sectionflags	@""
	.align	4
.nv.constant0._ZN3cub18CUB_300001_SM_10006detail6reduce28DeviceReduceSingleTileKernelINS2_10policy_hubIN4cuda3std3__45tupleIJblEEEjN6thrust24THRUST_300001_SM_1000_NS8cuda_cub9__find_if7functorIS9_EEE10Policy1000ENSB_12zip_iteratorINS8_IJNSD_26transform_input_iterator_tIbNSB_6detail15normal_iteratorINSB_10device_ptrIiEEEE7is_evenEENSB_17counting_iteratorIlNSB_11use_defaultESS_SS_EEEEEEEPS9_jSF_S9_S9_NS7_10__identityEEEvT0_T1_T2_T3_T4_T6_:
	.zero		953


//--------------------- .nv.constant0._ZN3cub18CUB_300001_SM_10006detail6reduce28DeviceReduceSingleTileKernelINS2_10policy_hubIN4cuda3std3__45tupleIJblEEEyN6thrust24THRUST_300001_SM_1000_NS8cuda_cub9__find_if7functorIS9_EEE10Policy1000EPS9_SI_iSF_S9_S9_NS7_10__identityEEEvT0_T1_T2_T3_T4_T6_ --------------------------
	.section	.nv.constant0._ZN3cub18CUB_300001_SM_10006detail6reduce28DeviceReduceSingleTileKernelINS2_10policy_hubIN4cuda3std3__45tupleIJblEEEyN6thrust24THRUST_300001_SM_1000_NS8cuda_cub9__find_if7functorIS9_EEE10Policy1000EPS9_SI_iSF_S9_S9_NS7_10__identityEEEvT0_T1_T2_T3_T4_T6_,"a",@progbits
	.sectionflags	@""
	.align	4
.nv.constant0._ZN3cub18CUB_300001_SM_10006detail6reduce28DeviceReduceSingleTileKernelINS2_10policy_hubIN4cuda3std3__45tupleIJblEEEyN6thrust24THRUST_300001_SM_1000_NS8cuda_cub9__find_if7functorIS9_EEE10Policy1000EPS9_SI_iSF_S9_S9_NS7_10__identityEEEvT0_T1_T2_T3_T4_T6_:
	.zero		937


//--------------------- .nv.constant0._ZN3cub18CUB_300001_SM_10006detail6reduce18DeviceReduceKernelINS2_10policy_hubIN4cuda3std3__45tupleIJblEEEyN6thrust24THRUST_300001_SM_1000_NS8cuda_cub9__find_if7functorIS9_EEE10Policy1000ENSB_12zip_iteratorINS8_IJNSD_26transform_input_iterator_tIbNSB_6detail15normal_iteratorINSB_10device_ptrIiEEEENS7_10__not_fn_tI7is_evenEEEENSB_17counting_iteratorIlNSB_11use_defaultESU_SU_EEEEEEEySF_S9_NS7_10__identityEEEvT0_PT3_T1_NS0_13GridEvenShareIS12_EET2_T4_ --------------------------
	.section	.nv.constant0._ZN3cub18CUB_300001_SM_10006detail6reduce18DeviceReduceKernelINS2_10policy_hubIN4cuda3std3__45tupleIJblEEEyN6thrust24THRUST_300001_SM_1000_NS8cuda_cub9__find_if7functorIS9_EEE10Policy1000ENSB_12zip_iteratorINS8_IJNSD_26transform_input_iterator_tIbNSB_6detail15normal_iteratorINSB_10device_ptrIiEEEENS7_10__not_fn_tI7is_evenEEEENSB_17counting_iteratorIlNSB_11use_defaultESU_SU_EEEEEEEySF_S9_NS7_10__identityEEEvT0_PT3_T1_NS0_13GridEvenShareIS12_EET2_T4_,"a",@progbits
	.sectionflags	@""
	.align	4
.nv.constant0._ZN3cub18CUB_300001_SM_10006detail6reduce18DeviceReduceKernelINS2_10policy_hubIN4cuda3std3__45tupleIJblEEEyN6thrust24THRUST_300001_SM_1000_NS8cuda_cub9__find_if7functorIS9_EEE10Policy1000ENSB_12zip_iteratorINS8_IJNSD_26transform_input_iterator_tIbNSB_6detail15normal_iteratorINSB_10device_ptrIiEEEENS7_10__not_fn_tI7is_evenEEEENSB_17counting_iteratorIlNSB_11use_defaultESU_SU_EEEEEEEySF_S9_NS7_10__identityEEEvT0_PT3_T1_NS0_13GridEvenShareIS12_EET2_T4_:
	.zero		1010


//--------------------- .nv.constant0._ZN3cub18CUB_300001_SM_10006detail6reduce28DeviceReduceSingleTileKernelINS2_10policy_hubIN4cuda3std3__45tupleIJblEEEyN6thrust24THRUST_300001_SM_1000_NS8cuda_cub9__find_if7functorIS9_EEE10Policy1000ENSB_12zip_iteratorINS8_IJNSD_26transform_input_iterator_tIbNSB_6detail15normal_iteratorINSB_10device_ptrIiEEEENS7_10__not_fn_tI7is_evenEEEENSB_17counting_iteratorIlNSB_11use_defaultESU_SU_EEEEEEEPS9_ySF_S9_S9_NS7_10__identityEEEvT0_T1_T2_T3_T4_T6_ --------------------------
	.section	.nv.constant0._ZN3cub18CUB_300001_SM_10006detail6reduce28DeviceReduceSingleTileKernelINS2_10policy_hubIN4cuda3std3__45tupleIJblEEEyN6thrust24THRUST_300001_SM_1000_NS8cuda_cub9__find_if7functorIS9_EEE10Policy1000ENSB_12zip_iteratorINS8_IJNSD_26transform_input_iterator_tIbNSB_6detail15normal_iteratorINSB_10device_ptrIiEEEENS7_10__not_fn_tI7is_evenEEEENSB_17counting_iteratorIlNSB_11use_defaultESU_SU_EEEEEEEPS9_ySF_S9_S9_NS7_10__identityEEEvT0_T1_T2_T3_T4_T6_,"a",@progbits
	.sectionflags	@""
	.align	4
.nv.constant0._ZN3cub18CUB_300001_SM_10006detail6reduce28DeviceReduceSingleTileKernelINS2_10policy_hubIN4cuda3std3__45tupleIJblEEEyN6thrust24THRUST_300001_SM_1000_NS8cuda_cub9__find_if7functorIS9_EEE10Policy1000ENSB_12zip_iteratorINS8_IJNSD_26transform_input_iterator_tIbNSB_6detail15normal_iteratorINSB_10device_ptrIiEEEENS7_10__not_fn_tI7is_evenEEEENSB_17counting_iteratorIlNSB_11use_defaultESU_SU_EEEEEEEPS9_ySF_S9_S9_NS7_10__identityEEEvT0_T1_T2_T3_T4_T6_:
	.zero		961


//--------------------- .nv.constant0._ZN3cub18CUB_300001_SM_10006detail6reduce28DeviceReduceSingleTileKernelINS2_10policy_hubIN4cuda3std3__45tupleIJblEEEjN6thrust24THRUST_300001_SM_1000_NS8cuda_cub9__find_if7functorIS9_EEE10Policy1000EPS9_SI_iSF_S9_S9_NS7_10__identityEEEvT0_T1_T2_T3_T4_T6_ --------------------------
	.section	.nv.constant0._ZN3cub18CUB_300001_SM_10006detail6reduce28DeviceReduceSingleTileKernelINS2_10policy_hubIN4cuda3std3__45tupleIJblEEEjN6thrust24THRUST_300001_SM_1000_NS8cuda_cub9__find_if7functorIS9_EEE10Policy1000EPS9_SI_iSF_S9_S9_NS7_10__identityEEEvT0_T1_T2_T3_T4_T6_,"a",@progbits
	.sectionflags	@""
	.align	4
.nv.constant0._ZN3cub18CUB_300001_SM_10006detail6reduce28DeviceReduceSingleTileKernelINS2_10policy_hubIN4cuda3std3__45tupleIJblEEEjN6thrust24THRUST_300001_SM_1000_NS8cuda_cub9__find_if7functorIS9_EEE10Policy1000EPS9_SI_iSF_S9_S9_NS7_10__identityEEEvT0_T1_T2_T3_T4_T6_:
	.zero		937


//--------------------- .nv.constant0._ZN3cub18CUB_300001_SM_10006detail6reduce18DeviceReduceKernelINS2_10policy_hubIN4cuda3std3__45tupleIJblEEEjN6thrust24THRUST_300001_SM_1000_NS8cuda_cub9__find_if7functorIS9_EEE10Policy1000ENSB_12zip_iteratorINS8_IJNSD_26transform_input_iterator_tIbNSB_6detail15normal_iteratorINSB_10device_ptrIiEEEENS7_10__not_fn_tI7is_evenEEEENSB_17counting_iteratorIlNSB_11use_defaultESU_SU_EEEEEEEjSF_S9_NS7_10__identityEEEvT0_PT3_T1_NS0_13GridEvenShareIS12_EET2_T4_ --------------------------
	.section	.nv.constant0._ZN3cub18CUB_300001_SM_10006detail6reduce18DeviceReduceKernelINS2_10policy_hubIN4cuda3std3__45tupleIJblEEEjN6thrust24THRUST_300001_SM_1000_NS8cuda_cub9__find_if7functorIS9_EEE10Policy1000ENSB_12zip_iteratorINS8_IJNSD_26transform_input_iterator_tIbNSB_6detail15normal_iteratorINSB_10device_ptrIiEEEENS7_10__not_fn_tI7is_evenEEEENSB_17counting_iteratorIlNSB_11use_defaultESU_SU_EEEEEEEjSF_S9_NS7_10__identityEEEvT0_PT3_T1_NS0_13GridEvenShareIS12_EET2_T4_,"a",@progbits
	.sectionflags	@""
	.align	4
.nv.constant0._ZN3cub18CUB_300001_SM_10006detail6reduce18DeviceReduceKernelINS2_10policy_hubIN4cuda3std3__45tupleIJblEEEjN6thrust24THRUST_300001_SM_1000_NS8cuda_cub9__find_if7functorIS9_EEE10Policy1000ENSB_12zip_iteratorINS8_IJNSD_26transform_input_iterator_tIbNSB_6detail15normal_iteratorINSB_10device_ptrIiEEEENS7_10__not_fn_tI7is_evenEEEENSB_17counting_iteratorIlNSB_11use_defaultESU_SU_EEEEEEEjSF_S9_NS7_10__identityEEEvT0_PT3_T1_NS0_13GridEvenShareIS12_EET2_T4_:
	.zero		974


//--------------------- .nv.constant0._ZN3cub18CUB_300001_SM_10006detail6reduce28DeviceReduceSingleTileKernelINS2_10policy_hubIN4cuda3std3__45tupleIJblEEEjN6thrust24THRUST_300001_SM_1000_NS8cuda_cub9__find_if7functorIS9_EEE10Policy1000ENSB_12zip_iteratorINS8_IJNSD_26transform_input_iterator_tIbNSB_6detail15normal_iteratorINSB_10device_ptrIiEEEENS7_10__not_fn_tI7is_evenEEEENSB_17counting_iteratorIlNSB_11use_defaultESU_SU_EEEEEEEPS9_jSF_S9_S9_NS7_10__identityEEEvT0_T1_T2_T3_T4_T6_ --------------------------
	.section	.nv.constant0._ZN3cub18CUB_300001_SM_10006detail6reduce28DeviceReduceSingleTileKernelINS2_10policy_hubIN4cuda3std3__45tupleIJblEEEjN6thrust24THRUST_300001_SM_1000_NS8cuda_cub9__find_if7functorIS9_EEE10Policy1000ENSB_12zip_iteratorINS8_IJNSD_26transform_input_iterator_tIbNSB_6detail15normal_iteratorINSB_10device_ptrIiEEEENS7_10__not_fn_tI7is_evenEEEENSB_17counting_iteratorIlNSB_11use_defaultESU_SU_EEEEEEEPS9_jSF_S9_S9_NS7_10__identityEEEvT0_T1_T2_T3_T4_T6_,"a",@progbits
	.sectionflags	@""
	.align	4
.nv.constant0._ZN3cub18CUB_300001_SM_10006detail6reduce28DeviceReduceSingleTileKernelINS2_10policy_hubIN4cuda3std3__45tupleIJblEEEjN6thrust24THRUST_300001_SM_1000_NS8cuda_cub9__find_if7functorIS9_EEE10Policy1000ENSB_12zip_iteratorINS8_IJNSD_26transform_input_iterator_tIbNSB_6detail15normal_iteratorINSB_10device_ptrIiEEEENS7_10__not_fn_tI7is_evenEEEENSB_17counting_iteratorIlNSB_11use_defaultESU_SU_EEEEEEEPS9_jSF_S9_S9_NS7_10__identityEEEvT0_T1_T2_T3_T4_T6_:
	.zero		953


//--------------------- .nv.constant0._ZN3cub18CUB_300001_SM_10006detail11EmptyKernelIvEEvv --------------------------
	.section	.nv.constant0._ZN3cub18CUB_300001_SM_10006detail11EmptyKernelIvEEvv,"a",@progbits
	.sectionflags	@""
	.align	4
.nv.constant0._ZN3cub18CUB_300001_SM_10006detail11EmptyKernelIvEEvv:
	.zero		896


//--------------------- SYMBOLS --------------------------

	.type		.nv.reservedSmem.offset0,@object
	.size		.nv.reservedSmem.offset0,0x4
	.type		.nv.reservedSmem.cap,@object
	.size		.nv.reservedSmem.cap,0x4
